	.target	sm_90a

	.elftype	@"ET_EXEC"


//--------------------- .note.nv.tkinfo           --------------------------
	.section	.note.nv.tkinfo,"",@"SHT_NOTE"
	.sectionflags	@"SHF_NOTE_NV_TKINFO"
	.tkinfo
        /*0018*/ 	.word	0x00000002
        /*0030*/ 	.string	""
        /*0030*/ 	.string	"ptxas"
        /*0030*/ 	.string	"Cuda compilation tools, release 13.0, V13.0.88"
        /*0030*/ 	.string	"Build cuda_13.0.r13.0/compiler.36424714_0"
        /*0030*/ 	.string	"-v  -suppress-debug-info  -lineinfo  -arch sm_90a "



//--------------------- .note.nv.cuinfo           --------------------------
	.section	.note.nv.cuinfo,"",@"SHT_NOTE"
	.sectionflags	@"SHF_NOTE_NV_CUINFO"
        /*0018*/ 	.short	0x0002
        /*001a*/ 	.short	0x005a
        /*001c*/ 	.short	0x0082
	.zero		2


//--------------------- .nv.info                  --------------------------
	.section	.nv.info,"",@"SHT_CUDA_INFO"
	.align	4


	//----- nvinfo : EIATTR_REGCOUNT
	.align		4
        /*0000*/ 	.byte	0x04, 0x2f
        /*0002*/ 	.short	(.L_1 - .L_0)
	.align		4
.L_0:
        /*0004*/ 	.word	index@(matmul_kernel)
        /*0008*/ 	.word	0x000000ff


	//----- nvinfo : EIATTR_FRAME_SIZE
	.align		4
.L_1:
        /*000c*/ 	.byte	0x04, 0x11
        /*000e*/ 	.short	(.L_3 - .L_2)
	.align		4
.L_2:
        /*0010*/ 	.word	index@(matmul_kernel)
        /*0014*/ 	.word	0x00000540


	//----- nvinfo : EIATTR_MIN_STACK_SIZE
	.align		4
.L_3:
        /*0018*/ 	.byte	0x04, 0x12
        /*001a*/ 	.short	(.L_5 - .L_4)
	.align		4
.L_4:
        /*001c*/ 	.word	index@(matmul_kernel)
        /*0020*/ 	.word	0x00000540
.L_5:


//--------------------- .nv.compat                --------------------------
	.section	.nv.compat,"",@"SHT_CUDA_COMPAT_INFO"
	.align	4
        /*0000*/ 	.byte	0x02, 0x09, 0x01, 0x00, 0x02, 0x02, 0x04, 0x00, 0x02, 0x05, 0x05, 0x00, 0x03, 0x07, 0x01, 0x01
        /*0010*/ 	.byte	0x02, 0x03, 0x00, 0x00, 0x02, 0x06, 0x01, 0x00, 0x04, 0x0b, 0x08, 0x00, 0x00, 0x00, 0x00, 0x00
        /*0020*/ 	.byte	0x00, 0x00, 0x00, 0x00


//--------------------- .nv.info.matmul_kernel    --------------------------
	.section	.nv.info.matmul_kernel,"",@"SHT_CUDA_INFO"
	.sectionflags	@""
	.align	4


	//----- nvinfo : EIATTR_CUDA_API_VERSION
	.align		4
        /*0000*/ 	.byte	0x04, 0x37
        /*0002*/ 	.short	(.L_7 - .L_6)
.L_6:
        /*0004*/ 	.word	0x00000082


	//----- nvinfo : EIATTR_KPARAM_INFO
	.align		4
.L_7:
        /*0008*/ 	.byte	0x04, 0x17
        /*000a*/ 	.short	(.L_9 - .L_8)
.L_8:
        /*000c*/ 	.word	0x00000000
        /*0010*/ 	.short	0x000d
        /*0012*/ 	.short	0x0048
        /*0014*/ 	.byte	0x00, 0xf4, 0x21, 0x00


	//----- nvinfo : EIATTR_KPARAM_INFO
	.align		4
.L_9:
        /*0018*/ 	.byte	0x04, 0x17
        /*001a*/ 	.short	(.L_11 - .L_10)
.L_10:
        /*001c*/ 	.word	0x00000000
        /*0020*/ 	.short	0x000c
        /*0022*/ 	.short	0x0040
        /*0024*/ 	.byte	0x00, 0xf4, 0x21, 0x00


	//----- nvinfo : EIATTR_KPARAM_INFO
	.align		4
.L_11:
        /*0028*/ 	.byte	0x04, 0x17
        /*002a*/ 	.short	(.L_13 - .L_12)
.L_12:
        /*002c*/ 	.word	0x00000000
        /*0030*/ 	.short	0x000b
        /*0032*/ 	.short	0x0038
        /*0034*/ 	.byte	0x00, 0xf0, 0x11, 0x00


	//----- nvinfo : EIATTR_KPARAM_INFO
	.align		4
.L_13:
        /*0038*/ 	.byte	0x04, 0x17
        /*003a*/ 	.short	(.L_15 - .L_14)
.L_14:
        /*003c*/ 	.word	0x00000000
        /*0040*/ 	.short	0x000a
        /*0042*/ 	.short	0x0034
        /*0044*/ 	.byte	0x00, 0xf0, 0x11, 0x00


	//----- nvinfo : EIATTR_KPARAM_INFO
	.align		4
.L_15:
        /*0048*/ 	.byte	0x04, 0x17
        /*004a*/ 	.short	(.L_17 - .L_16)
.L_16:
        /*004c*/ 	.word	0x00000000
        /*0050*/ 	.short	0x0009
        /*0052*/ 	.short	0x0030
        /*0054*/ 	.byte	0x00, 0xf0, 0x11, 0x00


	//----- nvinfo : EIATTR_KPARAM_INFO
	.align		4
.L_17:
        /*0058*/ 	.byte	0x04, 0x17
        /*005a*/ 	.short	(.L_19 - .L_18)
.L_18:
        /*005c*/ 	.word	0x00000000
        /*0060*/ 	.short	0x0008
        /*0062*/ 	.short	0x002c
        /*0064*/ 	.byte	0x00, 0xf0, 0x11, 0x00


	//----- nvinfo : EIATTR_KPARAM_INFO
	.align		4
.L_19:
        /*0068*/ 	.byte	0x04, 0x17
        /*006a*/ 	.short	(.L_21 - .L_20)
.L_20:
        /*006c*/ 	.word	0x00000000
        /*0070*/ 	.short	0x0007
        /*0072*/ 	.short	0x0028
        /*0074*/ 	.byte	0x00, 0xf0, 0x11, 0x00


	//----- nvinfo : EIATTR_KPARAM_INFO
	.align		4
.L_21:
        /*0078*/ 	.byte	0x04, 0x17
        /*007a*/ 	.short	(.L_23 - .L_22)
.L_22:
        /*007c*/ 	.word	0x00000000
        /*0080*/ 	.short	0x0006
        /*0082*/ 	.short	0x0024
        /*0084*/ 	.byte	0x00, 0xf0, 0x11, 0x00


	//----- nvinfo : EIATTR_KPARAM_INFO
	.align		4
.L_23:
        /*0088*/ 	.byte	0x04, 0x17
        /*008a*/ 	.short	(.L_25 - .L_24)
.L_24:
        /*008c*/ 	.word	0x00000000
        /*0090*/ 	.short	0x0005
        /*0092*/ 	.short	0x0020
        /*0094*/ 	.byte	0x00, 0xf0, 0x11, 0x00


	//----- nvinfo : EIATTR_KPARAM_INFO
	.align		4
.L_25:
        /*0098*/ 	.byte	0x04, 0x17
        /*009a*/ 	.short	(.L_27 - .L_26)
.L_26:
        /*009c*/ 	.word	0x00000000
        /*00a0*/ 	.short	0x0004
        /*00a2*/ 	.short	0x001c
        /*00a4*/ 	.byte	0x00, 0xf0, 0x11, 0x00


	//----- nvinfo : EIATTR_KPARAM_INFO
	.align		4
.L_27:
        /*00a8*/ 	.byte	0x04, 0x17
        /*00aa*/ 	.short	(.L_29 - .L_28)
.L_28:
        /*00ac*/ 	.word	0x00000000
        /*00b0*/ 	.short	0x0003
        /*00b2*/ 	.short	0x0018
        /*00b4*/ 	.byte	0x00, 0xf0, 0x11, 0x00


	//----- nvinfo : EIATTR_KPARAM_INFO
	.align		4
.L_29:
        /*00b8*/ 	.byte	0x04, 0x17
        /*00ba*/ 	.short	(.L_31 - .L_30)
.L_30:
        /*00bc*/ 	.word	0x00000000
        /*00c0*/ 	.short	0x0002
        /*00c2*/ 	.short	0x0010
        /*00c4*/ 	.byte	0x00, 0xf4, 0x21, 0x00


	//----- nvinfo : EIATTR_KPARAM_INFO
	.align		4
.L_31:
        /*00c8*/ 	.byte	0x04, 0x17
        /*00ca*/ 	.short	(.L_33 - .L_32)
.L_32:
        /*00cc*/ 	.word	0x00000000
        /*00d0*/ 	.short	0x0001
        /*00d2*/ 	.short	0x0008
        /*00d4*/ 	.byte	0x00, 0xf4, 0x21, 0x00


	//----- nvinfo : EIATTR_KPARAM_INFO
	.align		4
.L_33:
        /*00d8*/ 	.byte	0x04, 0x17
        /*00da*/ 	.short	(.L_35 - .L_34)
.L_34:
        /*00dc*/ 	.word	0x00000000
        /*00e0*/ 	.short	0x0000
        /*00e2*/ 	.short	0x0000
        /*00e4*/ 	.byte	0x00, 0xf4, 0x21, 0x00


	//----- nvinfo : EIATTR_SPARSE_MMA_MASK
	.align		4
.L_35:
        /*00e8*/ 	.byte	0x03, 0x50
        /*00ea*/ 	.short	0x0000


	//----- nvinfo : EIATTR_MAXREG_COUNT
	.align		4
        /*00ec*/ 	.byte	0x03, 0x1b
        /*00ee*/ 	.short	0x00ff


	//----- nvinfo : EIATTR_NUM_BARRIERS
	.align		4
        /*00f0*/ 	.byte	0x02, 0x4c
        /*00f2*/ 	.byte	0x01
	.zero		1


	//----- nvinfo : EIATTR_ANNOTATIONS
	.align		4
        /*00f4*/ 	.byte	0x04, 0x55
        /*00f6*/ 	.short	(.L_37 - .L_36)


	//   ....[0]....
.L_36:
        /*00f8*/ 	.word	0x00000001
        /*00fc*/ 	.byte	0xa0, 0x00, 0x00, 0x00, 0x01, 0x00, 0x00, 0x00, 0xe0, 0x00, 0x00, 0x00, 0x01, 0x00, 0x00, 0x00
        /* <DEDUP_REMOVED lines=429> */
        /*1bdc*/ 	.byte	0xd0, 0xa6, 0x00, 0x00, 0x01, 0x00, 0x00, 0x00, 0x00, 0xa8, 0x00, 0x00


	//----- nvinfo : EIATTR_MERCURY_ISA_VERSION
	.align		4
.L_37:
        /*1be8*/ 	.byte	0x03, 0x5f
        /*1bea*/ 	.short	0x0101


	//----- nvinfo : EIATTR_EXIT_INSTR_OFFSETS
	.align		4
        /*1bec*/ 	.byte	0x04, 0x1c
        /*1bee*/ 	.short	(.L_39 - .L_38)


	//   ....[0]....
.L_38:
        /*1bf0*/ 	.word	0x00016260


	//   ....[1]....
        /*1bf4*/ 	.word	0x00016280


	//----- nvinfo : EIATTR_REQNTID
	.align		4
.L_39:
        /*1bf8*/ 	.byte	0x04, 0x10
        /*1bfa*/ 	.short	(.L_41 - .L_40)
.L_40:
        /*1bfc*/ 	.word	0x00000080
        /*1c00*/ 	.word	0x00000001
        /*1c04*/ 	.word	0x00000001


	//----- nvinfo : EIATTR_CBANK_PARAM_SIZE
	.align		4
.L_41:
        /*1c08*/ 	.byte	0x03, 0x19
        /*1c0a*/ 	.short	0x0050


	//----- nvinfo : EIATTR_PARAM_CBANK
	.align		4
        /*1c0c*/ 	.byte	0x04, 0x0a
        /*1c0e*/ 	.short	(.L_43 - .L_42)
	.align		4
.L_42:
        /*1c10*/ 	.word	index@(.nv.constant0.matmul_kernel)
        /*1c14*/ 	.short	0x0210
        /*1c16*/ 	.short	0x0050


	//----- nvinfo : EIATTR_SW_WAR
	.align		4
.L_43:
        /*1c18*/ 	.byte	0x04, 0x36
        /*1c1a*/ 	.short	(.L_45 - .L_44)
.L_44:
        /*1c1c*/ 	.word	0x00000008
.L_45:


//--------------------- .nv.callgraph             --------------------------
	.section	.nv.callgraph,"",@"SHT_CUDA_CALLGRAPH"
	.align	4
	.sectionentsize	8
	.align		4
        /*0000*/ 	.word	0x00000000
	.align		4
        /*0004*/ 	.word	0xffffffff
	.align		4
        /*0008*/ 	.word	0x00000000
	.align		4
        /*000c*/ 	.word	0xfffffffe
	.align		4
        /*0010*/ 	.word	0x00000000
	.align		4
        /*0014*/ 	.word	0xfffffffd
	.align		4
        /*0018*/ 	.word	0x00000000
	.align		4
        /*001c*/ 	.word	0xfffffffc


//--------------------- .text.matmul_kernel       --------------------------
	.section	.text.matmul_kernel,"ax",@progbits
	.align	128
        .global         matmul_kernel
        .type           matmul_kernel,@function
        .size           matmul_kernel,(.L_x_3 - matmul_kernel)
        .other          matmul_kernel,@"STO_CUDA_ENTRY STV_DEFAULT"
matmul_kernel:
.text.matmul_kernel:
[----:B------:R-:W0:Y:S08]  /*0000*/  LDC R1, c[0x0][0x28] ;  /* 0x00000a00ff017b82 */ /* 0x000e300000000800 */
[----:B------:R-:W1:Y:S01]  /*0010*/  LDC.64 R2, c[0x0][0x228] ;  /* 0x00008a00ff027b82 */ /* 0x000e620000000a00 */
[----:B------:R-:W2:Y:S01]  /*0020*/  S2R R7, SR_CTAID.X ;  /* 0x0000000000077919 */ /* 0x000ea20000002500 */
[----:B0-----:R-:W-:Y:S01]  /*0030*/  VIADD R1, R1, 0xfffffac0 ;  /* 0xfffffac001017836 */ /* 0x001fe20000000000 */
[----:B------:R-:W-:Y:S01]  /*0040*/  UMOV UR4, 0x400 ;  /* 0x0000040000047882 */ /* 0x000fe20000000000 */
[----:B------:R-:W-:Y:S01]  /*0050*/  ULDC.64 UR14, c[0x0][0x208] ;  /* 0x00008200000e7ab9 */ /* 0x000fe20000000a00 */
[----:B------:R-:W0:Y:S01]  /*0060*/  S2R R230, SR_TID.X ;  /* 0x0000000000e67919 */ /* 0x000e220000002100 */
[----:B------:R-:W-:-:S02]  /*0070*/  CS2R R152, SRZ ;  /* 0x0000000000987805 */ /* 0x000fc4000001ff00 */
[----:B------:R-:W-:Y:S01]  /*0080*/  CS2R R154, SRZ ;  /* 0x00000000009a7805 */ /* 0x000fe2000001ff00 */
[----:B------:R-:W3:Y:S01]  /*0090*/  S2UR UR12, SR_CgaCtaId ;  /* 0x00000000000c79c3 */ /* 0x000ee20000008800 */
[----:B------:R4:W-:Y:S01]  /*00a0*/  STL [R1], RZ ;  /* 0x000000ff01007387 */ /* 0x0009e20000100800 */
[----:B------:R-:W-:Y:S02]  /*00b0*/  CS2R R156, SRZ ;  /* 0x00000000009c7805 */ /* 0x000fe4000001ff00 */
[----:B------:R-:W-:Y:S02]  /*00c0*/  CS2R R158, SRZ ;  /* 0x00000000009e7805 */ /* 0x000fe4000001ff00 */
[----:B------:R-:W-:Y:S01]  /*00d0*/  CS2R R160, SRZ ;  /* 0x0000000000a07805 */ /* 0x000fe2000001ff00 */
[----:B------:R4:W-:Y:S01]  /*00e0*/  STL [R1+0x4], RZ ;  /* 0x000004ff01007387 */ /* 0x0009e20000100800 */
[----:B------:R-:W-:Y:S02]  /*00f0*/  CS2R R162, SRZ ;  /* 0x0000000000a27805 */ /* 0x000fe4000001ff00 */
[----:B------:R-:W-:-:S02]  /*0100*/  CS2R R164, SRZ ;  /* 0x0000000000a47805 */ /* 0x000fc4000001ff00 */
[----:B------:R-:W-:Y:S01]  /*0110*/  CS2R R166, SRZ ;  /* 0x0000000000a67805 */ /* 0x000fe2000001ff00 */
[----:B------:R4:W-:Y:S01]  /*0120*/  STL [R1+0x8], RZ ;  /* 0x000008ff01007387 */ /* 0x0009e20000100800 */
[----:B------:R-:W-:Y:S02]  /*0130*/  CS2R R168, SRZ ;  /* 0x0000000000a87805 */ /* 0x000fe4000001ff00 */
[----:B------:R-:W-:Y:S02]  /*0140*/  CS2R R170, SRZ ;  /* 0x0000000000aa7805 */ /* 0x000fe4000001ff00 */
[----:B------:R-:W-:Y:S01]  /*0150*/  CS2R R172, SRZ ;  /* 0x0000000000ac7805 */ /* 0x000fe2000001ff00 */
[----:B------:R4:W-:Y:S01]  /*0160*/  STL [R1+0xc], RZ ;  /* 0x00000cff01007387 */ /* 0x0009e20000100800 */
[----:B------:R-:W-:Y:S02]  /*0170*/  CS2R R174, SRZ ;  /* 0x0000000000ae7805 */ /* 0x000fe4000001ff00 */
[----:B------:R-:W-:Y:S01]  /*0180*/  CS2R R176, SRZ ;  /* 0x0000000000b07805 */ /* 0x000fe2000001ff00 */
[----:B-1----:R-:W-:Y:S01]  /*0190*/  VIADD R0, R3, 0x7f ;  /* 0x0000007f03007836 */ /* 0x002fe20000000000 */
[----:B------:R4:W-:Y:S01]  /*01a0*/  STL [R1+0x10], RZ ;  /* 0x000010ff01007387 */ /* 0x0009e20000100800 */
[----:B------:R-:W-:-:S02]  /*01b0*/  CS2R R178, SRZ ;  /* 0x0000000000b27805 */ /* 0x000fc4000001ff00 */
[----:B------:R-:W-:Y:S02]  /*01c0*/  CS2R R180, SRZ ;  /* 0x0000000000b47805 */ /* 0x000fe4000001ff00 */
[----:B------:R-:W-:Y:S02]  /*01d0*/  CS2R R182, SRZ ;  /* 0x0000000000b67805 */ /* 0x000fe4000001ff00 */
[----:B------:R-:W-:Y:S01]  /*01e0*/  SHF.R.S32.HI R5, RZ, 0x1f, R0 ;  /* 0x0000001fff057819 */ /* 0x000fe20000011400 */
[----:B------:R4:W-:Y:S01]  /*01f0*/  STL [R1+0x14], RZ ;  /* 0x000014ff01007387 */ /* 0x0009e20000100800 */
[----:B------:R-:W-:Y:S01]  /*0200*/  CS2R R184, SRZ ;  /* 0x0000000000b87805 */ /* 0x000fe2000001ff00 */
[----:B---3--:R-:W-:Y:S01]  /*0210*/  ULEA UR12, UR12, UR4, 0x18 ;  /* 0x000000040c0c7291 */ /* 0x008fe2000f8ec03f */
[----:B------:R-:W-:Y:S01]  /*0220*/  LEA.HI R5, R5, R0, RZ, 0x7 ;  /* 0x0000000005057211 */ /* 0x000fe200078f38ff */
[----:B------:R4:W-:Y:S01]  /*0230*/  STL [R1+0x18], RZ ;  /* 0x000018ff01007387 */ /* 0x0009e20000100800 */
[----:B--2---:R-:W-:-:S02]  /*0240*/  IABS R10, R7 ;  /* 0x00000007000a7213 */ /* 0x004fc40000000000 */
[----:B------:R-:W-:Y:S02]  /*0250*/  CS2R R186, SRZ ;  /* 0x0000000000ba7805 */ /* 0x000fe4000001ff00 */
[----:B------:R-:W-:Y:S01]  /*0260*/  SHF.R.S32.HI R6, RZ, 0x7, R5 ;  /* 0x00000007ff067819 */ /* 0x000fe20000011405 */
[----:B------:R4:W-:Y:S01]  /*0270*/  STL [R1+0x1c], RZ ;  /* 0x00001cff01007387 */ /* 0x0009e20000100800 */
[----:B------:R-:W-:Y:S02]  /*0280*/  CS2R R188, SRZ ;  /* 0x0000000000bc7805 */ /* 0x000fe4000001ff00 */
[----:B------:R-:W-:Y:S02]  /*0290*/  CS2R R190, SRZ ;  /* 0x0000000000be7805 */ /* 0x000fe4000001ff00 */
[-C--:B------:R-:W-:Y:S01]  /*02a0*/  IABS R9, R6.reuse ;  /* 0x0000000600097213 */ /* 0x080fe20000000000 */
[----:B------:R4:W-:Y:S01]  /*02b0*/  STL [R1+0x20], RZ ;  /* 0x000020ff01007387 */ /* 0x0009e20000100800 */
[----:B------:R-:W-:-:S02]  /*02c0*/  IABS R12, R6 ;  /* 0x00000006000c7213 */ /* 0x000fc40000000000 */
[----:B------:R-:W-:Y:S01]  /*02d0*/  CS2R R192, SRZ ;  /* 0x0000000000c07805 */ /* 0x000fe2000001ff00 */
[----:B------:R-:W1:Y:S01]  /*02e0*/  I2F.RP R0, R9 ;  /* 0x0000000900007306 */ /* 0x000e620000209400 */
[----:B------:R4:W-:Y:S01]  /*02f0*/  STL [R1+0x24], RZ ;  /* 0x000024ff01007387 */ /* 0x0009e20000100800 */
        /* <DEDUP_REMOVED lines=12> */
[----:B------:R-:W-:Y:S01]  /*03c0*/  CS2R R212, SRZ ;  /* 0x0000000000d47805 */ /* 0x000fe2000001ff00 */
[----:B-1----:R-:W1:Y:S01]  /*03d0*/  MUFU.RCP R0, R0 ;  /* 0x0000000000007308 */ /* 0x002e620000001000 */
[----:B------:R-:W-:Y:S01]  /*03e0*/  CS2R R214, SRZ ;  /* 0x0000000000d67805 */ /* 0x000fe2000001ff00 */
[----:B------:R4:W-:Y:S01]  /*03f0*/  STL [R1+0x34], RZ ;  /* 0x000034ff01007387 */ /* 0x0009e20000100800 */
[----:B------:R-:W-:-:S02]  /*0400*/  CS2R R88, SRZ ;  /* 0x0000000000587805 */ /* 0x000fc4000001ff00 */
[----:B------:R-:W-:Y:S02]  /*0410*/  CS2R R90, SRZ ;  /* 0x00000000005a7805 */ /* 0x000fe4000001ff00 */
[----:B------:R-:W-:Y:S01]  /*0420*/  CS2R R92, SRZ ;  /* 0x00000000005c7805 */ /* 0x000fe2000001ff00 */
[----:B------:R4:W-:Y:S01]  /*0430*/  STL [R1+0x38], RZ ;  /* 0x000038ff01007387 */ /* 0x0009e20000100800 */
[----:B------:R-:W-:Y:S02]  /*0440*/  CS2R R94, SRZ ;  /* 0x00000000005e7805 */ /* 0x000fe4000001ff00 */
[----:B------:R-:W-:Y:S02]  /*0450*/  CS2R R96, SRZ ;  /* 0x0000000000607805 */ /* 0x000fe4000001ff00 */
[----:B------:R-:W-:Y:S01]  /*0460*/  CS2R R98, SRZ ;  /* 0x0000000000627805 */ /* 0x000fe2000001ff00 */
[----:B------:R4:W-:Y:S01]  /*0470*/  STL [R1+0x3c], RZ ;  /* 0x00003cff01007387 */ /* 0x0009e20000100800 */
[----:B------:R-:W-:-:S02]  /*0480*/  CS2R R100, SRZ ;  /* 0x0000000000647805 */ /* 0x000fc4000001ff00 */
[----:B------:R-:W-:Y:S02]  /*0490*/  CS2R R102, SRZ ;  /* 0x0000000000667805 */ /* 0x000fe4000001ff00 */
[----:B------:R-:W-:Y:S01]  /*04a0*/  CS2R R104, SRZ ;  /* 0x0000000000687805 */ /* 0x000fe2000001ff00 */
[----:B------:R4:W-:Y:S01]  /*04b0*/  STL [R1+0x40], RZ ;  /* 0x000040ff01007387 */ /* 0x0009e20000100800 */
[----:B------:R-:W-:Y:S02]  /*04c0*/  CS2R R106, SRZ ;  /* 0x00000000006a7805 */ /* 0x000fe4000001ff00 */
[----:B------:R-:W-:Y:S01]  /*04d0*/  CS2R R108, SRZ ;  /* 0x00000000006c7805 */ /* 0x000fe2000001ff00 */
[----:B-1----:R-:W-:Y:S01]  /*04e0*/  VIADD R4, R0, 0xffffffe ;  /* 0x0ffffffe00047836 */ /* 0x002fe20000000000 */
[----:B------:R4:W-:Y:S01]  /*04f0*/  STL [R1+0x44], RZ ;  /* 0x000044ff01007387 */ /* 0x0009e20000100800 */
[----:B------:R-:W-:Y:S01]  /*0500*/  IMAD.MOV R0, RZ, RZ, -R12 ;  /* 0x000000ffff007224 */ /* 0x000fe200078e0a0c */
[----:B------:R-:W-:Y:S01]  /*0510*/  CS2R R110, SRZ ;  /* 0x00000000006e7805 */ /* 0x000fe2000001ff00 */
[----:B------:R1:W2:Y:S01]  /*0520*/  F2I.FTZ.U32.TRUNC.NTZ R5, R4 ;  /* 0x0000000400057305 */ /* 0x0002a2000021f000 */
        /* <DEDUP_REMOVED lines=8> */
[----:B-1----:R-:W-:Y:S01]  /*05b0*/  IMAD.MOV.U32 R4, RZ, RZ, RZ ;  /* 0x000000ffff047224 */ /* 0x002fe200078e00ff */
[----:B------:R4:W-:Y:S01]  /*05c0*/  STL [R1+0x50], RZ ;  /* 0x000050ff01007387 */ /* 0x0009e20000100800 */
[----:B------:R-:W-:-:S02]  /*05d0*/  CS2R R124, SRZ ;  /* 0x00000000007c7805 */ /* 0x000fc4000001ff00 */
[----:B------:R-:W-:Y:S02]  /*05e0*/  CS2R R126, SRZ ;  /* 0x00000000007e7805 */ /* 0x000fe4000001ff00 */
[----:B------:R-:W-:Y:S01]  /*05f0*/  CS2R R128, SRZ ;  /* 0x0000000000807805 */ /* 0x000fe2000001ff00 */
[----:B------:R4:W-:Y:S01]  /*0600*/  STL [R1+0x54], RZ ;  /* 0x000054ff01007387 */ /* 0x0009e20000100800 */
[--C-:B--2---:R-:W-:Y:S01]  /*0610*/  IMAD.MOV R8, RZ, RZ, -R5.reuse ;  /* 0x000000ffff087224 */ /* 0x104fe200078e0a05 */
[----:B------:R-:W-:Y:S02]  /*0620*/  CS2R R130, SRZ ;  /* 0x0000000000827805 */ /* 0x000fe4000001ff00 */
[----:B------:R-:W-:Y:S01]  /*0630*/  CS2R R132, SRZ ;  /* 0x0000000000847805 */ /* 0x000fe2000001ff00 */
[----:B------:R4:W-:Y:S01]  /*0640*/  STL [R1+0x58], RZ ;  /* 0x000058ff01007387 */ /* 0x0009e20000100800 */
[----:B------:R-:W-:Y:S01]  /*0650*/  IMAD R11, R8, R9, RZ ;  /* 0x00000009080b7224 */ /* 0x000fe200078e02ff */
[----:B------:R-:W-:Y:S01]  /*0660*/  CS2R R134, SRZ ;  /* 0x0000000000867805 */ /* 0x000fe2000001ff00 */
[----:B------:R-:W-:Y:S01]  /*0670*/  IMAD.MOV.U32 R8, RZ, RZ, R10 ;  /* 0x000000ffff087224 */ /* 0x000fe200078e000a */
[----:B------:R4:W-:Y:S01]  /*0680*/  STL [R1+0x5c], RZ ;  /* 0x00005cff01007387 */ /* 0x0009e20000100800 */
[----:B------:R-:W-:Y:S01]  /*0690*/  IMAD.HI.U32 R5, R5, R11, R4 ;  /* 0x0000000b05057227 */ /* 0x000fe200078e0004 */
[----:B------:R-:W-:-:S02]  /*06a0*/  CS2R R136, SRZ ;  /* 0x0000000000887805 */ /* 0x000fc4000001ff00 */
[----:B------:R-:W-:Y:S01]  /*06b0*/  CS2R R138, SRZ ;  /* 0x00000000008a7805 */ /* 0x000fe2000001ff00 */
[----:B------:R4:W-:Y:S01]  /*06c0*/  STL [R1+0x60], RZ ;  /* 0x000060ff01007387 */ /* 0x0009e20000100800 */
[----:B------:R-:W-:Y:S02]  /*06d0*/  CS2R R140, SRZ ;  /* 0x00000000008c7805 */ /* 0x000fe4000001ff00 */
[----:B------:R-:W-:Y:S01]  /*06e0*/  CS2R R142, SRZ ;  /* 0x00000000008e7805 */ /* 0x000fe2000001ff00 */
[----:B------:R-:W-:Y:S01]  /*06f0*/  IMAD.HI.U32 R5, R5, R8, RZ ;  /* 0x0000000805057227 */ /* 0x000fe200078e00ff */
[----:B------:R4:W-:Y:S01]  /*0700*/  STL [R1+0x64], RZ ;  /* 0x000064ff01007387 */ /* 0x0009e20000100800 */
[----:B------:R-:W-:Y:S02]  /*0710*/  CS2R R144, SRZ ;  /* 0x0000000000907805 */ /* 0x000fe4000001ff00 */
[----:B------:R-:W-:Y:S01]  /*0720*/  CS2R R146, SRZ ;  /* 0x0000000000927805 */ /* 0x000fe2000001ff00 */
[----:B------:R-:W-:Y:S01]  /*0730*/  IMAD R0, R5, R0, R8 ;  /* 0x0000000005007224 */ /* 0x000fe200078e0208 */
[----:B------:R4:W-:Y:S01]  /*0740*/  STL [R1+0x68], RZ ;  /* 0x000068ff01007387 */ /* 0x0009e20000100800 */
[----:B------:R-:W-:-:S02]  /*0750*/  CS2R R148, SRZ ;  /* 0x0000000000947805 */ /* 0x000fc4000001ff00 */
[----:B------:R-:W-:Y:S02]  /*0760*/  CS2R R150, SRZ ;  /* 0x0000000000967805 */ /* 0x000fe4000001ff00 */
[----:B------:R-:W-:Y:S02]  /*0770*/  CS2R R24, SRZ ;  /* 0x0000000000187805 */ /* 0x000fe4000001ff00 */
[----:B------:R-:W-:Y:S01]  /*0780*/  ISETP.GT.U32.AND P1, PT, R9, R0, PT ;  /* 0x000000000900720c */ /* 0x000fe20003f24070 */
        /* <DEDUP_REMOVED lines=12> */
[----:B------:R-:W-:Y:S01]  /*0850*/  @!P1 IMAD.IADD R0, R0, 0x1, -R9 ;  /* 0x0000000100009824 */ /* 0x000fe200078e0a09 */
[----:B------:R4:W-:Y:S01]  /*0860*/  STL [R1+0x78], RZ ;  /* 0x000078ff01007387 */ /* 0x0009e20000100800 */
[----:B------:R-:W-:Y:S01]  /*0870*/  @!P1 VIADD R5, R5, 0x1 ;  /* 0x0000000105059836 */ /* 0x000fe20000000000 */
[----:B------:R-:W-:-:S02]  /*0880*/  ISETP.NE.AND P1, PT, R6, RZ, PT ;  /* 0x000000ff0600720c */ /* 0x000fc40003f25270 */
[----:B------:R-:W-:Y:S02]  /*0890*/  CS2R R44, SRZ ;  /* 0x00000000002c7805 */ /* 0x000fe4000001ff00 */
[----:B------:R-:W-:Y:S01]  /*08a0*/  ISETP.GE.U32.AND P0, PT, R0, R9, PT ;  /* 0x000000090000720c */ /* 0x000fe20003f06070 */
[----:B------:R4:W-:Y:S01]  /*08b0*/  STL [R1+0x7c], RZ ;  /* 0x00007cff01007387 */ /* 0x0009e20000100800 */
[----:B------:R-:W-:Y:S02]  /*08c0*/  LOP3.LUT R0, R7, R6, RZ, 0x3c, !PT ;  /* 0x0000000607007212 */ /* 0x000fe400078e3cff */
[----:B------:R-:W-:Y:S02]  /*08d0*/  CS2R R46, SRZ ;  /* 0x00000000002e7805 */ /* 0x000fe4000001ff00 */
[----:B------:R-:W-:Y:S01]  /*08e0*/  CS2R R48, SRZ ;  /* 0x0000000000307805 */ /* 0x000fe2000001ff00 */
[----:B------:R4:W-:Y:S01]  /*08f0*/  STL [R1+0x80], RZ ;  /* 0x000080ff01007387 */ /* 0x0009e20000100800 */
[----:B------:R-:W-:Y:S01]  /*0900*/  ISETP.GE.AND P2, PT, R0, RZ, PT ;  /* 0x000000ff0000720c */ /* 0x000fe20003f46270 */
[----:B------:R-:W-:Y:S01]  /*0910*/  VIADD R0, R2, 0xff ;  /* 0x000000ff02007836 */ /* 0x000fe20000000000 */
[----:B------:R-:W-:Y:S01]  /*0920*/  CS2R R50, SRZ ;  /* 0x0000000000327805 */ /* 0x000fe2000001ff00 */
[----:B------:R4:W-:Y:S01]  /*0930*/  STL [R1+0x84], RZ ;  /* 0x000084ff01007387 */ /* 0x0009e20000100800 */
[----:B------:R-:W-:-:S02]  /*0940*/  CS2R R52, SRZ ;  /* 0x0000000000347805 */ /* 0x000fc4000001ff00 */
[----:B------:R-:W-:Y:S02]  /*0950*/  CS2R R54, SRZ ;  /* 0x0000000000367805 */ /* 0x000fe4000001ff00 */
[----:B------:R-:W-:Y:S01]  /*0960*/  CS2R R56, SRZ ;  /* 0x0000000000387805 */ /* 0x000fe2000001ff00 */
[----:B------:R-:W-:Y:S01]  /*0970*/  @P0 VIADD R5, R5, 0x1 ;  /* 0x0000000105050836 */ /* 0x000fe20000000000 */
[----:B------:R4:W-:Y:S01]  /*0980*/  STL [R1+0x88], RZ ;  /* 0x000088ff01007387 */ /* 0x0009e20000100800 */
[----:B------:R-:W-:Y:S02]  /*0990*/  CS2R R58, SRZ ;  /* 0x00000000003a7805 */ /* 0x000fe4000001ff00 */
[----:B------:R-:W-:Y:S01]  /*09a0*/  CS2R R60, SRZ ;  /* 0x00000000003c7805 */ /* 0x000fe2000001ff00 */
[----:B------:R-:W-:Y:S01]  /*09b0*/  IMAD.MOV.U32 R13, RZ, RZ, R5 ;  /* 0x000000ffff0d7224 */ /* 0x000fe200078e0005 */
[----:B------:R-:W-:Y:S01]  /*09c0*/  SHF.R.S32.HI R5, RZ, 0x1f, R0 ;  /* 0x0000001fff057819 */ /* 0x000fe20000011400 */
[----:B------:R4:W-:Y:S01]  /*09d0*/  STL [R1+0x8c], RZ ;  /* 0x00008cff01007387 */ /* 0x0009e20000100800 */
[----:B------:R-:W-:Y:S01]  /*09e0*/  CS2R R62, SRZ ;  /* 0x00000000003e7805 */ /* 0x000fe2000001ff00 */
[----:B------:R-:W-:Y:S01]  /*09f0*/  @!P2 IMAD.MOV R13, RZ, RZ, -R13 ;  /* 0x000000ffff0da224 */ /* 0x000fe200078e0a0d */
[----:B------:R-:W-:Y:S01]  /*0a00*/  LEA.HI R5, R5, R0, RZ, 0x8 ;  /* 0x0000000005057211 */ /* 0x000fe200078f40ff */
[----:B------:R4:W-:Y:S01]  /*0a10*/  STL [R1+0x90], RZ ;  /* 0x000090ff01007387 */ /* 0x0009e20000100800 */
[----:B------:R-:W-:-:S02]  /*0a20*/  @!P1 LOP3.LUT R13, RZ, R6, RZ, 0x33, !PT ;  /* 0x00000006ff0d9212 */ /* 0x000fc400078e33ff */
[----:B------:R-:W-:Y:S02]  /*0a30*/  CS2R R64, SRZ ;  /* 0x0000000000407805 */ /* 0x000fe4000001ff00 */
[----:B------:R-:W-:Y:S01]  /*0a40*/  CS2R R66, SRZ ;  /* 0x0000000000427805 */ /* 0x000fe2000001ff00 */
[----:B------:R4:W-:Y:S01]  /*0a50*/  STL [R1+0x94], RZ ;  /* 0x000094ff01007387 */ /* 0x0009e20000100800 */
[----:B------:R-:W-:Y:S01]  /*0a60*/  LEA.HI.SX32 R5, R5, -R13, 0x18 ;  /* 0x8000000d05057211 */ /* 0x000fe200078fc2ff */
[----:B------:R-:W-:Y:S01]  /*0a70*/  IMAD.MOV R8, RZ, RZ, -R13 ;  /* 0x000000ffff087224 */ /* 0x000fe200078e0a0d */
[----:B------:R-:W-:Y:S01]  /*0a80*/  CS2R R68, SRZ ;  /* 0x0000000000447805 */ /* 0x000fe2000001ff00 */
[----:B------:R4:W-:Y:S01]  /*0a90*/  STL [R1+0x98], RZ ;  /* 0x000098ff01007387 */ /* 0x0009e20000100800 */
[----:B------:R-:W-:Y:S01]  /*0aa0*/  VIMNMX R11, R5, 0x1, PT ;  /* 0x00000001050b7848 */ /* 0x000fe20003fe0100 */
[----:B------:R-:W-:Y:S01]  /*0ab0*/  IMAD R8, R6, R8, R7 ;  /* 0x0000000806087224 */ /* 0x000fe200078e0207 */
[----:B------:R-:W-:Y:S01]  /*0ac0*/  CS2R R70, SRZ ;  /* 0x0000000000467805 */ /* 0x000fe2000001ff00 */
[----:B------:R4:W-:Y:S01]  /*0ad0*/  STL [R1+0x9c], RZ ;  /* 0x00009cff01007387 */ /* 0x0009e20000100800 */
[----:B------:R-:W-:-:S02]  /*0ae0*/  IABS R9, R11 ;  /* 0x0000000b00097213 */ /* 0x000fc40000000000 */
[----:B------:R-:W-:Y:S02]  /*0af0*/  CS2R R72, SRZ ;  /* 0x0000000000487805 */ /* 0x000fe4000001ff00 */
[----:B------:R-:W-:Y:S01]  /*0b00*/  IABS R12, R11 ;  /* 0x0000000b000c7213 */ /* 0x000fe20000000000 */
[----:B------:R4:W-:Y:S01]  /*0b10*/  STL [R1+0xa0], RZ ;  /* 0x0000a0ff01007387 */ /* 0x0009e20000100800 */
[----:B------:R-:W1:Y:S01]  /*0b20*/  I2F.RP R0, R9 ;  /* 0x0000000900007306 */ /* 0x000e620000209400 */
        /* <DEDUP_REMOVED lines=9> */
[----:B0-----:R-:W-:Y:S01]  /*0bc0*/  LOP3.LUT R15, R230, 0x60, RZ, 0xc0, !PT ;  /* 0x00000060e60f7812 */ /* 0x001fe200078ec0ff */
[----:B------:R4:W-:Y:S01]  /*0bd0*/  STL [R1+0xac], RZ ;  /* 0x0000acff01007387 */ /* 0x0009e20000100800 */
[----:B-1----:R-:W0:Y:S03]  /*0be0*/  MUFU.RCP R0, R0 ;  /* 0x0000000000007308 */ /* 0x002e260000001000 */
[----:B------:R4:W-:Y:S04]  /*0bf0*/  STL [R1+0xb0], RZ ;  /* 0x0000b0ff01007387 */ /* 0x0009e80000100800 */
[----:B------:R4:W-:Y:S04]  /*0c00*/  STL [R1+0xb4], RZ ;  /* 0x0000b4ff01007387 */ /* 0x0009e80000100800 */
[----:B------:R4:W-:Y:S04]  /*0c10*/  STL [R1+0xb8], RZ ;  /* 0x0000b8ff01007387 */ /* 0x0009e80000100800 */
[----:B------:R4:W-:Y:S01]  /*0c20*/  STL [R1+0xbc], RZ ;  /* 0x0000bcff01007387 */ /* 0x0009e20000100800 */
[----:B0-----:R-:W-:-:S03]  /*0c30*/  VIADD R4, R0, 0xffffffe ;  /* 0x0ffffffe00047836 */ /* 0x001fc60000000000 */
[----:B------:R4:W-:Y:S01]  /*0c40*/  STL [R1+0xc0], RZ ;  /* 0x0000c0ff01007387 */ /* 0x0009e20000100800 */
[----:B------:R-:W-:Y:S01]  /*0c50*/  IMAD.MOV R0, RZ, RZ, -R12 ;  /* 0x000000ffff007224 */ /* 0x000fe200078e0a0c */
[----:B------:R0:W1:Y:S02]  /*0c60*/  F2I.FTZ.U32.TRUNC.NTZ R5, R4 ;  /* 0x0000000400057305 */ /* 0x000064000021f000 */
[----:B------:R4:W-:Y:S04]  /*0c70*/  STL [R1+0xc4], RZ ;  /* 0x0000c4ff01007387 */ /* 0x0009e80000100800 */
[----:B------:R4:W-:Y:S01]  /*0c80*/  STL [R1+0xc8], RZ ;  /* 0x0000c8ff01007387 */ /* 0x0009e20000100800 */
[----:B0-----:R-:W-:-:S03]  /*0c90*/  IMAD.MOV.U32 R4, RZ, RZ, RZ ;  /* 0x000000ffff047224 */ /* 0x001fc600078e00ff */
[----:B------:R4:W-:Y:S04]  /*0ca0*/  STL [R1+0xcc], RZ ;  /* 0x0000ccff01007387 */ /* 0x0009e80000100800 */
[----:B------:R4:W-:Y:S01]  /*0cb0*/  STL [R1+0xd0], RZ ;  /* 0x0000d0ff01007387 */ /* 0x0009e20000100800 */
[----:B-1----:R-:W-:-:S03]  /*0cc0*/  IMAD.MOV R10, RZ, RZ, -R5 ;  /* 0x000000ffff0a7224 */ /* 0x002fc600078e0a05 */
[----:B------:R4:W-:Y:S01]  /*0cd0*/  STL [R1+0xd4], RZ ;  /* 0x0000d4ff01007387 */ /* 0x0009e20000100800 */
[----:B------:R-:W-:Y:S01]  /*0ce0*/  IMAD.MOV.U32 R6, RZ, RZ, R10 ;  /* 0x000000ffff067224 */ /* 0x000fe200078e000a */
[----:B------:R-:W-:Y:S02]  /*0cf0*/  IABS R10, R8 ;  /* 0x00000008000a7213 */ /* 0x000fe40000000000 */
[----:B------:R4:W-:Y:S01]  /*0d00*/  STL [R1+0xd8], RZ ;  /* 0x0000d8ff01007387 */ /* 0x0009e20000100800 */
[----:B------:R-:W-:Y:S02]  /*0d10*/  IMAD R7, R6, R9, RZ ;  /* 0x0000000906077224 */ /* 0x000fe400078e02ff */
[----:B------:R-:W-:Y:S01]  /*0d20*/  IMAD.MOV.U32 R6, RZ, RZ, R10 ;  /* 0x000000ffff067224 */ /* 0x000fe200078e000a */
[----:B------:R4:W-:Y:S01]  /*0d30*/  STL [R1+0xdc], RZ ;  /* 0x0000dcff01007387 */ /* 0x0009e20000100800 */
[----:B------:R-:W-:Y:S01]  /*0d40*/  IMAD.HI.U32 R5, R5, R7, R4 ;  /* 0x0000000705057227 */ /* 0x000fe200078e0004 */
[----:B------:R-:W-:-:S02]  /*0d50*/  LOP3.LUT R4, R230, 0x7f, RZ, 0xc0, !PT ;  /* 0x0000007fe6047812 */ /* 0x000fc400078ec0ff */
[----:B------:R4:W-:Y:S03]  /*0d60*/  STL [R1+0xe0], RZ ;  /* 0x0000e0ff01007387 */ /* 0x0009e60000100800 */
[----:B------:R-:W-:Y:S01]  /*0d70*/  IMAD.HI.U32 R5, R5, R6, RZ ;  /* 0x0000000605057227 */ /* 0x000fe200078e00ff */
[----:B------:R4:W-:Y:S03]  /*0d80*/  STL [R1+0xe4], RZ ;  /* 0x0000e4ff01007387 */ /* 0x0009e60000100800 */
[----:B------:R-:W-:Y:S01]  /*0d90*/  IMAD R0, R5, R0, R6 ;  /* 0x0000000005007224 */ /* 0x000fe200078e0206 */
[----:B------:R4:W-:Y:S04]  /*0da0*/  STL [R1+0xe8], RZ ;  /* 0x0000e8ff01007387 */ /* 0x0009e80000100800 */
[----:B------:R-:W-:Y:S01]  /*0db0*/  ISETP.GT.U32.AND P1, PT, R9, R0, PT ;  /* 0x000000000900720c */ /* 0x000fe20003f24070 */
[----:B------:R4:W-:Y:S04]  /*0dc0*/  STL [R1+0xec], RZ ;  /* 0x0000ecff01007387 */ /* 0x0009e80000100800 */
[----:B------:R4:W-:Y:S04]  /*0dd0*/  STL [R1+0xf0], RZ ;  /* 0x0000f0ff01007387 */ /* 0x0009e80000100800 */
[----:B------:R4:W-:Y:S04]  /*0de0*/  STL [R1+0xf4], RZ ;  /* 0x0000f4ff01007387 */ /* 0x0009e80000100800 */
[----:B------:R-:W-:Y:S01]  /*0df0*/  @!P1 IMAD.IADD R0, R0, 0x1, -R9 ;  /* 0x0000000100009824 */ /* 0x000fe200078e0a09 */
[----:B------:R4:W-:Y:S01]  /*0e00*/  STL [R1+0xf8], RZ ;  /* 0x0000f8ff01007387 */ /* 0x0009e20000100800 */
[----:B------:R-:W-:Y:S01]  /*0e10*/  @!P1 VIADD R5, R5, 0x1 ;  /* 0x0000000105059836 */ /* 0x000fe20000000000 */
[----:B------:R-:W-:-:S02]  /*0e20*/  ISETP.NE.AND P1, PT, R11, RZ, PT ;  /* 0x000000ff0b00720c */ /* 0x000fc40003f25270 */
[----:B------:R-:W-:Y:S01]  /*0e30*/  ISETP.GE.U32.AND P0, PT, R0, R9, PT ;  /* 0x000000090000720c */ /* 0x000fe20003f06070 */
[----:B------:R4:W-:Y:S01]  /*0e40*/  STL [R1+0xfc], RZ ;  /* 0x0000fcff01007387 */ /* 0x0009e20000100800 */
[----:B------:R-:W-:-:S04]  /*0e50*/  LOP3.LUT R0, R8, R11, RZ, 0x3c, !PT ;  /* 0x0000000b08007212 */ /* 0x000fc800078e3cff */
[----:B------:R-:W-:-:S07]  /*0e60*/  ISETP.GE.AND P2, PT, R0, RZ, PT ;  /* 0x000000ff0000720c */ /* 0x000fce0003f46270 */
[----:B------:R-:W-:-:S06]  /*0e70*/  @P0 VIADD R5, R5, 0x1 ;  /* 0x0000000105050836 */ /* 0x000fcc0000000000 */
[----:B------:R-:W-:Y:S01]  /*0e80*/  @!P2 IMAD.MOV R5, RZ, RZ, -R5 ;  /* 0x000000ffff05a224 */ /* 0x000fe200078e0a05 */
[----:B------:R-:W-:-:S05]  /*0e90*/  @!P1 LOP3.LUT R5, RZ, R11, RZ, 0x33, !PT ;  /* 0x0000000bff059212 */ /* 0x000fca00078e33ff */
[----:B------:R-:W-:Y:S02]  /*0ea0*/  IMAD.MOV R0, RZ, RZ, -R5 ;  /* 0x000000ffff007224 */ /* 0x000fe400078e0a05 */
[----:B------:R-:W-:Y:S02]  /*0eb0*/  IMAD.SHL.U32 R12, R5, 0x80, RZ ;  /* 0x00000080050c7824 */ /* 0x000fe400078e00ff */
[----:B------:R-:W-:-:S04]  /*0ec0*/  IMAD R0, R11, R0, R8 ;  /* 0x000000000b007224 */ /* 0x000fc800078e0208 */
[----:B------:R-:W-:Y:S02]  /*0ed0*/  IMAD.IADD R13, R13, 0x1, R0 ;  /* 0x000000010d0d7824 */ /* 0x000fe400078e0200 */
[----:B------:R-:W0:Y:S02]  /*0ee0*/  LDC R0, c[0x0][0x230] ;  /* 0x00008c00ff007b82 */ /* 0x000e240000000800 */
[----:B------:R-:W-:-:S04]  /*0ef0*/  IMAD R13, R13, 0x100, R4 ;  /* 0x000001000d0d7824 */ /* 0x000fc800078e0204 */
[----:B------:R-:W-:Y:S02]  /*0f00*/  VIADD R14, R13, 0x80 ;  /* 0x000000800d0e7836 */ /* 0x000fe40000000000 */
[----:B0-----:R-:W-:-:S05]  /*0f10*/  VIADD R0, R0, 0x1f ;  /* 0x0000001f00007836 */ /* 0x001fca0000000000 */
[----:B------:R-:W-:-:S13]  /*0f20*/  ISETP.GE.AND P0, PT, R0, 0x20, PT ;  /* 0x000000200000780c */ /* 0x000fda0003f06270 */
[----:B----4-:R-:W-:Y:S05]  /*0f30*/  @!P0 BRA `(.L_x_0) ;  /* 0x0000008c006c8947 */ /* 0x010fea0003800000 */
[----:B------:R-:W-:Y:S01]  /*0f40*/  IABS R19, R2 ;  /* 0x0000000200137213 */ /* 0x000fe20000000000 */
[----:B------:R-:W-:Y:S01]  /*0f50*/  ULDC UR4, c[0x0][0x240] ;  /* 0x0000900000047ab9 */ /* 0x000fe20000000800 */
[----:B------:R-:W-:Y:S01]  /*0f60*/  IABS R6, R3 ;  /* 0x0000000300067213 */ /* 0x000fe20000000000 */
[----:B------:R-:W-:Y:S01]  /*0f70*/  ULDC.64 UR8, c[0x0][0x218] ;  /* 0x0000860000087ab9 */ /* 0x000fe20000000a00 */
[----:B------:R-:W0:Y:S01]  /*0f80*/  I2F.RP R5, R19 ;  /* 0x0000001300057306 */ /* 0x000e220000209400 */
[----:B------:R-:W-:Y:S01]  /*0f90*/  LEA.HI R20, R15, R12, RZ, 0x1b ;  /* 0x0000000c0f147211 */ /* 0x000fe200078fd8ff */
[----:B------:R-:W-:Y:S01]  /*0fa0*/  ULDC UR10, c[0x0][0x234] ;  /* 0x00008d00000a7ab9 */ /* 0x000fe20000000800 */
[----:B------:R-:W-:Y:S01]  /*0fb0*/  ISETP.GE.AND P2, PT, R14, RZ, PT ;  /* 0x000000ff0e00720c */ /* 0x000fe20003f46270 */
[----:B------:R-:W-:Y:S01]  /*0fc0*/  USHF.R.U32.HI UR13, URZ, 0x4, UR12 ;  /* 0x000000043f0d7899 */ /* 0x000fe2000801160c */
[----:B------:R-:W-:Y:S01]  /*0fd0*/  IABS R73, R20 ;  /* 0x0000001400497213 */ /* 0x000fe20000000000 */
[C---:B------:R-:W-:Y:S01]  /*0fe0*/  VIADD R17, R20.reuse, 0x7c ;  /* 0x0000007c14117836 */ /* 0x040fe20000000000 */
[----:B------:R-:W-:Y:S01]  /*0ff0*/  ULDC UR7, c[0x0][0x23c] ;  /* 0x00008f0000077ab9 */ /* 0x000fe20000000800 */
[----:B------:R-:W1:Y:S01]  /*1000*/  I2F.RP R7, R6 ;  /* 0x0000000600077306 */ /* 0x000e620000209400 */
[C---:B------:R-:W-:Y:S01]  /*1010*/  VIADD R18, R20.reuse, 0x78 ;  /* 0x0000007814127836 */ /* 0x040fe20000000000 */
[----:B------:R-:W-:Y:S01]  /*1020*/  USGXT.U32 UR13, UR13, 0xe ;  /* 0x0000000e0d0d789a */ /* 0x000fe20008000000 */
[C---:B------:R-:W-:Y:S01]  /*1030*/  VIADD R21, R20.reuse, 0x74 ;  /* 0x0000007414157836 */ /* 0x040fe20000000000 */
[----:B------:R-:W-:Y:S01]  /*1040*/  ISETP.GE.AND P4, PT, R17, RZ, PT ;  /* 0x000000ff1100720c */ /* 0x000fe20003f86270 */
[C---:B------:R-:W-:Y:S01]  /*1050*/  VIADD R22, R20.reuse, 0x50 ;  /* 0x0000005014167836 */ /* 0x040fe20000000000 */
[----:B------:R-:W-:Y:S01]  /*1060*/  IABS R15, R18 ;  /* 0x00000012000f7213 */ /* 0x000fe20000000000 */
[C---:B------:R-:W-:Y:S01]  /*1070*/  VIADD R26, R20.reuse, 0x44 ;  /* 0x00000044141a7836 */ /* 0x040fe20000000000 */
[----:B0-----:R-:W0:Y:S01]  /*1080*/  MUFU.RCP R5, R5 ;  /* 0x0000000500057308 */ /* 0x001e220000001000 */
[----:B------:R-:W-:Y:S01]  /*1090*/  IABS R16, R21 ;  /* 0x0000001500107213 */ /* 0x000fe20000000000 */
[----:B------:R-:W-:Y:S01]  /*10a0*/  VIADD R24, R20, 0x48 ;  /* 0x0000004814187836 */ /* 0x000fe20000000000 */
[----:B------:R-:W-:Y:S01]  /*10b0*/  ISETP.GE.AND P5, PT, R18, RZ, PT ;  /* 0x000000ff1200720c */ /* 0x000fe20003fa6270 */
[C---:B------:R-:W-:Y:S01]  /*10c0*/  VIADD R18, R20.reuse, 0x6c ;  /* 0x0000006c14127836 */ /* 0x040fe20000000000 */
[----:B------:R-:W-:Y:S01]  /*10d0*/  ISETP.GE.AND P6, PT, R21, RZ, PT ;  /* 0x000000ff1500720c */ /* 0x000fe20003fc6270 */
[C---:B------:R-:W-:Y:S01]  /*10e0*/  VIADD R28, R20.reuse, 0x18 ;  /* 0x00000018141c7836 */ /* 0x040fe20000000000 */
[----:B------:R-:W-:Y:S01]  /*10f0*/  IABS R33, R22 ;  /* 0x0000001600217213 */ /* 0x000fe20000000000 */
[----:B-1----:R-:W1:Y:S01]  /*1100*/  MUFU.RCP R7, R7 ;  /* 0x0000000700077308 */ /* 0x002e620000001000 */
[----:B------:R-:W-:Y:S01]  /*1110*/  IABS R39, R26 ;  /* 0x0000001a00277213 */ /* 0x000fe20000000000 */
[C---:B------:R-:W-:Y:S01]  /*1120*/  VIADD R30, R20.reuse, 0x14 ;  /* 0x00000014141e7836 */ /* 0x040fe20000000000 */
[----:B------:R-:W-:Y:S01]  /*1130*/  IABS R37, R24 ;  /* 0x0000001800257213 */ /* 0x000fe20000000000 */
[C---:B------:R-:W-:Y:S01]  /*1140*/  VIADD R32, R20.reuse, 0x10 ;  /* 0x0000001014207836 */ /* 0x040fe20000000000 */
[----:B------:R-:W-:Y:S01]  /*1150*/  IABS R61, R28 ;  /* 0x0000001c003d7213 */ /* 0x000fe20000000000 */
[C---:B------:R-:W-:Y:S01]  /*1160*/  VIADD R36, R20.reuse, 0x8 ;  /* 0x0000000814247836 */ /* 0x040fe20000000000 */
[----:B------:R-:W-:Y:S01]  /*1170*/  IABS R63, R30 ;  /* 0x0000001e003f7213 */ /* 0x000fe20000000000 */
[C---:B------:R-:W-:Y:S01]  /*1180*/  VIADD R34, R20.reuse, 0xc ;  /* 0x0000000c14227836 */ /* 0x040fe20000000000 */
[----:B------:R-:W-:Y:S01]  /*1190*/  IABS R65, R32 ;  /* 0x0000002000417213 */ /* 0x000fe20000000000 */
[----:B0-----:R-:W-:Y:S01]  /*11a0*/  VIADD R8, R5, 0xffffffe ;  /* 0x0ffffffe05087836 */ /* 0x001fe20000000000 */
[----:B------:R-:W-:Y:S01]  /*11b0*/  IABS R69, R36 ;  /* 0x0000002400457213 */ /* 0x000fe20000000000 */
[----:B------:R-:W-:Y:S01]  /*11c0*/  VIADD R38, R20, 0x4 ;  /* 0x0000000414267836 */ /* 0x000fe20000000000 */
[----:B------:R-:W-:Y:S01]  /*11d0*/  IABS R67, R34 ;  /* 0x0000002200437213 */ /* 0x000fe20000000000 */
[----:B------:R0:W2:Y:S01]  /*11e0*/  F2I.FTZ.U32.TRUNC.NTZ R9, R8 ;  /* 0x0000000800097305 */ /* 0x0000a2000021f000 */
[----:B------:R-:W-:Y:S01]  /*11f0*/  UIADD3 UR5, UR12, 0x2000, URZ ;  /* 0x000020000c057890 */ /* 0x000fe2000fffe03f */
[----:B------:R-:W-:Y:S01]  /*1200*/  CS2R R152, SRZ ;  /* 0x0000000000987805 */ /* 0x000fe2000001ff00 */
[----:B-1----:R-:W-:Y:S01]  /*1210*/  VIADD R4, R7, 0xffffffe ;  /* 0x0ffffffe07047836 */ /* 0x002fe20000000000 */
[----:B------:R-:W-:Y:S01]  /*1220*/  IABS R71, R38 ;  /* 0x0000002600477213 */ /* 0x000fe20000000000 */
[----:B------:R-:W-:Y:S01]  /*1230*/  ULDC UR11, c[0x0][0x230] ;  /* 0x00008c00000b7ab9 */ /* 0x000fe20000000800 */
[----:B------:R-:W-:Y:S01]  /*1240*/  ULDC UR18, c[0x0][0x210] ;  /* 0x0000840000127ab9 */ /* 0x000fe20000000800 */
[----:B------:R-:W-:Y:S01]  /*1250*/  USHF.L.U32 UR24, UR7, 0x5, URZ ;  /* 0x0000000507187899 */ /* 0x000fe2000800063f */
[----:B------:R1:W3:Y:S01]  /*1260*/  F2I.FTZ.U32.TRUNC.NTZ R5, R4 ;  /* 0x0000000400057305 */ /* 0x0002e2000021f000 */
[----:B0-----:R-:W-:Y:S01]  /*1270*/  IMAD.MOV.U32 R8, RZ, RZ, RZ ;  /* 0x000000ffff087224 */ /* 0x001fe200078e00ff */
[----:B------:R-:W-:Y:S01]  /*1280*/  USHF.R.U32.HI UR5, URZ, 0x4, UR5 ;  /* 0x000000043f057899 */ /* 0x000fe20008011605 */
[----:B------:R-:W-:-:S02]  /*1290*/  CS2R R154, SRZ ;  /* 0x00000000009a7805 */ /* 0x000fc4000001ff00 */
[----:B------:R-:W-:Y:S02]  /*12a0*/  CS2R R156, SRZ ;  /* 0x00000000009c7805 */ /* 0x000fe4000001ff00 */
[----:B------:R-:W-:Y:S02]  /*12b0*/  CS2R R158, SRZ ;  /* 0x00000000009e7805 */ /* 0x000fe4000001ff00 */
[----:B------:R-:W-:Y:S01]  /*12c0*/  CS2R R160, SRZ ;  /* 0x0000000000a07805 */ /* 0x000fe2000001ff00 */
[----:B--2---:R-:W-:Y:S01]  /*12d0*/  IMAD.MOV R10, RZ, RZ, -R9 ;  /* 0x000000ffff0a7224 */ /* 0x004fe200078e0a09 */
[----:B------:R-:W-:Y:S01]  /*12e0*/  CS2R R162, SRZ ;  /* 0x0000000000a27805 */ /* 0x000fe2000001ff00 */
[----:B-1----:R-:W-:Y:S01]  /*12f0*/  IMAD.MOV.U32 R4, RZ, RZ, RZ ;  /* 0x000000ffff047224 */ /* 0x002fe200078e00ff */
[----:B------:R-:W-:Y:S01]  /*1300*/  CS2R R164, SRZ ;  /* 0x0000000000a47805 */ /* 0x000fe2000001ff00 */
[----:B------:R-:W-:Y:S01]  /*1310*/  IMAD R11, R10, R19, RZ ;  /* 0x000000130a0b7224 */ /* 0x000fe200078e02ff */
[----:B------:R-:W-:-:S02]  /*1320*/  IABS R10, R14 ;  /* 0x0000000e000a7213 */ /* 0x000fc40000000000 */
[----:B------:R-:W-:Y:S02]  /*1330*/  CS2R R166, SRZ ;  /* 0x0000000000a67805 */ /* 0x000fe4000001ff00 */
[----:B------:R-:W-:Y:S01]  /*1340*/  CS2R R168, SRZ ;  /* 0x0000000000a87805 */ /* 0x000fe2000001ff00 */
[----:B------:R-:W-:Y:S01]  /*1350*/  IMAD.HI.U32 R9, R9, R11, R8 ;  /* 0x0000000b09097227 */ /* 0x000fe200078e0008 */
[----:B------:R-:W-:Y:S02]  /*1360*/  IABS R11, R13 ;  /* 0x0000000d000b7213 */ /* 0x000fe40000000000 */
[----:B------:R-:W-:Y:S02]  /*1370*/  CS2R R170, SRZ ;  /* 0x0000000000aa7805 */ /* 0x000fe4000001ff00 */
[----:B------:R-:W-:Y:S01]  /*1380*/  CS2R R172, SRZ ;  /* 0x0000000000ac7805 */ /* 0x000fe2000001ff00 */
[----:B------:R-:W-:Y:S01]  /*1390*/  IMAD.MOV.U32 R8, RZ, RZ, R10 ;  /* 0x000000ffff087224 */ /* 0x000fe200078e000a */
[----:B------:R-:W-:Y:S01]  /*13a0*/  CS2R R174, SRZ ;  /* 0x0000000000ae7805 */ /* 0x000fe2000001ff00 */
[----:B------:R-:W-:Y:S01]  /*13b0*/  IMAD.MOV.U32 R10, RZ, RZ, R11 ;  /* 0x000000ffff0a7224 */ /* 0x000fe200078e000b */
[----:B------:R-:W-:Y:S01]  /*13c0*/  CS2R R176, SRZ ;  /* 0x0000000000b07805 */ /* 0x000fe2000001ff00 */
[----:B------:R-:W-:Y:S01]  /*13d0*/  IMAD.HI.U32 R7, R9, R8, RZ ;  /* 0x0000000809077227 */ /* 0x000fe200078e00ff */
[----:B------:R-:W-:-:S02]  /*13e0*/  CS2R R178, SRZ ;  /* 0x0000000000b27805 */ /* 0x000fc4000001ff00 */
[----:B------:R-:W-:Y:S02]  /*13f0*/  CS2R R180, SRZ ;  /* 0x0000000000b47805 */ /* 0x000fe4000001ff00 */
[----:B------:R-:W-:Y:S01]  /*1400*/  CS2R R182, SRZ ;  /* 0x0000000000b67805 */ /* 0x000fe2000001ff00 */
[----:B------:R-:W-:Y:S01]  /*1410*/  IMAD.HI.U32 R9, R9, R10, RZ ;  /* 0x0000000a09097227 */ /* 0x000fe200078e00ff */
[----:B------:R-:W-:Y:S02]  /*1420*/  CS2R R184, SRZ ;  /* 0x0000000000b87805 */ /* 0x000fe4000001ff00 */
[----:B------:R-:W-:Y:S02]  /*1430*/  CS2R R186, SRZ ;  /* 0x0000000000ba7805 */ /* 0x000fe4000001ff00 */
[----:B------:R-:W-:Y:S01]  /*1440*/  CS2R R188, SRZ ;  /* 0x0000000000bc7805 */ /* 0x000fe2000001ff00 */
[----:B------:R-:W-:Y:S01]  /*1450*/  IMAD.MOV R9, RZ, RZ, -R9 ;  /* 0x000000ffff097224 */ /* 0x000fe200078e0a09 */
[----:B------:R-:W-:Y:S01]  /*1460*/  CS2R R190, SRZ ;  /* 0x0000000000be7805 */ /* 0x000fe2000001ff00 */
[----:B------:R-:W-:Y:S01]  /*1470*/  IMAD.MOV R7, RZ, RZ, -R7 ;  /* 0x000000ffff077224 */ /* 0x000fe200078e0a07 */
[----:B------:R-:W-:Y:S01]  /*1480*/  CS2R R192, SRZ ;  /* 0x0000000000c07805 */ /* 0x000fe2000001ff00 */
[C---:B------:R-:W-:Y:S01]  /*1490*/  IMAD R10, R19.reuse, R9, R10 ;  /* 0x00000009130a7224 */ /* 0x040fe200078e020a */
[----:B------:R-:W-:Y:S01]  /*14a0*/  IABS R9, R17 ;  /* 0x0000001100097213 */ /* 0x000fe20000000000 */
[C---:B------:R-:W-:Y:S01]  /*14b0*/  IMAD R8, R19.reuse, R7, R8 ;  /* 0x0000000713087224 */ /* 0x040fe200078e0208 */
[----:B------:R-:W-:Y:S01]  /*14c0*/  CS2R R194, SRZ ;  /* 0x0000000000c27805 */ /* 0x000fe2000001ff00 */
[----:B---3--:R-:W-:Y:S01]  /*14d0*/  IMAD.MOV R11, RZ, RZ, -R5 ;  /* 0x000000ffff0b7224 */ /* 0x008fe200078e0a05 */
[----:B------:R-:W-:-:S02]  /*14e0*/  ISETP.GT.U32.AND P1, PT, R19, R10, PT ;  /* 0x0000000a1300720c */ /* 0x000fc40003f24070 */
[----:B------:R-:W-:Y:S02]  /*14f0*/  CS2R R196, SRZ ;  /* 0x0000000000c47805 */ /* 0x000fe4000001ff00 */
[----:B------:R-:W-:Y:S01]  /*1500*/  ISETP.GT.U32.AND P0, PT, R19, R8, PT ;  /* 0x000000081300720c */ /* 0x000fe20003f04070 */
[----:B------:R-:W-:Y:S01]  /*1510*/  IMAD.MOV.U32 R7, RZ, RZ, R11 ;  /* 0x000000ffff077224 */ /* 0x000fe200078e000b */
[----:B------:R-:W-:Y:S02]  /*1520*/  CS2R R198, SRZ ;  /* 0x0000000000c67805 */ /* 0x000fe4000001ff00 */
[----:B------:R-:W-:Y:S02]  /*1530*/  CS2R R200, SRZ ;  /* 0x0000000000c87805 */ /* 0x000fe4000001ff00 */
[----:B------:R-:W-:Y:S01]  /*1540*/  CS2R R202, SRZ ;  /* 0x0000000000ca7805 */ /* 0x000fe2000001ff00 */
[----:B------:R-:W-:Y:S01]  /*1550*/  IMAD R7, R7, R6, RZ ;  /* 0x0000000607077224 */ /* 0x000fe200078e02ff */
[----:B------:R-:W-:-:S02]  /*1560*/  CS2R R204, SRZ ;  /* 0x0000000000cc7805 */ /* 0x000fc4000001ff00 */
[----:B------:R-:W-:Y:S02]  /*1570*/  CS2R R206, SRZ ;  /* 0x0000000000ce7805 */ /* 0x000fe4000001ff00 */
[----:B------:R-:W-:Y:S01]  /*1580*/  CS2R R208, SRZ ;  /* 0x0000000000d07805 */ /* 0x000fe2000001ff00 */
[----:B------:R-:W-:Y:S01]  /*1590*/  IMAD.HI.U32 R7, R5, R7, R4 ;  /* 0x0000000705077227 */ /* 0x000fe200078e0004 */
[----:B------:R-:W-:Y:S02]  /*15a0*/  CS2R R210, SRZ ;  /* 0x0000000000d27805 */ /* 0x000fe4000001ff00 */
[----:B------:R-:W-:Y:S02]  /*15b0*/  CS2R R212, SRZ ;  /* 0x0000000000d47805 */ /* 0x000fe4000001ff00 */
[----:B------:R-:W-:Y:S01]  /*15c0*/  CS2R R214, SRZ ;  /* 0x0000000000d67805 */ /* 0x000fe2000001ff00 */
[--C-:B------:R-:W-:Y:S01]  /*15d0*/  @!P1 IMAD.IADD R10, R10, 0x1, -R19.reuse ;  /* 0x000000010a0a9824 */ /* 0x100fe200078e0a13 */
[----:B------:R-:W-:Y:S01]  /*15e0*/  CS2R R88, SRZ ;  /* 0x0000000000587805 */ /* 0x000fe2000001ff00 */
[----:B------:R-:W-:Y:S01]  /*15f0*/  @!P0 IMAD.IADD R8, R8, 0x1, -R19 ;  /* 0x0000000108088824 */ /* 0x000fe200078e0a13 */
[----:B------:R-:W-:Y:S01]  /*1600*/  CS2R R90, SRZ ;  /* 0x00000000005a7805 */ /* 0x000fe2000001ff00 */
[----:B------:R-:W-:Y:S01]  /*1610*/  IMAD.HI.U32 R4, R7, R9, RZ ;  /* 0x0000000907047227 */ /* 0x000fe200078e00ff */
[----:B------:R-:W-:-:S02]  /*1620*/  ISETP.GT.U32.AND P3, PT, R19, R10, PT ;  /* 0x0000000a1300720c */ /* 0x000fc40003f64070 */
[----:B------:R-:W-:Y:S02]  /*1630*/  CS2R R92, SRZ ;  /* 0x00000000005c7805 */ /* 0x000fe4000001ff00 */
[----:B------:R-:W-:Y:S01]  /*1640*/  ISETP.GT.U32.AND P0, PT, R19, R8, PT ;  /* 0x000000081300720c */ /* 0x000fe20003f04070 */
[C---:B------:R-:W-:Y:S01]  /*1650*/  IMAD.HI.U32 R5, R7.reuse, R15, RZ ;  /* 0x0000000f07057227 */ /* 0x040fe200078e00ff */
[----:B------:R-:W-:Y:S02]  /*1660*/  CS2R R94, SRZ ;  /* 0x00000000005e7805 */ /* 0x000fe4000001ff00 */
[----:B------:R-:W-:Y:S02]  /*1670*/  CS2R R96, SRZ ;  /* 0x0000000000607805 */ /* 0x000fe4000001ff00 */
[----:B------:R-:W-:Y:S01]  /*1680*/  CS2R R98, SRZ ;  /* 0x0000000000627805 */ /* 0x000fe2000001ff00 */
[----:B------:R-:W-:Y:S01]  /*1690*/  IMAD.MOV R11, RZ, RZ, -R4 ;  /* 0x000000ffff0b7224 */ /* 0x000fe200078e0a04 */
[----:B------:R-:W-:Y:S01]  /*16a0*/  CS2R R100, SRZ ;  /* 0x0000000000647805 */ /* 0x000fe2000001ff00 */
[----:B------:R-:W-:Y:S01]  /*16b0*/  IMAD.MOV R5, RZ, RZ, -R5 ;  /* 0x000000ffff057224 */ /* 0x000fe200078e0a05 */
[----:B------:R-:W-:Y:S01]  /*16c0*/  CS2R R102, SRZ ;  /* 0x0000000000667805 */ /* 0x000fe2000001ff00 */
[----:B------:R-:W-:Y:S01]  /*16d0*/  IMAD.HI.U32 R4, R7, R16, RZ ;  /* 0x0000001007047227 */ /* 0x000fe200078e00ff */
[----:B------:R-:W-:-:S02]  /*16e0*/  CS2R R104, SRZ ;  /* 0x0000000000687805 */ /* 0x000fc4000001ff00 */
[----:B------:R-:W-:Y:S02]  /*16f0*/  CS2R R106, SRZ ;  /* 0x00000000006a7805 */ /* 0x000fe4000001ff00 */
[----:B------:R-:W-:Y:S01]  /*1700*/  CS2R R108, SRZ ;  /* 0x00000000006c7805 */ /* 0x000fe2000001ff00 */
[----:B------:R-:W-:Y:S01]  /*1710*/  @!P3 IMAD.IADD R10, R10, 0x1, -R19 ;  /* 0x000000010a0ab824 */ /* 0x000fe200078e0a13 */
[----:B------:R-:W-:Y:S01]  /*1720*/  ISETP.GE.AND P3, PT, R13, RZ, PT ;  /* 0x000000ff0d00720c */ /* 0x000fe20003f66270 */
[C---:B------:R-:W-:Y:S01]  /*1730*/  IMAD R9, R6.reuse, R11, R9 ;  /* 0x0000000b06097224 */ /* 0x040fe200078e0209 */
[----:B------:R-:W-:Y:S01]  /*1740*/  CS2R R110, SRZ ;  /* 0x00000000006e7805 */ /* 0x000fe2000001ff00 */
[C---:B------:R-:W-:Y:S01]  /*1750*/  IMAD R11, R6.reuse, R5, R15 ;  /* 0x00000005060b7224 */ /* 0x040fe200078e020f */
[----:B------:R-:W-:Y:S01]  /*1760*/  LOP3.LUT R5, RZ, R2, RZ, 0x33, !PT ;  /* 0x00000002ff057212 */ /* 0x000fe200078e33ff */
[----:B------:R-:W-:Y:S01]  /*1770*/  IMAD.MOV R17, RZ, RZ, -R4 ;  /* 0x000000ffff117224 */ /* 0x000fe200078e0a04 */
[----:B------:R-:W-:Y:S01]  /*1780*/  ISETP.GT.U32.AND P1, PT, R6, R9, PT ;  /* 0x000000090600720c */ /* 0x000fe20003f24070 */
[----:B------:R-:W-:Y:S01]  /*1790*/  @!P0 IMAD.IADD R8, R8, 0x1, -R19 ;  /* 0x0000000108088824 */ /* 0x000fe200078e0a13 */
[C---:B------:R-:W-:Y:S01]  /*17a0*/  ISETP.GT.U32.AND P0, PT, R6.reuse, R11, PT ;  /* 0x0000000b0600720c */ /* 0x040fe20003f04070 */
[----:B------:R-:W-:Y:S01]  /*17b0*/  IMAD R15, R6, R17, R16 ;  /* 0x00000011060f7224 */ /* 0x000fe200078e0210 */
[----:B------:R-:W-:Y:S01]  /*17c0*/  IABS R19, R18 ;  /* 0x0000001200137213 */ /* 0x000fe20000000000 */
[----:B------:R-:W-:Y:S01]  /*17d0*/  VIADD R16, R20, 0x70 ;  /* 0x0000007014107836 */ /* 0x000fe20000000000 */
[----:B------:R-:W-:Y:S01]  /*17e0*/  CS2R R112, SRZ ;  /* 0x0000000000707805 */ /* 0x000fe2000001ff00 */
[----:B------:R-:W-:Y:S01]  /*17f0*/  @!P3 IMAD.MOV R10, RZ, RZ, -R10 ;  /* 0x000000ffff0ab224 */ /* 0x000fe200078e0a0a */
[----:B------:R-:W-:Y:S01]  /*1800*/  ISETP.GT.U32.AND P3, PT, R6, R15, PT ;  /* 0x0000000f0600720c */ /* 0x000fe20003f64070 */
[----:B------:R-:W-:Y:S01]  /*1810*/  IMAD.MOV.U32 R4, RZ, RZ, R8 ;  /* 0x000000ffff047224 */ /* 0x000fe200078e0008 */
[----:B------:R-:W-:Y:S01]  /*1820*/  IABS R17, R16 ;  /* 0x0000001000117213 */ /* 0x000fe20000000000 */
[----:B------:R-:W-:Y:S01]  /*1830*/  IMAD.HI.U32 R8, R7, R19, RZ ;  /* 0x0000001307087227 */ /* 0x000fe200078e00ff */
[----:B------:R-:W-:-:S02]  /*1840*/  CS2R R114, SRZ ;  /* 0x0000000000727805 */ /* 0x000fc4000001ff00 */
[----:B------:R-:W-:Y:S02]  /*1850*/  CS2R R116, SRZ ;  /* 0x0000000000747805 */ /* 0x000fe4000001ff00 */
[----:B------:R-:W-:Y:S01]  /*1860*/  CS2R R118, SRZ ;  /* 0x0000000000767805 */ /* 0x000fe2000001ff00 */
[--C-:B------:R-:W-:Y:S01]  /*1870*/  @!P0 IMAD.IADD R11, R11, 0x1, -R6.reuse ;  /* 0x000000010b0b8824 */ /* 0x100fe200078e0a06 */
[----:B------:R-:W-:Y:S01]  /*1880*/  CS2R R120, SRZ ;  /* 0x0000000000787805 */ /* 0x000fe2000001ff00 */
[----:B------:R-:W-:Y:S01]  /*1890*/  @!P1 IMAD.IADD R9, R9, 0x1, -R6 ;  /* 0x0000000109099824 */ /* 0x000fe200078e0a06 */
[----:B------:R-:W-:Y:S01]  /*18a0*/  ISETP.NE.AND P1, PT, R2, RZ, PT ;  /* 0x000000ff0200720c */ /* 0x000fe20003f25270 */
[----:B------:R-:W-:Y:S01]  /*18b0*/  IMAD.HI.U32 R2, R7, R17, RZ ;  /* 0x0000001107027227 */ /* 0x000fe200078e00ff */
[----:B------:R-:W-:Y:S02]  /*18c0*/  ISETP.GT.U32.AND P0, PT, R6, R11, PT ;  /* 0x0000000b0600720c */ /* 0x000fe40003f04070 */
[----:B------:R-:W-:-:S02]  /*18d0*/  CS2R R122, SRZ ;  /* 0x00000000007a7805 */ /* 0x000fc4000001ff00 */
[----:B------:R-:W-:Y:S01]  /*18e0*/  CS2R R124, SRZ ;  /* 0x00000000007c7805 */ /* 0x000fe2000001ff00 */
[----:B------:R-:W-:Y:S01]  /*18f0*/  @!P3 IMAD.IADD R15, R15, 0x1, -R6 ;  /* 0x000000010f0fb824 */ /* 0x000fe200078e0a06 */
[----:B------:R-:W-:Y:S01]  /*1900*/  CS2R R126, SRZ ;  /* 0x00000000007e7805 */ /* 0x000fe2000001ff00 */
[----:B------:R-:W-:Y:S01]  /*1910*/  IMAD.MOV R2, RZ, RZ, -R2 ;  /* 0x000000ffff027224 */ /* 0x000fe200078e0a02 */
[----:B------:R-:W-:Y:S01]  /*1920*/  CS2R R128, SRZ ;  /* 0x0000000000807805 */ /* 0x000fe2000001ff00 */
[----:B------:R-:W-:Y:S01]  /*1930*/  @!P2 IMAD.MOV R4, RZ, RZ, -R4 ;  /* 0x000000ffff04a224 */ /* 0x000fe200078e0a04 */
[C---:B------:R-:W-:Y:S01]  /*1940*/  ISETP.GT.U32.AND P3, PT, R6.reuse, R15, PT ;  /* 0x0000000f0600720c */ /* 0x040fe20003f64070 */
[C---:B------:R-:W-:Y:S01]  /*1950*/  IMAD R17, R6.reuse, R2, R17 ;  /* 0x0000000206117224 */ /* 0x040fe200078e0211 */
[C---:B------:R-:W-:Y:S01]  /*1960*/  ISETP.GT.U32.AND P2, PT, R6.reuse, R9, PT ;  /* 0x000000090600720c */ /* 0x040fe20003f44070 */
[----:B------:R-:W-:Y:S01]  /*1970*/  IMAD.MOV R8, RZ, RZ, -R8 ;  /* 0x000000ffff087224 */ /* 0x000fe200078e0a08 */
[----:B------:R-:W-:Y:S01]  /*1980*/  SEL R4, R5, R4, !P1 ;  /* 0x0000000405047207 */ /* 0x000fe20004800000 */
[--C-:B------:R-:W-:Y:S01]  /*1990*/  @!P0 IMAD.IADD R11, R11, 0x1, -R6.reuse ;  /* 0x000000010b0b8824 */ /* 0x100fe200078e0a06 */
[C---:B------:R-:W-:Y:S01]  /*19a0*/  ISETP.GT.U32.AND P0, PT, R6.reuse, R17, PT ;  /* 0x000000110600720c */ /* 0x040fe20003f04070 */
[----:B------:R-:W-:Y:S01]  /*19b0*/  IMAD R19, R6, R8, R19 ;  /* 0x0000000806137224 */ /* 0x000fe200078e0213 */
[----:B------:R-:W-:Y:S01]  /*19c0*/  SEL R5, R5, R10, !P1 ;  /* 0x0000000a05057207 */ /* 0x000fe20004800000 */
[----:B------:R-:W-:Y:S01]  /*19d0*/  VIADD R2, R20, 0x68 ;  /* 0x0000006814027836 */ /* 0x000fe20000000000 */
[----:B------:R-:W-:Y:S01]  /*19e0*/  ISETP.GE.AND P1, PT, R16, RZ, PT ;  /* 0x000000ff1000720c */ /* 0x000fe20003f26270 */
[----:B------:R-:W-:Y:S01]  /*19f0*/  VIADD R10, R20, 0x60 ;  /* 0x00000060140a7836 */ /* 0x000fe20000000000 */
[----:B------:R-:W-:Y:S01]  /*1a00*/  CS2R R130, SRZ ;  /* 0x0000000000827805 */ /* 0x000fe2000001ff00 */
[--C-:B------:R-:W-:Y:S01]  /*1a10*/  @!P3 IMAD.IADD R15, R15, 0x1, -R6.reuse ;  /* 0x000000010f0fb824 */ /* 0x100fe200078e0a06 */
[----:B------:R-:W-:Y:S01]  /*1a20*/  IABS R21, R2 ;  /* 0x0000000200157213 */ /* 0x000fe20000000000 */
[--C-:B------:R-:W-:Y:S01]  /*1a30*/  @!P2 IMAD.IADD R9, R9, 0x1, -R6.reuse ;  /* 0x000000010909a824 */ /* 0x100fe200078e0a06 */
[----:B------:R-:W-:Y:S01]  /*1a40*/  ISETP.GE.AND P3, PT, R10, RZ, PT ;  /* 0x000000ff0a00720c */ /* 0x000fe20003f66270 */
[----:B------:R-:W-:Y:S01]  /*1a50*/  @!P6 IMAD.MOV R15, RZ, RZ, -R15 ;  /* 0x000000ffff0fe224 */ /* 0x000fe200078e0a0f */
[----:B------:R-:W-:Y:S01]  /*1a60*/  ISETP.GT.U32.AND P6, PT, R6, R19, PT ;  /* 0x000000130600720c */ /* 0x000fe20003fc4070 */
[----:B------:R-:W-:Y:S01]  /*1a70*/  @!P0 IMAD.IADD R17, R17, 0x1, -R6 ;  /* 0x0000000111118824 */ /* 0x000fe200078e0a06 */
[----:B------:R-:W-:Y:S01]  /*1a80*/  IABS R25, R10 ;  /* 0x0000000a00197213 */ /* 0x000fe20000000000 */
[----:B------:R-:W-:Y:S01]  /*1a90*/  @!P4 IMAD.MOV R9, RZ, RZ, -R9 ;  /* 0x000000ffff09c224 */ /* 0x000fe200078e0a09 */
[----:B------:R-:W-:Y:S01]  /*1aa0*/  ISETP.GE.AND P4, PT, R2, RZ, PT ;  /* 0x000000ff0200720c */ /* 0x000fe20003f86270 */
[----:B------:R-:W-:Y:S01]  /*1ab0*/  VIADD R8, R20, 0x64 ;  /* 0x0000006414087836 */ /* 0x000fe20000000000 */
[----:B------:R-:W-:Y:S01]  /*1ac0*/  ISETP.GT.U32.AND P0, PT, R6, R17, PT ;  /* 0x000000110600720c */ /* 0x000fe20003f04070 */
[----:B------:R-:W-:Y:S01]  /*1ad0*/  IMAD.HI.U32 R2, R7, R21, RZ ;  /* 0x0000001507027227 */ /* 0x000fe200078e00ff */
[----:B------:R-:W-:-:S02]  /*1ae0*/  ISETP.GE.AND P2, PT, R18, RZ, PT ;  /* 0x000000ff1200720c */ /* 0x000fc40003f46270 */
[----:B------:R-:W-:Y:S02]  /*1af0*/  CS2R R132, SRZ ;  /* 0x0000000000847805 */ /* 0x000fe4000001ff00 */
[----:B------:R-:W-:Y:S01]  /*1b00*/  IABS R23, R8 ;  /* 0x0000000800177213 */ /* 0x000fe20000000000 */
[----:B------:R-:W-:Y:S01]  /*1b10*/  IMAD.MOV R10, RZ, RZ, -R2 ;  /* 0x000000ffff0a7224 */ /* 0x000fe200078e0a02 */
[----:B------:R-:W-:Y:S01]  /*1b20*/  CS2R R134, SRZ ;  /* 0x0000000000867805 */ /* 0x000fe2000001ff00 */
[----:B------:R-:W-:Y:S01]  /*1b30*/  @!P6 IMAD.IADD R19, R19, 0x1, -R6 ;  /* 0x000000011313e824 */ /* 0x000fe200078e0a06 */
[----:B------:R-:W-:Y:S01]  /*1b40*/  CS2R R136, SRZ ;  /* 0x0000000000887805 */ /* 0x000fe2000001ff00 */
[----:B------:R-:W-:Y:S01]  /*1b50*/  @!P5 IMAD.MOV R11, RZ, RZ, -R11 ;  /* 0x000000ffff0bd224 */ /* 0x000fe200078e0a0b */
[----:B------:R-:W-:Y:S01]  /*1b60*/  ISETP.GE.AND P5, PT, R8, RZ, PT ;  /* 0x000000ff0800720c */ /* 0x000fe20003fa6270 */
[C---:B------:R-:W-:Y:S01]  /*1b70*/  IMAD R21, R6.reuse, R10, R21 ;  /* 0x0000000a06157224 */ /* 0x040fe200078e0215 */
[----:B------:R-:W-:Y:S01]  /*1b80*/  ISETP.GT.U32.AND P6, PT, R6, R19, PT ;  /* 0x000000130600720c */ /* 0x000fe20003fc4070 */
[----:B------:R-:W-:Y:S01]  /*1b90*/  IMAD.HI.U32 R8, R7, R23, RZ ;  /* 0x0000001707087227 */ /* 0x000fe200078e00ff */
[----:B------:R-:W-:-:S02]  /*1ba0*/  CS2R R138, SRZ ;  /* 0x00000000008a7805 */ /* 0x000fc4000001ff00 */
[----:B------:R-:W-:Y:S02]  /*1bb0*/  CS2R R140, SRZ ;  /* 0x00000000008c7805 */ /* 0x000fe4000001ff00 */
[----:B------:R-:W-:Y:S01]  /*1bc0*/  CS2R R142, SRZ ;  /* 0x00000000008e7805 */ /* 0x000fe2000001ff00 */
[----:B------:R-:W-:Y:S01]  /*1bd0*/  @!P0 IMAD.IADD R17, R17, 0x1, -R6 ;  /* 0x0000000111118824 */ /* 0x000fe200078e0a06 */
[----:B------:R-:W-:Y:S01]  /*1be0*/  ISETP.GT.U32.AND P0, PT, R6, R21, PT ;  /* 0x000000150600720c */ /* 0x000fe20003f04070 */
[----:B------:R-:W-:Y:S01]  /*1bf0*/  VIADD R18, R20, 0x58 ;  /* 0x0000005814127836 */ /* 0x000fe20000000000 */
[----:B------:R-:W-:Y:S01]  /*1c00*/  CS2R R144, SRZ ;  /* 0x0000000000907805 */ /* 0x000fe2000001ff00 */
[----:B------:R-:W-:Y:S01]  /*1c10*/  IMAD.MOV R8, RZ, RZ, -R8 ;  /* 0x000000ffff087224 */ /* 0x000fe200078e0a08 */
[----:B------:R-:W-:Y:S01]  /*1c20*/  CS2R R146, SRZ ;  /* 0x0000000000927805 */ /* 0x000fe2000001ff00 */
[----:B------:R-:W-:Y:S01]  /*1c30*/  IMAD.HI.U32 R2, R7, R25, RZ ;  /* 0x0000001907027227 */ /* 0x000fe200078e00ff */
[----:B------:R-:W-:-:S02]  /*1c40*/  IABS R29, R18 ;  /* 0x00000012001d7213 */ /* 0x000fc40000000000 */
[----:B------:R-:W-:Y:S02]  /*1c50*/  CS2R R148, SRZ ;  /* 0x0000000000947805 */ /* 0x000fe4000001ff00 */
[----:B------:R-:W-:Y:S01]  /*1c60*/  CS2R R150, SRZ ;  /* 0x0000000000967805 */ /* 0x000fe2000001ff00 */
[C---:B------:R-:W-:Y:S01]  /*1c70*/  IMAD R23, R6.reuse, R8, R23 ;  /* 0x0000000806177224 */ /* 0x040fe200078e0217 */
[----:B------:R-:W-:Y:S01]  /*1c80*/  USGXT.U32 UR6, UR5, 0xe ;  /* 0x0000000e0506789a */ /* 0x000fe20008000000 */
[----:B------:R-:W-:Y:S01]  /*1c90*/  @!P6 IMAD.IADD R19, R19, 0x1, -R6 ;  /* 0x000000011313e824 */ /* 0x000fe200078e0a06 */
[----:B------:R-:W-:Y:S01]  /*1ca0*/  USHF.R.S32.HI UR25, URZ, 0x1f, UR24 ;  /* 0x0000001f3f197899 */ /* 0x000fe20008011418 */
[----:B------:R-:W-:Y:S01]  /*1cb0*/  IMAD.HI.U32 R8, R7, R29, RZ ;  /* 0x0000001d07087227 */ /* 0x000fe200078e00ff */
[----:B------:R-:W-:-:S03]  /*1cc0*/  ISETP.GT.U32.AND P6, PT, R6, R23, PT ;  /* 0x000000170600720c */ /* 0x000fc60003fc4070 */
[----:B------:R-:W-:Y:S02]  /*1cd0*/  @!P0 IMAD.IADD R21, R21, 0x1, -R6 ;  /* 0x0000000115158824 */ /* 0x000fe400078e0a06 */
[----:B------:R-:W-:Y:S02]  /*1ce0*/  VIADD R16, R20, 0x5c ;  /* 0x0000005c14107836 */ /* 0x000fe40000000000 */
[----:B------:R-:W-:Y:S01]  /*1cf0*/  IMAD.MOV R2, RZ, RZ, -R2 ;  /* 0x000000ffff027224 */ /* 0x000fe200078e0a02 */
[C---:B------:R-:W-:Y:S01]  /*1d00*/  ISETP.GT.U32.AND P0, PT, R6.reuse, R21, PT ;  /* 0x000000150600720c */ /* 0x040fe20003f04070 */
[----:B------:R-:W-:Y:S01]  /*1d10*/  IMAD.MOV R8, RZ, RZ, -R8 ;  /* 0x000000ffff087224 */ /* 0x000fe200078e0a08 */
[----:B------:R-:W-:Y:S01]  /*1d20*/  IABS R27, R16 ;  /* 0x00000010001b7213 */ /* 0x000fe20000000000 */
[C---:B------:R-:W-:Y:S02]  /*1d30*/  IMAD R25, R6.reuse, R2, R25 ;  /* 0x0000000206197224 */ /* 0x040fe400078e0219 */
[----:B------:R-:W-:-:S02]  /*1d40*/  IMAD R29, R6, R8, R29 ;  /* 0x00000008061d7224 */ /* 0x000fc400078e021d */
[----:B------:R-:W-:Y:S01]  /*1d50*/  @!P1 IMAD.MOV R17, RZ, RZ, -R17 ;  /* 0x000000ffff119224 */ /* 0x000fe200078e0a11 */
[C---:B------:R-:W-:Y:S01]  /*1d60*/  ISETP.GT.U32.AND P1, PT, R6.reuse, R25, PT ;  /* 0x000000190600720c */ /* 0x040fe20003f24070 */
[----:B------:R-:W-:Y:S01]  /*1d70*/  @!P6 IMAD.IADD R23, R23, 0x1, -R6 ;  /* 0x000000011717e824 */ /* 0x000fe200078e0a06 */
[----:B------:R-:W-:Y:S01]  /*1d80*/  ISETP.GT.U32.AND P6, PT, R6, R29, PT ;  /* 0x0000001d0600720c */ /* 0x000fe20003fc4070 */
[----:B------:R-:W-:Y:S02]  /*1d90*/  VIADD R10, R20, 0x54 ;  /* 0x00000054140a7836 */ /* 0x000fe40000000000 */
[----:B------:R-:W-:-:S03]  /*1da0*/  IMAD.HI.U32 R2, R7, R27, RZ ;  /* 0x0000001b07027227 */ /* 0x000fc600078e00ff */
[----:B------:R-:W-:Y:S01]  /*1db0*/  IABS R31, R10 ;  /* 0x0000000a001f7213 */ /* 0x000fe20000000000 */
[----:B------:R-:W-:Y:S02]  /*1dc0*/  IMAD.MOV R2, RZ, RZ, -R2 ;  /* 0x000000ffff027224 */ /* 0x000fe400078e0a02 */
[----:B------:R-:W-:Y:S01]  /*1dd0*/  @!P0 IMAD.IADD R21, R21, 0x1, -R6 ;  /* 0x0000000115158824 */ /* 0x000fe200078e0a06 */
[----:B------:R-:W-:Y:S01]  /*1de0*/  ISETP.GE.AND P0, PT, R16, RZ, PT ;  /* 0x000000ff1000720c */ /* 0x000fe20003f06270 */
[----:B------:R-:W-:Y:S02]  /*1df0*/  IMAD R27, R6, R2, R27 ;  /* 0x00000002061b7224 */ /* 0x000fe400078e021b */
[----:B------:R-:W-:Y:S02]  /*1e00*/  VIADD R16, R20, 0x4c ;  /* 0x0000004c14107836 */ /* 0x000fe40000000000 */
[----:B------:R-:W-:-:S03]  /*1e10*/  IMAD.HI.U32 R2, R7, R31, RZ ;  /* 0x0000001f07027227 */ /* 0x000fc600078e00ff */
[----:B------:R-:W-:Y:S01]  /*1e20*/  IABS R35, R16 ;  /* 0x0000001000237213 */ /* 0x000fe20000000000 */
[--C-:B------:R-:W-:Y:S01]  /*1e30*/  @!P1 IMAD.IADD R25, R25, 0x1, -R6.reuse ;  /* 0x0000000119199824 */ /* 0x100fe200078e0a06 */
[----:B------:R-:W-:Y:S01]  /*1e40*/  ISETP.GT.U32.AND P1, PT, R6, R23, PT ;  /* 0x000000170600720c */ /* 0x000fe20003f24070 */
[----:B------:R-:W-:Y:S02]  /*1e50*/  @!P6 IMAD.IADD R29, R29, 0x1, -R6 ;  /* 0x000000011d1de824 */ /* 0x000fe400078e0a06 */
[----:B------:R-:W-:-:S03]  /*1e60*/  IMAD.HI.U32 R8, R7, R33, RZ ;  /* 0x0000002107087227 */ /* 0x000fc600078e00ff */
[C---:B------:R-:W-:Y:S01]  /*1e70*/  ISETP.GT.U32.AND P6, PT, R6.reuse, R29, PT ;  /* 0x0000001d0600720c */ /* 0x040fe20003fc4070 */
[----:B------:R-:W-:Y:S02]  /*1e80*/  IMAD.MOV R2, RZ, RZ, -R2 ;  /* 0x000000ffff027224 */ /* 0x000fe400078e0a02 */
[----:B------:R-:W-:Y:S02]  /*1e90*/  IMAD.MOV R8, RZ, RZ, -R8 ;  /* 0x000000ffff087224 */ /* 0x000fe400078e0a08 */
[----:B------:R-:W-:Y:S02]  /*1ea0*/  IMAD R31, R6, R2, R31 ;  /* 0x00000002061f7224 */ /* 0x000fe400078e021f */
[----:B------:R-:W-:-:S04]  /*1eb0*/  IMAD.HI.U32 R2, R7, R35, RZ ;  /* 0x0000002307027227 */ /* 0x000fc800078e00ff */
[C---:B------:R-:W-:Y:S02]  /*1ec0*/  IMAD R33, R6.reuse, R8, R33 ;  /* 0x0000000806217224 */ /* 0x040fe400078e0221 */
[----:B------:R-:W-:Y:S02]  /*1ed0*/  IMAD.MOV R8, RZ, RZ, -R2 ;  /* 0x000000ffff087224 */ /* 0x000fe400078e0a02 */
[--C-:B------:R-:W-:Y:S01]  /*1ee0*/  @!P1 IMAD.IADD R23, R23, 0x1, -R6.reuse ;  /* 0x0000000117179824 */ /* 0x100fe200078e0a06 */
[C---:B------:R-:W-:Y:S01]  /*1ef0*/  ISETP.GT.U32.AND P1, PT, R6.reuse, R31, PT ;  /* 0x0000001f0600720c */ /* 0x040fe20003f24070 */
[C---:B------:R-:W-:Y:S02]  /*1f00*/  IMAD R35, R6.reuse, R8, R35 ;  /* 0x0000000806237224 */ /* 0x040fe400078e0223 */
[----:B------:R-:W-:Y:S02]  /*1f10*/  @!P6 IMAD.IADD R29, R29, 0x1, -R6 ;  /* 0x000000011d1de824 */ /* 0x000fe400078e0a06 */
[----:B------:R-:W-:Y:S01]  /*1f20*/  IMAD.HI.U32 R8, R7, R39, RZ ;  /* 0x0000002707087227 */ /* 0x000fe200078e00ff */
[----:B------:R-:W-:-:S03]  /*1f30*/  ISETP.GT.U32.AND P6, PT, R6, R35, PT ;  /* 0x000000230600720c */ /* 0x000fc60003fc4070 */
[----:B------:R-:W-:Y:S02]  /*1f40*/  IMAD.MOV R8, RZ, RZ, -R8 ;  /* 0x000000ffff087224 */ /* 0x000fe400078e0a08 */
[----:B------:R-:W-:Y:S01]  /*1f50*/  @!P2 IMAD.MOV R19, RZ, RZ, -R19 ;  /* 0x000000ffff13a224 */ /* 0x000fe200078e0a13 */
[----:B------:R-:W-:Y:S01]  /*1f60*/  ISETP.GT.U32.AND P2, PT, R6, R27, PT ;  /* 0x0000001b0600720c */ /* 0x000fe20003f44070 */
[--C-:B------:R-:W-:Y:S01]  /*1f70*/  @!P1 IMAD.IADD R31, R31, 0x1, -R6.reuse ;  /* 0x000000011f1f9824 */ /* 0x100fe200078e0a06 */
[----:B------:R-:W-:Y:S01]  /*1f80*/  ISETP.GE.AND P1, PT, R10, RZ, PT ;  /* 0x000000ff0a00720c */ /* 0x000fe20003f26270 */
[----:B------:R-:W-:Y:S02]  /*1f90*/  IMAD R39, R6, R8, R39 ;  /* 0x0000000806277224 */ /* 0x000fe400078e0227 */
[----:B------:R-:W-:Y:S02]  /*1fa0*/  VIADD R10, R20, 0x40 ;  /* 0x00000040140a7836 */ /* 0x000fe40000000000 */
[----:B------:R-:W-:Y:S01]  /*1fb0*/  @!P6 IMAD.IADD R35, R35, 0x1, -R6 ;  /* 0x000000012323e824 */ /* 0x000fe200078e0a06 */
[----:B------:R-:W-:Y:S01]  /*1fc0*/  ISETP.GT.U32.AND P6, PT, R6, R31, PT ;  /* 0x0000001f0600720c */ /* 0x000fe20003fc4070 */
[----:B------:R-:W-:Y:S01]  /*1fd0*/  IMAD.HI.U32 R2, R7, R37, RZ ;  /* 0x0000002507027227 */ /* 0x000fe200078e00ff */
[----:B------:R-:W-:-:S03]  /*1fe0*/  IABS R41, R10 ;  /* 0x0000000a00297213 */ /* 0x000fc60000000000 */
[----:B------:R-:W-:Y:S02]  /*1ff0*/  IMAD.MOV R2, RZ, RZ, -R2 ;  /* 0x000000ffff027224 */ /* 0x000fe400078e0a02 */
[----:B------:R-:W-:Y:S01]  /*2000*/  @!P2 IMAD.IADD R27, R27, 0x1, -R6 ;  /* 0x000000011b1ba824 */ /* 0x000fe200078e0a06 */
[C---:B------:R-:W-:Y:S01]  /*2010*/  ISETP.GT.U32.AND P2, PT, R6.reuse, R25, PT ;  /* 0x000000190600720c */ /* 0x040fe20003f44070 */
[----:B------:R-:W-:Y:S02]  /*2020*/  IMAD R37, R6, R2, R37 ;  /* 0x0000000206257224 */ /* 0x000fe400078e0225 */
[----:B------:R-:W-:-:S04]  /*2030*/  IMAD.HI.U32 R2, R7, R41, RZ ;  /* 0x0000002907027227 */ /* 0x000fc800078e00ff */
[----:B------:R-:W-:Y:S01]  /*2040*/  @!P6 IMAD.IADD R31, R31, 0x1, -R6 ;  /* 0x000000011f1fe824 */ /* 0x000fe200078e0a06 */
[C---:B------:R-:W-:Y:S01]  /*2050*/  ISETP.GT.U32.AND P6, PT, R6.reuse, R39, PT ;  /* 0x000000270600720c */ /* 0x040fe20003fc4070 */
[----:B------:R-:W-:Y:S02]  /*2060*/  IMAD.MOV R2, RZ, RZ, -R2 ;  /* 0x000000ffff027224 */ /* 0x000fe400078e0a02 */
[----:B------:R-:W-:Y:S01]  /*2070*/  @!P4 IMAD.MOV R21, RZ, RZ, -R21 ;  /* 0x000000ffff15c224 */ /* 0x000fe200078e0a15 */
[C---:B------:R-:W-:Y:S01]  /*2080*/  ISETP.GT.U32.AND P4, PT, R6.reuse, R27, PT ;  /* 0x0000001b0600720c */ /* 0x040fe20003f84070 */
[C---:B------:R-:W-:Y:S02]  /*2090*/  IMAD R41, R6.reuse, R2, R41 ;  /* 0x0000000206297224 */ /* 0x040fe400078e0229 */
[----:B------:R-:W-:Y:S01]  /*20a0*/  @!P2 IMAD.IADD R25, R25, 0x1, -R6 ;  /* 0x000000011919a824 */ /* 0x000fe200078e0a06 */
[----:B------:R-:W-:Y:S01]  /*20b0*/  ISETP.GT.U32.AND P2, PT, R6, R33, PT ;  /* 0x000000210600720c */ /* 0x000fe20003f44070 */
[----:B------:R-:W-:-:S02]  /*20c0*/  @!P5 IMAD.MOV R23, RZ, RZ, -R23 ;  /* 0x000000ffff17d224 */ /* 0x000fc400078e0a17 */
[----:B------:R-:W-:Y:S01]  /*20d0*/  @!P3 IMAD.MOV R25, RZ, RZ, -R25 ;  /* 0x000000ffff19b224 */ /* 0x000fe200078e0a19 */
[C---:B------:R-:W-:Y:S01]  /*20e0*/  ISETP.GT.U32.AND P3, PT, R6.reuse, R35, PT ;  /* 0x000000230600720c */ /* 0x040fe20003f64070 */
[--C-:B------:R-:W-:Y:S02]  /*20f0*/  @!P6 IMAD.IADD R39, R39, 0x1, -R6.reuse ;  /* 0x000000012727e824 */ /* 0x100fe400078e0a06 */
[----:B------:R-:W-:Y:S02]  /*2100*/  @!P1 IMAD.MOV R31, RZ, RZ, -R31 ;  /* 0x000000ffff1f9224 */ /* 0x000fe400078e0a1f */
[----:B------:R-:W-:Y:S01]  /*2110*/  @!P4 IMAD.IADD R27, R27, 0x1, -R6 ;  /* 0x000000011b1bc824 */ /* 0x000fe200078e0a06 */
[----:B------:R-:W-:Y:S01]  /*2120*/  ISETP.GT.U32.AND P6, PT, R6, R39, PT ;  /* 0x000000270600720c */ /* 0x000fe20003fc4070 */
[----:B------:R-:W-:Y:S01]  /*2130*/  VIADD R2, R20, 0x38 ;  /* 0x0000003814027836 */ /* 0x000fe20000000000 */
[----:B------:R-:W-:Y:S01]  /*2140*/  ISETP.GE.AND P4, PT, R18, RZ, PT ;  /* 0x000000ff1200720c */ /* 0x000fe20003f86270 */
[----:B------:R-:W-:-:S02]  /*2150*/  VIADD R18, R20, 0x3c ;  /* 0x0000003c14127836 */ /* 0x000fc40000000000 */
[----:B------:R-:W-:Y:S01]  /*2160*/  @!P0 IMAD.MOV R27, RZ, RZ, -R27 ;  /* 0x000000ffff1b8224 */ /* 0x000fe200078e0a1b */
[----:B------:R-:W-:Y:S01]  /*2170*/  ISETP.GT.U32.AND P0, PT, R6, R37, PT ;  /* 0x000000250600720c */ /* 0x000fe20003f04070 */
[--C-:B------:R-:W-:Y:S01]  /*2180*/  @!P2 IMAD.IADD R33, R33, 0x1, -R6.reuse ;  /* 0x000000012121a824 */ /* 0x100fe200078e0a06 */
[----:B------:R-:W-:Y:S01]  /*2190*/  IABS R43, R18 ;  /* 0x00000012002b7213 */ /* 0x000fe20000000000 */
[--C-:B------:R-:W-:Y:S01]  /*21a0*/  @!P3 IMAD.IADD R35, R35, 0x1, -R6.reuse ;  /* 0x000000012323b824 */ /* 0x100fe200078e0a06 */
[----:B------:R-:W-:Y:S01]  /*21b0*/  ISETP.GE.AND P2, PT, R22, RZ, PT ;  /* 0x000000ff1600720c */ /* 0x000fe20003f46270 */
[----:B------:R-:W-:Y:S01]  /*21c0*/  VIADD R22, R20, 0x28 ;  /* 0x0000002814167836 */ /* 0x000fe20000000000 */
[C---:B------:R-:W-:Y:S01]  /*21d0*/  ISETP.GT.U32.AND P5, PT, R6.reuse, R33, PT ;  /* 0x000000210600720c */ /* 0x040fe20003fa4070 */
[----:B------:R-:W-:Y:S01]  /*21e0*/  @!P6 IMAD.IADD R39, R39, 0x1, -R6 ;  /* 0x000000012727e824 */ /* 0x000fe200078e0a06 */
[----:B------:R-:W-:Y:S01]  /*21f0*/  ISETP.GT.U32.AND P6, PT, R6, R41, PT ;  /* 0x000000290600720c */ /* 0x000fe20003fc4070 */
[----:B------:R-:W-:Y:S01]  /*2200*/  IMAD.HI.U32 R8, R7, R43, RZ ;  /* 0x0000002b07087227 */ /* 0x000fe200078e00ff */
[----:B------:R-:W-:-:S02]  /*2210*/  IABS R45, R2 ;  /* 0x00000002002d7213 */ /* 0x000fc40000000000 */
[----:B------:R-:W-:Y:S01]  /*2220*/  ISETP.GE.AND P3, PT, R26, RZ, PT ;  /* 0x000000ff1a00720c */ /* 0x000fe20003f66270 */
[----:B------:R-:W-:Y:S01]  /*2230*/  IMAD.MOV R8, RZ, RZ, -R8 ;  /* 0x000000ffff087224 */ /* 0x000fe200078e0a08 */
[----:B------:R-:W-:Y:S01]  /*2240*/  IABS R53, R22 ;  /* 0x0000001600357213 */ /* 0x000fe20000000000 */
[----:B------:R-:W-:Y:S01]  /*2250*/  @!P4 IMAD.MOV R29, RZ, RZ, -R29 ;  /* 0x000000ffff1dc224 */ /* 0x000fe200078e0a1d */
[----:B------:R-:W-:Y:S01]  /*2260*/  ISETP.GE.AND P4, PT, R16, RZ, PT ;  /* 0x000000ff1000720c */ /* 0x000fe20003f86270 */
[----:B------:R-:W-:Y:S02]  /*2270*/  IMAD R43, R6, R8, R43 ;  /* 0x00000008062b7224 */ /* 0x000fe400078e022b */
[--C-:B------:R-:W-:Y:S01]  /*2280*/  @!P0 IMAD.IADD R37, R37, 0x1, -R6.reuse ;  /* 0x0000000125258824 */ /* 0x100fe200078e0a06 */
[----:B------:R-:W-:Y:S01]  /*2290*/  ISETP.GE.AND P0, PT, R10, RZ, PT ;  /* 0x000000ff0a00720c */ /* 0x000fe20003f06270 */
[--C-:B------:R-:W-:Y:S02]  /*22a0*/  @!P6 IMAD.IADD R41, R41, 0x1, -R6.reuse ;  /* 0x000000012929e824 */ /* 0x100fe400078e0a06 */
[----:B------:R-:W-:Y:S01]  /*22b0*/  VIADD R8, R20, 0x34 ;  /* 0x0000003414087836 */ /* 0x000fe20000000000 */
[C---:B------:R-:W-:Y:S01]  /*22c0*/  ISETP.GT.U32.AND P1, PT, R6.reuse, R37, PT ;  /* 0x000000250600720c */ /* 0x040fe20003f24070 */
[----:B------:R-:W-:Y:S01]  /*22d0*/  @!P5 IMAD.IADD R33, R33, 0x1, -R6 ;  /* 0x000000012121d824 */ /* 0x000fe200078e0a06 */
[----:B------:R-:W-:Y:S01]  /*22e0*/  ISETP.GT.U32.AND P6, PT, R6, R41, PT ;  /* 0x000000290600720c */ /* 0x000fe20003fc4070 */
[----:B------:R-:W-:Y:S01]  /*22f0*/  VIADD R10, R20, 0x30 ;  /* 0x00000030140a7836 */ /* 0x000fe20000000000 */
[----:B------:R-:W-:Y:S01]  /*2300*/  ISETP.GE.AND P5, PT, R24, RZ, PT ;  /* 0x000000ff1800720c */ /* 0x000fe20003fa6270 */
[----:B------:R-:W-:Y:S01]  /*2310*/  @!P4 IMAD.MOV R35, RZ, RZ, -R35 ;  /* 0x000000ffff23c224 */ /* 0x000fe200078e0a23 */
[----:B------:R-:W-:Y:S01]  /*2320*/  ISETP.GE.AND P4, PT, R2, RZ, PT ;  /* 0x000000ff0200720c */ /* 0x000fe20003f86270 */
[----:B------:R-:W-:Y:S01]  /*2330*/  IMAD.HI.U32 R2, R7, R45, RZ ;  /* 0x0000002d07027227 */ /* 0x000fe200078e00ff */
[----:B------:R-:W-:-:S02]  /*2340*/  IABS R47, R8 ;  /* 0x00000008002f7213 */ /* 0x000fc40000000000 */
[----:B------:R-:W-:Y:S01]  /*2350*/  IABS R49, R10 ;  /* 0x0000000a00317213 */ /* 0x000fe20000000000 */
[----:B------:R-:W-:Y:S01]  /*2360*/  @!P2 IMAD.MOV R33, RZ, RZ, -R33 ;  /* 0x000000ffff21a224 */ /* 0x000fe200078e0a21 */
[----:B------:R-:W-:Y:S01]  /*2370*/  ISETP.GE.AND P2, PT, R18, RZ, PT ;  /* 0x000000ff1200720c */ /* 0x000fe20003f46270 */
[--C-:B------:R-:W-:Y:S01]  /*2380*/  @!P1 IMAD.IADD R37, R37, 0x1, -R6.reuse ;  /* 0x0000000125259824 */ /* 0x100fe200078e0a06 */
[----:B------:R-:W-:Y:S01]  /*2390*/  ISETP.GE.AND P1, PT, R8, RZ, PT ;  /* 0x000000ff0800720c */ /* 0x000fe20003f26270 */
[----:B------:R-:W-:Y:S01]  /*23a0*/  @!P6 IMAD.IADD R41, R41, 0x1, -R6 ;  /* 0x000000012929e824 */ /* 0x000fe200078e0a06 */
[----:B------:R-:W-:Y:S01]  /*23b0*/  ISETP.GT.U32.AND P6, PT, R6, R43, PT ;  /* 0x0000002b0600720c */ /* 0x000fe20003fc4070 */
[----:B------:R-:W-:-:S04]  /*23c0*/  IMAD.HI.U32 R8, R7, R47, RZ ;  /* 0x0000002f07087227 */ /* 0x000fc800078e00ff */
[----:B------:R-:W-:Y:S02]  /*23d0*/  IMAD.MOV R18, RZ, RZ, -R2 ;  /* 0x000000ffff127224 */ /* 0x000fe400078e0a02 */
[----:B------:R-:W-:Y:S02]  /*23e0*/  VIADD R16, R20, 0x2c ;  /* 0x0000002c14107836 */ /* 0x000fe40000000000 */
[----:B------:R-:W-:Y:S02]  /*23f0*/  IMAD.MOV R8, RZ, RZ, -R8 ;  /* 0x000000ffff087224 */ /* 0x000fe400078e0a08 */
[----:B------:R-:W-:Y:S01]  /*2400*/  IMAD R45, R6, R18, R45 ;  /* 0x00000012062d7224 */ /* 0x000fe200078e022d */
[----:B------:R-:W-:Y:S01]  /*2410*/  IABS R51, R16 ;  /* 0x0000001000337213 */ /* 0x000fe20000000000 */
[----:B------:R-:W-:Y:S02]  /*2420*/  @!P6 IMAD.IADD R43, R43, 0x1, -R6 ;  /* 0x000000012b2be824 */ /* 0x000fe400078e0a06 */
[----:B------:R-:W-:Y:S01]  /*2430*/  @!P5 IMAD.MOV R37, RZ, RZ, -R37 ;  /* 0x000000ffff25d224 */ /* 0x000fe200078e0a25 */
[----:B------:R-:W-:Y:S01]  /*2440*/  ISETP.GE.AND P5, PT, R10, RZ, PT ;  /* 0x000000ff0a00720c */ /* 0x000fe20003fa6270 */
[----:B------:R-:W-:Y:S01]  /*2450*/  IMAD.HI.U32 R10, R7, R49, RZ ;  /* 0x00000031070a7227 */ /* 0x000fe200078e00ff */
[----:B------:R-:W-:-:S03]  /*2460*/  ISETP.GT.U32.AND P6, PT, R6, R43, PT ;  /* 0x0000002b0600720c */ /* 0x000fc60003fc4070 */
[C---:B------:R-:W-:Y:S02]  /*2470*/  IMAD R47, R6.reuse, R8, R47 ;  /* 0x00000008062f7224 */ /* 0x040fe400078e022f */
[----:B------:R-:W-:Y:S01]  /*2480*/  @!P0 IMAD.MOV R41, RZ, RZ, -R41 ;  /* 0x000000ffff298224 */ /* 0x000fe200078e0a29 */
[----:B------:R-:W-:Y:S01]  /*2490*/  ISETP.GT.U32.AND P0, PT, R6, R45, PT ;  /* 0x0000002d0600720c */ /* 0x000fe20003f04070 */
[----:B------:R-:W-:Y:S01]  /*24a0*/  @!P3 IMAD.MOV R39, RZ, RZ, -R39 ;  /* 0x000000ffff27b224 */ /* 0x000fe200078e0a27 */
[----:B------:R-:W-:Y:S01]  /*24b0*/  ISETP.GE.AND P3, PT, R16, RZ, PT ;  /* 0x000000ff1000720c */ /* 0x000fe20003f66270 */
[----:B------:R-:W-:Y:S02]  /*24c0*/  IMAD.MOV R10, RZ, RZ, -R10 ;  /* 0x000000ffff0a7224 */ /* 0x000fe400078e0a0a */
[----:B------:R-:W-:-:S04]  /*24d0*/  IMAD.HI.U32 R16, R7, R51, RZ ;  /* 0x0000003307107227 */ /* 0x000fc800078e00ff */
[----:B------:R-:W-:Y:S01]  /*24e0*/  @!P6 IMAD.IADD R43, R43, 0x1, -R6 ;  /* 0x000000012b2be824 */ /* 0x000fe200078e0a06 */
[C---:B------:R-:W-:Y:S01]  /*24f0*/  ISETP.GT.U32.AND P6, PT, R6.reuse, R47, PT ;  /* 0x0000002f0600720c */ /* 0x040fe20003fc4070 */
[C---:B------:R-:W-:Y:S02]  /*2500*/  IMAD R49, R6.reuse, R10, R49 ;  /* 0x0000000a06317224 */ /* 0x040fe400078e0231 */
[----:B------:R-:W-:Y:S02]  /*2510*/  IMAD.MOV R16, RZ, RZ, -R16 ;  /* 0x000000ffff107224 */ /* 0x000fe400078e0a10 */
[----:B------:R-:W-:Y:S01]  /*2520*/  @!P2 IMAD.MOV R43, RZ, RZ, -R43 ;  /* 0x000000ffff2ba224 */ /* 0x000fe200078e0a2b */
[C---:B------:R-:W-:Y:S01]  /*2530*/  ISETP.GT.U32.AND P2, PT, R6.reuse, R49, PT ;  /* 0x000000310600720c */ /* 0x040fe20003f44070 */
[----:B------:R-:W-:Y:S02]  /*2540*/  IMAD R51, R6, R16, R51 ;  /* 0x0000001006337224 */ /* 0x000fe400078e0233 */
[----:B------:R-:W-:-:S02]  /*2550*/  @!P0 IMAD.IADD R45, R45, 0x1, -R6 ;  /* 0x000000012d2d8824 */ /* 0x000fc400078e0a06 */
[----:B------:R-:W-:Y:S02]  /*2560*/  VIADD R18, R20, 0x24 ;  /* 0x0000002414127836 */ /* 0x000fe40000000000 */
[----:B------:R-:W-:Y:S01]  /*2570*/  @!P6 IMAD.IADD R47, R47, 0x1, -R6 ;  /* 0x000000012f2fe824 */ /* 0x000fe200078e0a06 */
[C---:B------:R-:W-:Y:S01]  /*2580*/  ISETP.GT.U32.AND P0, PT, R6.reuse, R45, PT ;  /* 0x0000002d0600720c */ /* 0x040fe20003f04070 */
[----:B------:R-:W-:Y:S01]  /*2590*/  IMAD.HI.U32 R2, R7, R53, RZ ;  /* 0x0000003507027227 */ /* 0x000fe200078e00ff */
[C---:B------:R-:W-:Y:S02]  /*25a0*/  ISETP.GT.U32.AND P6, PT, R6.reuse, R51, PT ;  /* 0x000000330600720c */ /* 0x040fe40003fc4070 */
[----:B------:R-:W-:Y:S01]  /*25b0*/  IABS R55, R18 ;  /* 0x0000001200377213 */ /* 0x000fe20000000000 */
[----:B------:R-:W-:Y:S02]  /*25c0*/  IMAD.MOV R2, RZ, RZ, -R2 ;  /* 0x000000ffff027224 */ /* 0x000fe400078e0a02 */
[----:B------:R-:W-:Y:S01]  /*25d0*/  @!P2 IMAD.IADD R49, R49, 0x1, -R6 ;  /* 0x000000013131a824 */ /* 0x000fe200078e0a06 */
[C---:B------:R-:W-:Y:S01]  /*25e0*/  ISETP.GT.U32.AND P2, PT, R6.reuse, R47, PT ;  /* 0x0000002f0600720c */ /* 0x040fe20003f44070 */
[----:B------:R-:W-:-:S02]  /*25f0*/  IMAD R53, R6, R2, R53 ;  /* 0x0000000206357224 */ /* 0x000fc400078e0235 */
[----:B------:R-:W-:Y:S02]  /*2600*/  VIADD R24, R20, 0x20 ;  /* 0x0000002014187836 */ /* 0x000fe40000000000 */
[----:B------:R-:W-:-:S03]  /*2610*/  IMAD.HI.U32 R2, R7, R55, RZ ;  /* 0x0000003707027227 */ /* 0x000fc600078e00ff */
[----:B------:R-:W-:Y:S01]  /*2620*/  IABS R57, R24 ;  /* 0x0000001800397213 */ /* 0x000fe20000000000 */
[C---:B------:R-:W-:Y:S02]  /*2630*/  VIADD R26, R20.reuse, 0x1c ;  /* 0x0000001c141a7836 */ /* 0x040fe40000000000 */
[--C-:B------:R-:W-:Y:S01]  /*2640*/  @!P0 IMAD.IADD R45, R45, 0x1, -R6.reuse ;  /* 0x000000012d2d8824 */ /* 0x100fe200078e0a06 */
[----:B------:R-:W-:Y:S01]  /*2650*/  ISETP.GE.AND P0, PT, R20, RZ, PT ;  /* 0x000000ff1400720c */ /* 0x000fe20003f06270 */
[----:B------:R-:W-:Y:S01]  /*2660*/  @!P6 IMAD.IADD R51, R51, 0x1, -R6 ;  /* 0x000000013333e824 */ /* 0x000fe200078e0a06 */
[C---:B------:R-:W-:Y:S01]  /*2670*/  ISETP.GT.U32.AND P6, PT, R6.reuse, R49, PT ;  /* 0x000000310600720c */ /* 0x040fe20003fc4070 */
[----:B------:R-:W-:Y:S01]  /*2680*/  IMAD.MOV R2, RZ, RZ, -R2 ;  /* 0x000000ffff027224 */ /* 0x000fe200078e0a02 */
[----:B------:R-:W-:Y:S01]  /*2690*/  IABS R59, R26 ;  /* 0x0000001a003b7213 */ /* 0x000fe20000000000 */
[----:B------:R-:W-:Y:S01]  /*26a0*/  @!P4 IMAD.MOV R45, RZ, RZ, -R45 ;  /* 0x000000ffff2dc224 */ /* 0x000fe200078e0a2d */
[C---:B------:R-:W-:Y:S01]  /*26b0*/  ISETP.GT.U32.AND P4, PT, R6.reuse, R51, PT ;  /* 0x000000330600720c */ /* 0x040fe20003f84070 */
[----:B------:R-:W-:-:S02]  /*26c0*/  IMAD R55, R6, R2, R55 ;  /* 0x0000000206377224 */ /* 0x000fc400078e0237 */
[----:B------:R-:W-:-:S04]  /*26d0*/  IMAD.HI.U32 R2, R7, R57, RZ ;  /* 0x0000003907027227 */ /* 0x000fc800078e00ff */
[----:B------:R-:W-:Y:S01]  /*26e0*/  @!P2 IMAD.IADD R47, R47, 0x1, -R6 ;  /* 0x000000012f2fa824 */ /* 0x000fe200078e0a06 */
[----:B------:R-:W-:Y:S01]  /*26f0*/  ISETP.GT.U32.AND P2, PT, R6, R53, PT ;  /* 0x000000350600720c */ /* 0x000fe20003f44070 */
[----:B------:R-:W-:-:S04]  /*2700*/  IMAD.HI.U32 R8, R7, R59, RZ ;  /* 0x0000003b07087227 */ /* 0x000fc800078e00ff */
[----:B------:R-:W-:Y:S02]  /*2710*/  IMAD.MOV R2, RZ, RZ, -R2 ;  /* 0x000000ffff027224 */ /* 0x000fe400078e0a02 */
[----:B------:R-:W-:Y:S02]  /*2720*/  IMAD.MOV R8, RZ, RZ, -R8 ;  /* 0x000000ffff087224 */ /* 0x000fe400078e0a08 */
[C---:B------:R-:W-:Y:S02]  /*2730*/  IMAD R57, R6.reuse, R2, R57 ;  /* 0x0000000206397224 */ /* 0x040fe400078e0239 */
[----:B------:R-:W-:Y:S01]  /*2740*/  @!P6 IMAD.IADD R49, R49, 0x1, -R6 ;  /* 0x000000013131e824 */ /* 0x000fe200078e0a06 */
[----:B------:R-:W-:Y:S01]  /*2750*/  ISETP.GT.U32.AND P6, PT, R6, R55, PT ;  /* 0x000000370600720c */ /* 0x000fe20003fc4070 */
[----:B------:R-:W-:-:S04]  /*2760*/  IMAD.HI.U32 R10, R7, R61, RZ ;  /* 0x0000003d070a7227 */ /* 0x000fc800078e00ff */
[C---:B------:R-:W-:Y:S02]  /*2770*/  IMAD R59, R6.reuse, R8, R59 ;  /* 0x00000008063b7224 */ /* 0x040fe400078e023b */
[----:B------:R-:W-:Y:S01]  /*2780*/  @!P4 IMAD.IADD R51, R51, 0x1, -R6 ;  /* 0x000000013333c824 */ /* 0x000fe200078e0a06 */
[----:B------:R-:W-:Y:S01]  /*2790*/  ISETP.GT.U32.AND P4, PT, R6, R57, PT ;  /* 0x000000390600720c */ /* 0x000fe20003f84070 */
[----:B------:R-:W-:-:S04]  /*27a0*/  IMAD.HI.U32 R16, R7, R63, RZ ;  /* 0x0000003f07107227 */ /* 0x000fc800078e00ff */
[----:B------:R-:W-:Y:S02]  /*27b0*/  IMAD.MOV R10, RZ, RZ, -R10 ;  /* 0x000000ffff0a7224 */ /* 0x000fe400078e0a0a */
[----:B------:R-:W-:Y:S01]  /*27c0*/  @!P2 IMAD.IADD R53, R53, 0x1, -R6 ;  /* 0x000000013535a824 */ /* 0x000fe200078e0a06 */
[C---:B------:R-:W-:Y:S01]  /*27d0*/  ISETP.GT.U32.AND P2, PT, R6.reuse, R59, PT ;  /* 0x0000003b0600720c */ /* 0x040fe20003f44070 */
[----:B------:R-:W-:Y:S02]  /*27e0*/  IMAD.MOV R16, RZ, RZ, -R16 ;  /* 0x000000ffff107224 */ /* 0x000fe400078e0a10 */
[C---:B------:R-:W-:Y:S02]  /*27f0*/  IMAD R61, R6.reuse, R10, R61 ;  /* 0x0000000a063d7224 */ /* 0x040fe400078e023d */
[C---:B------:R-:W-:Y:S02]  /*2800*/  IMAD R63, R6.reuse, R16, R63 ;  /* 0x00000010063f7224 */ /* 0x040fe400078e023f */
[--C-:B------:R-:W-:Y:S01]  /*2810*/  @!P6 IMAD.IADD R55, R55, 0x1, -R6.reuse ;  /* 0x000000013737e824 */ /* 0x100fe200078e0a06 */
[C---:B------:R-:W-:Y:S01]  /*2820*/  ISETP.GT.U32.AND P6, PT, R6.reuse, R61, PT ;  /* 0x0000003d0600720c */ /* 0x040fe20003fc4070 */
[--C-:B------:R-:W-:Y:S01]  /*2830*/  @!P4 IMAD.IADD R57, R57, 0x1, -R6.reuse ;  /* 0x000000013939c824 */ /* 0x100fe200078e0a06 */
[C---:B------:R-:W-:Y:S01]  /*2840*/  ISETP.GT.U32.AND P4, PT, R6.reuse, R63, PT ;  /* 0x0000003f0600720c */ /* 0x040fe20003f84070 */
[----:B------:R-:W-:Y:S01]  /*2850*/  @!P1 IMAD.MOV R47, RZ, RZ, -R47 ;  /* 0x000000ffff2f9224 */ /* 0x000fe200078e0a2f */
[C---:B------:R-:W-:Y:S01]  /*2860*/  ISETP.GT.U32.AND P1, PT, R6.reuse, R53, PT ;  /* 0x000000350600720c */ /* 0x040fe20003f24070 */
[----:B------:R-:W-:Y:S01]  /*2870*/  @!P2 IMAD.IADD R59, R59, 0x1, -R6 ;  /* 0x000000013b3ba824 */ /* 0x000fe200078e0a06 */
[----:B------:R-:W-:Y:S01]  /*2880*/  ISETP.GT.U32.AND P2, PT, R6, R57, PT ;  /* 0x000000390600720c */ /* 0x000fe20003f44070 */
[----:B------:R-:W-:-:S04]  /*2890*/  IMAD.HI.U32 R2, R7, R65, RZ ;  /* 0x0000004107027227 */ /* 0x000fc800078e00ff */
[----:B------:R-:W-:-:S04]  /*28a0*/  IMAD.HI.U32 R10, R7, R69, RZ ;  /* 0x00000045070a7227 */ /* 0x000fc800078e00ff */
[----:B------:R-:W-:Y:S02]  /*28b0*/  IMAD.MOV R2, RZ, RZ, -R2 ;  /* 0x000000ffff027224 */ /* 0x000fe400078e0a02 */
[----:B------:R-:W-:Y:S02]  /*28c0*/  IMAD.MOV R10, RZ, RZ, -R10 ;  /* 0x000000ffff0a7224 */ /* 0x000fe400078e0a0a */
[----:B------:R-:W-:Y:S01]  /*28d0*/  @!P6 IMAD.IADD R61, R61, 0x1, -R6 ;  /* 0x000000013d3de824 */ /* 0x000fe200078e0a06 */
[----:B------:R-:W-:Y:S01]  /*28e0*/  ISETP.GT.U32.AND P6, PT, R6, R59, PT ;  /* 0x0000003b0600720c */ /* 0x000fe20003fc4070 */
[----:B------:R-:W-:-:S04]  /*28f0*/  IMAD.HI.U32 R8, R7, R67, RZ ;  /* 0x0000004307087227 */ /* 0x000fc800078e00ff */
[----:B------:R-:W-:-:S04]  /*2900*/  IMAD.HI.U32 R16, R7, R71, RZ ;  /* 0x0000004707107227 */ /* 0x000fc800078e00ff */
[C---:B------:R-:W-:Y:S02]  /*2910*/  IMAD R65, R6.reuse, R2, R65 ;  /* 0x0000000206417224 */ /* 0x040fe400078e0241 */
[----:B------:R-:W-:Y:S02]  /*2920*/  IMAD R69, R6, R10, R69 ;  /* 0x0000000a06457224 */ /* 0x000fe400078e0245 */
[----:B------:R-:W-:-:S04]  /*2930*/  IMAD.HI.U32 R7, R7, R73, RZ ;  /* 0x0000004907077227 */ /* 0x000fc800078e00ff */
[----:B------:R-:W-:Y:S01]  /*2940*/  @!P5 IMAD.MOV R49, RZ, RZ, -R49 ;  /* 0x000000ffff31d224 */ /* 0x000fe200078e0a31 */
[C---:B------:R-:W-:Y:S01]  /*2950*/  ISETP.GT.U32.AND P5, PT, R6.reuse, R55, PT ;  /* 0x000000370600720c */ /* 0x040fe20003fa4070 */
[--C-:B------:R-:W-:Y:S01]  /*2960*/  @!P4 IMAD.IADD R63, R63, 0x1, -R6.reuse ;  /* 0x000000013f3fc824 */ /* 0x100fe200078e0a06 */
[C---:B------:R-:W-:Y:S01]  /*2970*/  ISETP.GT.U32.AND P4, PT, R6.reuse, R61, PT ;  /* 0x0000003d0600720c */ /* 0x040fe20003f84070 */
[----:B------:R-:W-:Y:S02]  /*2980*/  IMAD.MOV R7, RZ, RZ, -R7 ;  /* 0x000000ffff077224 */ /* 0x000fe400078e0a07 */
[----:B------:R-:W-:Y:S01]  /*2990*/  @!P3 IMAD.MOV R51, RZ, RZ, -R51 ;  /* 0x000000ffff33b224 */ /* 0x000fe200078e0a33 */
[C---:B------:R-:W-:Y:S01]  /*29a0*/  ISETP.GT.U32.AND P3, PT, R6.reuse, R63, PT ;  /* 0x0000003f0600720c */ /* 0x040fe20003f64070 */
[--C-:B------:R-:W-:Y:S01]  /*29b0*/  @!P1 IMAD.IADD R53, R53, 0x1, -R6.reuse ;  /* 0x0000000135359824 */ /* 0x100fe200078e0a06 */
[C---:B------:R-:W-:Y:S01]  /*29c0*/  ISETP.GT.U32.AND P1, PT, R6.reuse, R65, PT ;  /* 0x000000410600720c */ /* 0x040fe20003f24070 */
[----:B------:R-:W-:Y:S01]  /*29d0*/  @!P2 IMAD.IADD R57, R57, 0x1, -R6 ;  /* 0x000000013939a824 */ /* 0x000fe200078e0a06 */
[----:B------:R-:W-:Y:S01]  /*29e0*/  ISETP.GT.U32.AND P2, PT, R6, R69, PT ;  /* 0x000000450600720c */ /* 0x000fe20003f44070 */
[----:B------:R-:W-:-:S02]  /*29f0*/  IMAD.MOV R8, RZ, RZ, -R8 ;  /* 0x000000ffff087224 */ /* 0x000fc400078e0a08 */
[C---:B------:R-:W-:Y:S01]  /*2a00*/  IMAD R73, R6.reuse, R7, R73 ;  /* 0x0000000706497224 */ /* 0x040fe200078e0249 */
[----:B------:R-:W-:Y:S01]  /*2a10*/  SHF.R.S32.HI R7, RZ, 0x1f, R0 ;  /* 0x0000001fff077819 */ /* 0x000fe20000011400 */
[C---:B------:R-:W-:Y:S02]  /*2a20*/  IMAD R67, R6.reuse, R8, R67 ;  /* 0x0000000806437224 */ /* 0x040fe400078e0243 */
[----:B------:R-:W-:Y:S01]  /*2a30*/  IMAD.MOV R16, RZ, RZ, -R16 ;  /* 0x000000ffff107224 */ /* 0x000fe200078e0a10 */
[----:B------:R-:W-:Y:S01]  /*2a40*/  LEA.HI R2, R7, R0, RZ, 0x5 ;  /* 0x0000000007027211 */ /* 0x000fe200078f28ff */
[----:B------:R-:W-:Y:S01]  /*2a50*/  @!P6 IMAD.IADD R59, R59, 0x1, -R6 ;  /* 0x000000013b3be824 */ /* 0x000fe200078e0a06 */
[C---:B------:R-:W-:Y:S01]  /*2a60*/  ISETP.GT.U32.AND P6, PT, R6.reuse, R73, PT ;  /* 0x000000490600720c */ /* 0x040fe20003fc4070 */
[C---:B------:R-:W-:Y:S01]  /*2a70*/  IMAD R71, R6.reuse, R16, R71 ;  /* 0x0000001006477224 */ /* 0x040fe200078e0247 */
[----:B------:R-:W-:Y:S01]  /*2a80*/  SHF.R.S32.HI R7, RZ, 0x2, R230 ;  /* 0x00000002ff077819 */ /* 0x000fe200000114e6 */
[--C-:B------:R-:W-:Y:S01]  /*2a90*/  @!P5 IMAD.IADD R55, R55, 0x1, -R6.reuse ;  /* 0x000000013737d824 */ /* 0x100fe200078e0a06 */
[C---:B------:R-:W-:Y:S01]  /*2aa0*/  ISETP.GT.U32.AND P5, PT, R6.reuse, R67, PT ;  /* 0x000000430600720c */ /* 0x040fe20003fa4070 */
[--C-:B------:R-:W-:Y:S01]  /*2ab0*/  @!P4 IMAD.IADD R61, R61, 0x1, -R6.reuse ;  /* 0x000000013d3dc824 */ /* 0x100fe200078e0a06 */
[----:B------:R-:W-:Y:S01]  /*2ac0*/  ISETP.GT.U32.AND P4, PT, R6, R71, PT ;  /* 0x000000470600720c */ /* 0x000fe20003f84070 */
[--C-:B------:R-:W-:Y:S01]  /*2ad0*/  @!P3 IMAD.IADD R63, R63, 0x1, -R6.reuse ;  /* 0x000000013f3fb824 */ /* 0x100fe200078e0a06 */
[----:B------:R-:W-:Y:S01]  /*2ae0*/  ISETP.GE.AND P3, PT, R22, RZ, PT ;  /* 0x000000ff1600720c */ /* 0x000fe20003f66270 */
[--C-:B------:R-:W-:Y:S01]  /*2af0*/  @!P1 IMAD.IADD R65, R65, 0x1, -R6.reuse ;  /* 0x0000000141419824 */ /* 0x100fe200078e0a06 */
[----:B------:R-:W-:Y:S01]  /*2b00*/  ISETP.GE.AND P1, PT, R18, RZ, PT ;  /* 0x000000ff1200720c */ /* 0x000fe20003f26270 */
[--C-:B------:R-:W-:Y:S01]  /*2b10*/  @!P2 IMAD.IADD R69, R69, 0x1, -R6.reuse ;  /* 0x000000014545a824 */ /* 0x100fe200078e0a06 */
[----:B------:R-:W-:Y:S01]  /*2b20*/  ISETP.GE.AND P2, PT, R26, RZ, PT ;  /* 0x000000ff1a00720c */ /* 0x000fe20003f46270 */
[--C-:B------:R-:W-:Y:S01]  /*2b30*/  @!P6 IMAD.IADD R73, R73, 0x1, -R6.reuse ;  /* 0x000000014949e824 */ /* 0x100fe200078e0a06 */
[----:B------:R-:W-:Y:S01]  /*2b40*/  ISETP.GE.AND P6, PT, R28, RZ, PT ;  /* 0x000000ff1c00720c */ /* 0x000fe20003fc6270 */
[----:B------:R-:W-:Y:S01]  /*2b50*/  IMAD.SHL.U32 R0, R230, 0x20, RZ ;  /* 0x00000020e6007824 */ /* 0x000fe200078e00ff */
[----:B------:R-:W-:Y:S01]  /*2b60*/  SGXT R7, R7, 0x1 ;  /* 0x000000010707781a */ /* 0x000fe20000000200 */
[--C-:B------:R-:W-:Y:S01]  /*2b70*/  @!P5 IMAD.IADD R67, R67, 0x1, -R6.reuse ;  /* 0x000000014343d824 */ /* 0x100fe200078e0a06 */
[----:B------:R-:W-:Y:S01]  /*2b80*/  ISETP.GE.AND P5, PT, R24, RZ, PT ;  /* 0x000000ff1800720c */ /* 0x000fe20003fa6270 */
[--C-:B------:R-:W-:Y:S01]  /*2b90*/  @!P4 IMAD.IADD R71, R71, 0x1, -R6.reuse ;  /* 0x000000014747c824 */ /* 0x100fe200078e0a06 */
[C---:B------:R-:W-:Y:S01]  /*2ba0*/  ISETP.GT.U32.AND P4, PT, R6.reuse, R69, PT ;  /* 0x000000450600720c */ /* 0x040fe20003f84070 */
[----:B------:R-:W-:Y:S01]  /*2bb0*/  @!P3 IMAD.MOV R53, RZ, RZ, -R53 ;  /* 0x000000ffff35b224 */ /* 0x000fe200078e0a35 */
[C---:B------:R-:W-:Y:S01]  /*2bc0*/  ISETP.GT.U32.AND P3, PT, R6.reuse, R65, PT ;  /* 0x000000410600720c */ /* 0x040fe20003f64070 */
[----:B------:R-:W-:Y:S01]  /*2bd0*/  @!P1 IMAD.MOV R55, RZ, RZ, -R55 ;  /* 0x000000ffff379224 */ /* 0x000fe200078e0a37 */
[C---:B------:R-:W-:Y:S01]  /*2be0*/  ISETP.GT.U32.AND P1, PT, R6.reuse, R67, PT ;  /* 0x000000430600720c */ /* 0x040fe20003f24070 */
[----:B------:R-:W-:Y:S01]  /*2bf0*/  @!P2 IMAD.MOV R59, RZ, RZ, -R59 ;  /* 0x000000ffff3ba224 */ /* 0x000fe200078e0a3b */
[C---:B------:R-:W-:Y:S01]  /*2c00*/  ISETP.GT.U32.AND P2, PT, R6.reuse, R73, PT ;  /* 0x000000490600720c */ /* 0x040fe20003f44070 */
[----:B------:R-:W-:Y:S01]  /*2c10*/  @!P6 IMAD.MOV R61, RZ, RZ, -R61 ;  /* 0x000000ffff3de224 */ /* 0x000fe200078e0a3d */
[----:B------:R-:W-:Y:S01]  /*2c20*/  ISETP.GT.U32.AND P6, PT, R6, R71, PT ;  /* 0x000000470600720c */ /* 0x000fe20003fc4070 */
[----:B------:R-:W-:Y:S01]  /*2c30*/  IMAD R239, R4, UR10, RZ ;  /* 0x0000000a04ef7c24 */ /* 0x000fe2000f8e02ff */
[----:B------:R-:W-:Y:S01]  /*2c40*/  LOP3.LUT R7, R7, 0x90, RZ, 0xc0, !PT ;  /* 0x0000009007077812 */ /* 0x000fe200078ec0ff */
[----:B------:R-:W-:Y:S01]  /*2c50*/  @!P5 IMAD.MOV R57, RZ, RZ, -R57 ;  /* 0x000000ffff39d224 */ /* 0x000fe200078e0a39 */
[----:B------:R-:W-:Y:S01]  /*2c60*/  ISETP.GE.AND P5, PT, R30, RZ, PT ;  /* 0x000000ff1e00720c */ /* 0x000fe20003fa6270 */
        /* <DEDUP_REMOVED lines=8> */
[----:B------:R-:W-:Y:S01]  /*2cf0*/  @!P6 IMAD.IADD R71, R71, 0x1, -R6 ;  /* 0x000000014747e824 */ /* 0x000fe200078e0a06 */
[----:B------:R-:W-:Y:S01]  /*2d00*/  LOP3.LUT R236, R7, 0xf60, R0, 0xf8, !PT ;  /* 0x00000f6007ec7812 */ /* 0x000fe200078ef800 */
[----:B------:R-:W-:Y:S01]  /*2d10*/  @!P0 IMAD.MOV R73, RZ, RZ, -R73 ;  /* 0x000000ffff498224 */ /* 0x000fe200078e0a49 */
[----:B------:R-:W-:Y:S01]  /*2d20*/  ISETP.NE.AND P6, PT, R3, RZ, PT ;  /* 0x000000ff0300720c */ /* 0x000fe20003fc5270 */
[----:B------:R-:W-:Y:S01]  /*2d30*/  @!P5 IMAD.MOV R63, RZ, RZ, -R63 ;  /* 0x000000ffff3fd224 */ /* 0x000fe200078e0a3f */
[----:B------:R-:W-:Y:S01]  /*2d40*/  LOP3.LUT R0, RZ, R3, RZ, 0x33, !PT ;  /* 0x00000003ff007212 */ /* 0x000fe200078e33ff */
[----:B------:R-:W-:Y:S01]  /*2d50*/  @!P4 IMAD.MOV R69, RZ, RZ, -R69 ;  /* 0x000000ffff45c224 */ /* 0x000fe200078e0a45 */
[----:B------:R-:W-:Y:S01]  /*2d60*/  STL [R1+0x214], R236 ;  /* 0x000214ec01007387 */ /* 0x000fe20000100800 */
[----:B------:R-:W-:Y:S01]  /*2d70*/  @!P3 IMAD.MOV R65, RZ, RZ, -R65 ;  /* 0x000000ffff41b224 */ /* 0x000fe200078e0a41 */
[C---:B------:R-:W-:Y:S01]  /*2d80*/  SEL R9, R0.reuse, R9, !P6 ;  /* 0x0000000900097207 */ /* 0x040fe20007000000 */
[----:B------:R-:W-:Y:S01]  /*2d90*/  @!P1 IMAD.MOV R67, RZ, RZ, -R67 ;  /* 0x000000ffff439224 */ /* 0x000fe200078e0a43 */
[C---:B------:R-:W-:Y:S01]  /*2da0*/  SEL R11, R0.reuse, R11, !P6 ;  /* 0x0000000b000b7207 */ /* 0x040fe20007000000 */
[----:B------:R-:W-:Y:S01]  /*2db0*/  @!P2 IMAD.MOV R71, RZ, RZ, -R71 ;  /* 0x000000ffff47a224 */ /* 0x000fe200078e0a47 */
[C---:B------:R-:W-:Y:S01]  /*2dc0*/  SEL R15, R0.reuse, R15, !P6 ;  /* 0x0000000f000f7207 */ /* 0x040fe20007000000 */
[----:B------:R-:W-:Y:S01]  /*2dd0*/  IMAD R9, R9, UR4, RZ ;  /* 0x0000000409097c24 */ /* 0x000fe2000f8e02ff */
        /* <DEDUP_REMOVED lines=56> */
[----:B------:R-:W-:Y:S01]  /*3160*/  SEL R0, R0, R73, !P6 ;  /* 0x0000004900007207 */ /* 0x000fe20007000000 */
[----:B------:R-:W-:Y:S01]  /*3170*/  IMAD R69, R69, UR4, RZ ;  /* 0x0000000445457c24 */ /* 0x000fe2000f8e02ff */
[----:B------:R-:W-:Y:S01]  /*3180*/  IADD3 R6, P4, R9, UR8, RZ ;  /* 0x0000000809067c10 */ /* 0x000fe2000ff9e0ff */
[----:B------:R-:W-:Y:S01]  /*3190*/  IMAD R71, R71, UR4, RZ ;  /* 0x0000000447477c24 */ /* 0x000fe2000f8e02ff */
[----:B------:R-:W-:Y:S01]  /*31a0*/  IADD3 R7, P3, R11, UR8, RZ ;  /* 0x000000080b077c10 */ /* 0x000fe2000ff7e0ff */
[----:B------:R-:W-:Y:S01]  /*31b0*/  IMAD R16, R0, UR4, RZ ;  /* 0x0000000400107c24 */ /* 0x000fe2000f8e02ff */
[----:B------:R-:W-:Y:S01]  /*31c0*/  SHF.R.S32.HI R0, RZ, 0x1f, R9 ;  /* 0x0000001fff007819 */ /* 0x000fe20000011409 */
[----:B------:R0:W-:Y:S01]  /*31d0*/  STL [R1+0x110], R6 ;  /* 0x0001100601007387 */ /* 0x0001e20000100800 */
[----:B------:R-:W-:Y:S01]  /*31e0*/  IADD3 R8, P2, R15, UR8, RZ ;  /* 0x000000080f087c10 */ /* 0x000fe2000ff5e0ff */
[----:B------:R-:W-:Y:S01]  /*31f0*/  IMAD R5, R5, UR10, RZ ;  /* 0x0000000a05057c24 */ /* 0x000fe2000f8e02ff */
[----:B------:R-:W-:Y:S01]  /*3200*/  IADD3 R9, P1, R17, UR8, RZ ;  /* 0x0000000811097c10 */ /* 0x000fe2000ff3e0ff */
[----:B------:R1:W-:Y:S01]  /*3210*/  STL [R1+0x118], R7 ;  /* 0x0001180701007387 */ /* 0x0003e20000100800 */
[----:B------:R-:W-:Y:S01]  /*3220*/  SHF.R.S32.HI R3, RZ, 0x1f, R11 ;  /* 0x0000001fff037819 */ /* 0x000fe2000001140b */
[----:B------:R-:W-:Y:S01]  /*3230*/  UMOV UR4, URZ ;  /* 0x0000003f00047c82 */ /* 0x000fe20008000000 */
[----:B------:R-:W-:Y:S01]  /*3240*/  IADD3 R10, P0, R19, UR8, RZ ;  /* 0x00000008130a7c10 */ /* 0x000fe2000ff1e0ff */
[----:B------:R2:W-:Y:S01]  /*3250*/  STL [R1+0x120], R8 ;  /* 0x0001200801007387 */ /* 0x0005e20000100800 */
[----:B------:R-:W-:-:S02]  /*3260*/  IADD3 R11, P6, R21, UR8, RZ ;  /* 0x00000008150b7c10 */ /* 0x000fc4000ffde0ff */
[----:B0-----:R-:W-:Y:S01]  /*3270*/  SHF.R.S32.HI R6, RZ, 0x1f, R15 ;  /* 0x0000001fff067819 */ /* 0x001fe2000001140f */
[----:B------:R0:W-:Y:S01]  /*3280*/  STL [R1+0x128], R9 ;  /* 0x0001280901007387 */ /* 0x0001e20000100800 */
[----:B------:R-:W-:Y:S02]  /*3290*/  IADD3 R15, P5, R23, UR8, RZ ;  /* 0x00000008170f7c10 */ /* 0x000fe4000ffbe0ff */
[----:B-1----:R-:W-:Y:S01]  /*32a0*/  SHF.R.S32.HI R7, RZ, 0x1f, R17 ;  /* 0x0000001fff077819 */ /* 0x002fe20000011411 */
[----:B------:R1:W-:Y:S01]  /*32b0*/  STL [R1+0x130], R10 ;  /* 0x0001300a01007387 */ /* 0x0003e20000100800 */
[----:B------:R-:W-:Y:S02]  /*32c0*/  IADD3.X R17, R0, UR9, RZ, P4, !PT ;  /* 0x0000000900117c10 */ /* 0x000fe4000a7fe4ff */
[----:B--2---:R-:W-:Y:S01]  /*32d0*/  SHF.R.S32.HI R8, RZ, 0x1f, R19 ;  /* 0x0000001fff087819 */ /* 0x004fe20000011413 */
[----:B------:R2:W-:Y:S01]  /*32e0*/  STL [R1+0x138], R11 ;  /* 0x0001380b01007387 */ /* 0x0005e20000100800 */
[----:B------:R-:W-:-:S02]  /*32f0*/  SHF.R.S32.HI R0, RZ, 0x1f, R27 ;  /* 0x0000001fff007819 */ /* 0x000fc4000001141b */
[----:B0-----:R-:W-:Y:S01]  /*3300*/  SHF.R.S32.HI R9, RZ, 0x1f, R21 ;  /* 0x0000001fff097819 */ /* 0x001fe20000011415 */
[----:B------:R0:W-:Y:S01]  /*3310*/  STL [R1+0x140], R15 ;  /* 0x0001400f01007387 */ /* 0x0001e20000100800 */
[----:B------:R-:W-:Y:S02]  /*3320*/  SHF.R.S32.HI R238, RZ, 0x1f, R239 ;  /* 0x0000001fffee7819 */ /* 0x000fe400000114ef */
[----:B-1----:R-:W-:Y:S01]  /*3330*/  SHF.R.S32.HI R10, RZ, 0x1f, R23 ;  /* 0x0000001fff0a7819 */ /* 0x002fe20000011417 */
[----:B------:R1:W-:Y:S01]  /*3340*/  STL [R1+0x10c], R17 ;  /* 0x00010c1101007387 */ /* 0x0003e20000100800 */
[----:B------:R-:W-:Y:S02]  /*3350*/  SHF.R.S32.HI R237, RZ, 0x1f, R5 ;  /* 0x0000001fffed7819 */ /* 0x000fe40000011405 */
[----:B--2---:R-:W-:Y:S02]  /*3360*/  SHF.R.S32.HI R11, RZ, 0x1f, R25 ;  /* 0x0000001fff0b7819 */ /* 0x004fe40000011419 */
[----:B------:R-:W-:-:S02]  /*3370*/  LOP3.LUT R230, R230, 0x1f, RZ, 0xc0, !PT ;  /* 0x0000001fe6e67812 */ /* 0x000fc400078ec0ff */
[----:B0-----:R-:W-:Y:S02]  /*3380*/  IADD3 R15, P4, R25, UR8, RZ ;  /* 0x00000008190f7c10 */ /* 0x001fe4000ff9e0ff */
[----:B------:R-:W-:Y:S02]  /*3390*/  CS2R R24, SRZ ;  /* 0x0000000000187805 */ /* 0x000fe4000001ff00 */
[----:B-1----:R-:W-:Y:S01]  /*33a0*/  IADD3.X R17, R3, UR9, RZ, P3, !PT ;  /* 0x0000000903117c10 */ /* 0x002fe20009ffe4ff */
[----:B------:R0:W-:Y:S01]  /*33b0*/  STL [R1+0x148], R15 ;  /* 0x0001480f01007387 */ /* 0x0001e20000100800 */
[----:B------:R-:W-:-:S03]  /*33c0*/  SHF.R.S32.HI R3, RZ, 0x1f, R29 ;  /* 0x0000001fff037819 */ /* 0x000fc6000001141d */
[----:B------:R1:W-:Y:S01]  /*33d0*/  STL [R1+0x114], R17 ;  /* 0x0001141101007387 */ /* 0x0003e20000100800 */
        /* <DEDUP_REMOVED lines=109> */
[----:B-1----:R-:W-:-:S03]  /*3ab0*/  IADD3.X R17, R8, UR9, RZ, P5, !PT ;  /* 0x0000000908117c10 */ /* 0x002fc6000affe4ff */
[----:B------:R0:W-:Y:S01]  /*3ac0*/  STL [R1+0x1e0], R15 ;  /* 0x0001e00f01007387 */ /* 0x0001e20000100800 */
[----:B------:R-:W-:Y:S02]  /*3ad0*/  SHF.R.S32.HI R8, RZ, 0x1f, R67 ;  /* 0x0000001fff087819 */ /* 0x000fe40000011443 */
[----:B------:R-:W-:Y:S01]  /*3ae0*/  IADD3.X R6, R6, UR9, RZ, P6, !PT ;  /* 0x0000000906067c10 */ /* 0x000fe2000b7fe4ff */
[----:B------:R1:W-:Y:S01]  /*3af0*/  STL [R1+0x1ac], R17 ;  /* 0x0001ac1101007387 */ /* 0x0003e20000100800 */
[----:B0-----:R-:W-:Y:S02]  /*3b00*/  IADD3 R15, P5, R65, UR8, RZ ;  /* 0x00000008410f7c10 */ /* 0x001fe4000ffbe0ff */
[----:B-1----:R-:W-:-:S03]  /*3b10*/  IADD3.X R17, R9, UR9, RZ, P4, !PT ;  /* 0x0000000909117c10 */ /* 0x002fc6000a7fe4ff */
[----:B------:R0:W-:Y:S01]  /*3b20*/  STL [R1+0x1e8], R15 ;  /* 0x0001e80f01007387 */ /* 0x0001e20000100800 */
[----:B------:R-:W-:-:S03]  /*3b30*/  SHF.R.S32.HI R9, RZ, 0x1f, R69 ;  /* 0x0000001fff097819 */ /* 0x000fc60000011445 */
        /* <DEDUP_REMOVED lines=14> */
[----:B------:R-:W-:Y:S02]  /*3c20*/  IADD3.X R0, R3, UR9, RZ, P0, !PT ;  /* 0x0000000903007c10 */ /* 0x000fe400087fe4ff */
[----:B------:R-:W-:Y:S01]  /*3c30*/  IADD3.X R3, R7, UR9, RZ, P5, !PT ;  /* 0x0000000907037c10 */ /* 0x000fe2000affe4ff */
[----:B------:R-:W-:Y:S01]  /*3c40*/  STL [R1+0x1cc], R17 ;  /* 0x0001cc1101007387 */ /* 0x000fe20000100800 */
[----:B0-----:R-:W-:Y:S01]  /*3c50*/  IADD3 R15, P1, R16, UR8, RZ ;  /* 0x00000008100f7c10 */ /* 0x001fe2000ff3e0ff */
[----:B------:R-:W-:-:S04]  /*3c60*/  UIADD3 UR8, UP0, UR13, 0x80, URZ ;  /* 0x000000800d087890 */ /* 0x000fc8000ff1e03f */
[----:B------:R0:W-:Y:S04]  /*3c70*/  STL [R1+0x208], R15 ;  /* 0x0002080f01007387 */ /* 0x0001e80000100800 */
[----:B------:R1:W-:Y:S04]  /*3c80*/  STL [R1+0x1d4], R0 ;  /* 0x0001d40001007387 */ /* 0x0003e80000100800 */
[----:B------:R2:W-:Y:S01]  /*3c90*/  STL [R1+0x1dc], R6 ;  /* 0x0001dc0601007387 */ /* 0x0005e20000100800 */
[----:B0-----:R-:W-:-:S03]  /*3ca0*/  SHF.R.S32.HI R15, RZ, 0x5, R2 ;  /* 0x00000005ff0f7819 */ /* 0x001fc60000011402 */
[----:B------:R0:W-:Y:S01]  /*3cb0*/  STL [R1+0x1e4], R3 ;  /* 0x0001e40301007387 */ /* 0x0001e20000100800 */
[----:B-1----:R-:W-:Y:S02]  /*3cc0*/  IADD3.X R0, R8, UR9, RZ, P4, !PT ;  /* 0x0000000908007c10 */ /* 0x002fe4000a7fe4ff */
[----:B--2---:R-:W-:-:S03]  /*3cd0*/  IADD3.X R6, R9, UR9, RZ, P3, !PT ;  /* 0x0000000909067c10 */ /* 0x004fc60009ffe4ff */
[----:B------:R1:W-:Y:S01]  /*3ce0*/  STL [R1+0x1ec], R0 ;  /* 0x0001ec0001007387 */ /* 0x0003e20000100800 */
[----:B0-----:R-:W-:-:S03]  /*3cf0*/  IADD3.X R3, R10, UR9, RZ, P2, !PT ;  /* 0x000000090a037c10 */ /* 0x001fc600097fe4ff */
[----:B------:R-:W-:Y:S04]  /*3d00*/  STL [R1+0x1f4], R6 ;  /* 0x0001f40601007387 */ /* 0x000fe80000100800 */
[----:B------:R0:W-:Y:S01]  /*3d10*/  STL [R1+0x1fc], R3 ;  /* 0x0001fc0301007387 */ /* 0x0001e20000100800 */
[----:B-1----:R-:W-:Y:S01]  /*3d20*/  IADD3.X R0, R11, UR9, RZ, P1, !PT ;  /* 0x000000090b007c10 */ /* 0x002fe20008ffe4ff */
[----:B------:R-:W-:-:S04]  /*3d30*/  UIADD3.X UR9, UR4, -0x3ffffff0, URZ, UP0, !UPT ;  /* 0xc000001004097890 */ /* 0x000fc800087fe43f */
[----:B------:R1:W-:Y:S01]  /*3d40*/  STL [R1+0x204], R0 ;  /* 0x0002040001007387 */ /* 0x0003e20000100800 */
[----:B------:R-:W-:Y:S01]  /*3d50*/  UIADD3.64 UR16, UR8, 0x80, URZ ;  /* 0x0000008008107897 */ /* 0x000fe2000fffe03f */
[----:B0-----:R-:W0:Y:S02]  /*3d60*/  LDC R3, c[0x0][0x238] ;  /* 0x00008e00ff037b82 */ /* 0x001e240000000800 */
[----:B------:R-:W-:Y:S01]  /*3d70*/  STL [R1], RZ ;  /* 0x000000ff01007387 */ /* 0x000fe20000100800 */
[----:B------:R-:W-:-:S03]  /*3d80*/  UIADD3.64 UR20, UR8, 0x100, URZ ;  /* 0x0000010008147897 */ /* 0x000fc6000fffe03f */
[----:B------:R-:W-:Y:S02]  /*3d90*/  STL [R1+0x4], RZ ;  /* 0x000004ff01007387 */ /* 0x000fe40000100800 */
[----:B-1----:R-:W1:Y:S02]  /*3da0*/  LDC R0, c[0x0][0x214] ;  /* 0x00008500ff007b82 */ /* 0x002e640000000800 */
[----:B------:R-:W-:Y:S04]  /*3db0*/  STL [R1+0x8], RZ ;  /* 0x000008ff01007387 */ /* 0x000fe80000100800 */
[----:B------:R-:W-:Y:S04]  /*3dc0*/  STL [R1+0xc], RZ ;  /* 0x00000cff01007387 */ /* 0x000fe80000100800 */
[----:B------:R-:W-:Y:S04]  /*3dd0*/  STL [R1+0x10], RZ ;  /* 0x000010ff01007387 */ /* 0x000fe80000100800 */
[----:B------:R-:W-:Y:S01]  /*3de0*/  STL [R1+0x14], RZ ;  /* 0x000014ff01007387 */ /* 0x000fe20000100800 */
[----:B0-----:R-:W-:-:S03]  /*3df0*/  IMAD R6, R3, 0x1f, RZ ;  /* 0x0000001f03067824 */ /* 0x001fc600078e02ff */
[----:B------:R-:W-:Y:S01]  /*3e00*/  STL [R1+0x18], RZ ;  /* 0x000018ff01007387 */ /* 0x000fe20000100800 */
[C---:B------:R-:W-:Y:S01]  /*3e10*/  IMAD R7, R3.reuse, 0x1e, RZ ;  /* 0x0000001e03077824 */ /* 0x040fe200078e02ff */
[----:B------:R-:W-:Y:S01]  /*3e20*/  SHF.R.S32.HI R235, RZ, 0x1f, R3 ;  /* 0x0000001fffeb7819 */ /* 0x000fe20000011403 */
[----:B------:R-:W-:Y:S01]  /*3e30*/  IMAD R8, R3, 0x1d, RZ ;  /* 0x0000001d03087824 */ /* 0x000fe200078e02ff */
[----:B------:R-:W-:Y:S01]  /*3e40*/  STL [R1+0x1c], RZ ;  /* 0x00001cff01007387 */ /* 0x000fe20000100800 */
[----:B------:R-:W-:Y:S01]  /*3e50*/  IADD3 R241, P5, R239, R6, RZ ;  /* 0x00000006eff17210 */ /* 0x000fe20007fbe0ff */
[C---:B------:R-:W-:Y:S01]  /*3e60*/  IMAD R9, R3.reuse, 0x1c, RZ ;  /* 0x0000001c03097824 */ /* 0x040fe200078e02ff */
[----:B------:R-:W-:Y:S01]  /*3e70*/  IADD3 R240, P2, R6, R5, RZ ;  /* 0x0000000506f07210 */ /* 0x000fe20007f5e0ff */
[----:B------:R-:W-:Y:S01]  /*3e80*/  STL [R1+0x20], RZ ;  /* 0x000020ff01007387 */ /* 0x000fe20000100800 */
[----:B------:R-:W-:Y:S01]  /*3e90*/  SHF.R.S32.HI R2, RZ, 0x1f, R6 ;  /* 0x0000001fff027819 */ /* 0x000fe20000011406 */
[----:B------:R-:W-:Y:S01]  /*3ea0*/  IMAD R11, R3, 0x1b, RZ ;  /* 0x0000001b030b7824 */ /* 0x000fe200078e02ff */
[----:B------:R-:W-:Y:S01]  /*3eb0*/  IADD3 R6, P1, R239, R7, RZ ;  /* 0x00000007ef067210 */ /* 0x000fe20007f3e0ff */
[----:B------:R-:W-:Y:S01]  /*3ec0*/  STL [R1+0x24], RZ ;  /* 0x000024ff01007387 */ /* 0x000fe20000100800 */
[----:B------:R-:W-:Y:S01]  /*3ed0*/  SHF.R.S32.HI R10, RZ, 0x1f, R7 ;  /* 0x0000001fff0a7819 */ /* 0x000fe20000011407 */
[C---:B------:R-:W-:Y:S01]  /*3ee0*/  IMAD R16, R3.reuse, 0x1a, RZ ;  /* 0x0000001a03107824 */ /* 0x040fe200078e02ff */
[----:B------:R-:W-:Y:S01]  /*3ef0*/  SHF.R.S32.HI R17, RZ, 0x1f, R9 ;  /* 0x0000001fff117819 */ /* 0x000fe20000011409 */
[----:B------:R-:W-:Y:S01]  /*3f00*/  STL [R1+0x28], RZ ;  /* 0x000028ff01007387 */ /* 0x000fe20000100800 */
[C---:B------:R-:W-:Y:S01]  /*3f10*/  IMAD R18, R3.reuse, 0x19, RZ ;  /* 0x0000001903127824 */ /* 0x040fe200078e02ff */
[----:B------:R-:W-:Y:S01]  /*3f20*/  SHF.R.S32.HI R19, RZ, 0x1f, R11 ;  /* 0x0000001fff137819 */ /* 0x000fe2000001140b */
[C---:B------:R-:W-:Y:S01]  /*3f30*/  IMAD R20, R3.reuse, 0x18, RZ ;  /* 0x0000001803147824 */ /* 0x040fe200078e02ff */
[----:B------:R-:W-:Y:S01]  /*3f40*/  STL [R1+0x2c], RZ ;  /* 0x00002cff01007387 */ /* 0x000fe20000100800 */
[C---:B------:R-:W-:Y:S01]  /*3f50*/  IMAD R22, R3.reuse, 0x17, RZ ;  /* 0x0000001703167824 */ /* 0x040fe200078e02ff */
[----:B------:R-:W-:Y:S01]  /*3f60*/  SHF.R.S32.HI R21, RZ, 0x1f, R16 ;  /* 0x0000001fff157819 */ /* 0x000fe20000011410 */
[C---:B------:R-:W-:Y:S01]  /*3f70*/  IMAD R63, R3.reuse, 0x16, RZ ;  /* 0x00000016033f7824 */ /* 0x040fe200078e02ff */
        /* <DEDUP_REMOVED lines=15> */
[C---:B------:R-:W-:Y:S01]  /*4070*/  IMAD.SHL.U32 R75, R3.reuse, 0x10, RZ ;  /* 0x00000010034b7824 */ /* 0x040fe200078e00ff */
        /* <DEDUP_REMOVED lines=21> */
[C---:B------:R-:W-:Y:S01]  /*41d0*/  IMAD.SHL.U32 R219, R3.reuse, 0x8, RZ ;  /* 0x0000000803db7824 */ /* 0x040fe200078e00ff */
        /* <DEDUP_REMOVED lines=15> */
[----:B------:R-:W-:Y:S01]  /*42d0*/  IMAD.SHL.U32 R232, R3, 0x2, RZ ;  /* 0x0000000203e87824 */ /* 0x000fe200078e00ff */
[----:B------:R-:W-:-:S02]  /*42e0*/  SHF.R.S32.HI R231, RZ, 0x1f, R225 ;  /* 0x0000001fffe77819 */ /* 0x000fc400000114e1 */
[----:B------:R-:W-:Y:S01]  /*42f0*/  STL [R1+0x68], RZ ;  /* 0x000068ff01007387 */ /* 0x000fe20000100800 */
[----:B------:R-:W-:Y:S02]  /*4300*/  SHF.R.S32.HI R233, RZ, 0x1f, R227 ;  /* 0x0000001fffe97819 */ /* 0x000fe400000114e3 */
[----:B------:R-:W-:Y:S01]  /*4310*/  SHF.R.S32.HI R234, RZ, 0x1f, R229 ;  /* 0x0000001fffea7819 */ /* 0x000fe200000114e5 */
[----:B------:R-:W-:Y:S01]  /*4320*/  STL [R1+0x6c], RZ ;  /* 0x00006cff01007387 */ /* 0x000fe20000100800 */
[----:B------:R-:W-:-:S03]  /*4330*/  SHF.R.S32.HI R4, RZ, 0x1f, R232 ;  /* 0x0000001fff047819 */ /* 0x000fc600000114e8 */
[----:B------:R-:W-:Y:S04]  /*4340*/  STL [R1+0x70], RZ ;  /* 0x000070ff01007387 */ /* 0x000fe80000100800 */
        /* <DEDUP_REMOVED lines=35> */
[----:B------:R0:W-:Y:S04]  /*4580*/  STL [R1+0x100], R15 ;  /* 0x0001000f01007387 */ /* 0x0001e80000100800 */
[----:B------:R-:W-:Y:S04]  /*4590*/  STL [R1+0x108], R239 ;  /* 0x000108ef01007387 */ /* 0x000fe80000100800 */
[----:B------:R-:W-:Y:S01]  /*45a0*/  STL [R1+0x104], R5 ;  /* 0x0001040501007387 */ /* 0x000fe20000100800 */
[----:B0-----:R-:W-:-:S03]  /*45b0*/  SHF.R.S32.HI R15, RZ, 0x1f, R8 ;  /* 0x0000001fff0f7819 */ /* 0x001fc60000011408 */
[----:B------:R-:W-:Y:S04]  /*45c0*/  STL [R1+0x210], R238 ;  /* 0x000210ee01007387 */ /* 0x000fe80000100800 */
[----:B------:R-:W-:Y:S04]  /*45d0*/  STL [R1+0x40c], R241 ;  /* 0x00040cf101007387 */ /* 0x000fe80000100800 */
[----:B------:R0:W-:Y:S04]  /*45e0*/  STL [R1+0x404], R240 ;  /* 0x000404f001007387 */ /* 0x0001e80000100800 */
[----:B------:R-:W-:Y:S04]  /*45f0*/  STL [R1+0x20c], R237 ;  /* 0x00020ced01007387 */ /* 0x000fe80000100800 */
[----:B------:R2:W-:Y:S01]  /*4600*/  STL [R1+0x3fc], R6 ;  /* 0x0003fc0601007387 */ /* 0x0005e20000100800 */
[----:B0-----:R-:W-:-:S02]  /*4610*/  IADD3 R240, P0, R5, R7, RZ ;  /* 0x0000000705f07210 */ /* 0x001fc40007f1e0ff */
[----:B------:R-:W-:-:S03]  /*4620*/  IADD3 R7, P3, R5, R8, RZ ;  /* 0x0000000805077210 */ /* 0x000fc60007f7e0ff */
[----:B------:R-:W-:Y:S01]  /*4630*/  STL [R1+0x3f4], R240 ;  /* 0x0003f4f001007387 */ /* 0x000fe20000100800 */
[C---:B--2---:R-:W-:Y:S02]  /*4640*/  IADD3 R6, P4, R239.reuse, R8, RZ ;  /* 0x00000008ef067210 */ /* 0x044fe40007f9e0ff */
[----:B------:R-:W-:-:S03]  /*4650*/  IADD3 R8, P6, R239, R9, RZ ;  /* 0x00000009ef087210 */ /* 0x000fc60007fde0ff */
[----:B------:R0:W-:Y:S04]  /*4660*/  STL [R1+0x3ec], R6 ;  /* 0x0003ec0601007387 */ /* 0x0001e80000100800 */
[----:B------:R2:W-:Y:S04]  /*4670*/  STL [R1+0x3e4], R7 ;  /* 0x0003e40701007387 */ /* 0x0005e80000100800 */
[----:B------:R-:W-:Y:S01]  /*4680*/  STL [R1+0x3dc], R8 ;  /* 0x0003dc0801007387 */ /* 0x000fe20000100800 */
[----:B0-----:R-:W-:Y:S02]  /*4690*/  IMAD.X R6, R238, 0x1, R2, P5 ;  /* 0x00000001ee067824 */ /* 0x001fe400028e0602 */
[----:B------:R-:W-:Y:S01]  /*46a0*/  IMAD.X R2, R2, 0x1, R237, P2 ;  /* 0x0000000102027824 */ /* 0x000fe200010e06ed */
[----:B--2---:R-:W-:-:S02]  /*46b0*/  IADD3 R7, P5, R5, R9, RZ ;  /* 0x0000000905077210 */ /* 0x004fc40007fbe0ff */
[----:B------:R0:W-:Y:S04]  /*46c0*/  STL [R1+0x408], R6 ;  /* 0x0004080601007387 */ /* 0x0001e80000100800 */
[----:B------:R2:W-:Y:S04]  /*46d0*/  STL [R1+0x3d4], R7 ;  /* 0x0003d40701007387 */ /* 0x0005e80000100800 */
[----:B------:R3:W-:Y:S01]  /*46e0*/  STL [R1+0x400], R2 ;  /* 0x0004000201007387 */ /* 0x0007e20000100800 */
[----:B0-----:R-:W-:Y:S01]  /*46f0*/  IADD3 R6, P2, R239, R11, RZ ;  /* 0x0000000bef067210 */ /* 0x001fe20007f5e0ff */
[----:B--2---:R-:W-:-:S04]  /*4700*/  IMAD.X R7, R238, 0x1, R10, P1 ;  /* 0x00000001ee077824 */ /* 0x004fc800008e060a */
[----:B------:R0:W-:Y:S01]  /*4710*/  STL [R1+0x3cc], R6 ;  /* 0x0003cc0601007387 */ /* 0x0001e20000100800 */
[----:B---3--:R-:W-:-:S03]  /*4720*/  IADD3 R2, P1, R5, R11, RZ ;  /* 0x0000000b05027210 */ /* 0x008fc60007f3e0ff */
[----:B------:R2:W-:Y:S04]  /*4730*/  STL [R1+0x3f8], R7 ;  /* 0x0003f80701007387 */ /* 0x0005e80000100800 */
[----:B------:R3:W-:Y:S01]  /*4740*/  STL [R1+0x3c4], R2 ;  /* 0x0003c40201007387 */ /* 0x0007e20000100800 */
[----:B0-----:R-:W-:Y:S01]  /*4750*/  IMAD.X R6, R237, 0x1, R10, P0 ;  /* 0x00000001ed067824 */ /* 0x001fe200000e060a */
[----:B--2---:R-:W-:-:S04]  /*4760*/  IADD3 R7, P0, R239, R16, RZ ;  /* 0x00000010ef077210 */ /* 0x004fc80007f1e0ff */
[----:B------:R0:W-:Y:S01]  /*4770*/  STL [R1+0x3f0], R6 ;  /* 0x0003f00601007387 */ /* 0x0001e20000100800 */
[----:B---3--:R-:W-:-:S03]  /*4780*/  IMAD.X R2, R238, 0x1, R15, P4 ;  /* 0x00000001ee027824 */ /* 0x008fc600020e060f */
[----:B------:R2:W-:Y:S04]  /*4790*/  STL [R1+0x3bc], R7 ;  /* 0x0003bc0701007387 */ /* 0x0005e80000100800 */
[----:B------:R3:W-:Y:S01]  /*47a0*/  STL [R1+0x3e8], R2 ;  /* 0x0003e80201007387 */ /* 0x0007e20000100800 */
[----:B0-----:R-:W-:Y:S01]  /*47b0*/  IADD3 R6, P4, R5, R16, RZ ;  /* 0x0000001005067210 */ /* 0x001fe20007f9e0ff */
[----:B--2---:R-:W-:-:S04]  /*47c0*/  IMAD.X R7, R237, 0x1, R15, P3 ;  /* 0x00000001ed077824 */ /* 0x004fc800018e060f */
[----:B------:R0:W-:Y:S01]  /*47d0*/  STL [R1+0x3b4], R6 ;  /* 0x0003b40601007387 */ /* 0x0001e20000100800 */
[----:B------:R-:W-:Y:S01]  /*47e0*/  IMAD R15, R230, UR7, RZ ;  /* 0x00000007e60f7c24 */ /* 0x000fe2000f8e02ff */
[----:B------:R-:W-:Y:S01]  /*47f0*/  UMOV UR7, 0xc0000010 ;  /* 0xc000001000077882 */ /* 0x000fe20000000000 */
[-C--:B---3--:R-:W-:Y:S01]  /*4800*/  IADD3 R2, P3, R239, R18.reuse, RZ ;  /* 0x00000012ef027210 */ /* 0x088fe20007f7e0ff */
        /* <DEDUP_REMOVED lines=29> */
[----:B------:R-:W-:Y:S01]  /*49e0*/  CS2R R62, SRZ ;  /* 0x00000000003e7805 */ /* 0x000fe2000001ff00 */
[----:B---3--:R-:W-:Y:S02]  /*49f0*/  IMAD.X R2, R237, 0x1, R23, P6 ;  /* 0x00000001ed027824 */ /* 0x008fe400030e0617 */
        /* <DEDUP_REMOVED lines=9> */
[----:B------:R-:W-:Y:S02]  /*4a90*/  CS2R R64, SRZ ;  /* 0x0000000000407805 */ /* 0x000fe4000001ff00 */
[----:B--2---:R-:W-:Y:S02]  /*4aa0*/  IADD3 R7, P2, R239, R67, RZ ;  /* 0x00000043ef077210 */ /* 0x004fe40007f5e0ff */
[----:B------:R0:W-:Y:S01]  /*4ab0*/  STL [R1+0x390], R6 ;  /* 0x0003900601007387 */ /* 0x0001e20000100800 */
[----:B---3--:R-:W-:-:S03]  /*4ac0*/  IMAD.X R2, R238, 0x1, R66, P1 ;  /* 0x00000001ee027824 */ /* 0x008fc600008e0642 */
[----:B------:R2:W-:Y:S04]  /*4ad0*/  STL [R1+0x354], R7 ;  /* 0x0003540701007387 */ /* 0x0005e80000100800 */
[----:B------:R3:W-:Y:S01]  /*4ae0*/  STL [R1+0x388], R2 ;  /* 0x0003880201007387 */ /* 0x0007e20000100800 */
[----:B0-----:R-:W-:Y:S01]  /*4af0*/  IADD3 R6, P1, R5, R67, RZ ;  /* 0x0000004305067210 */ /* 0x001fe20007f3e0ff */
[----:B--2---:R-:W-:-:S04]  /*4b00*/  IMAD.X R7, R237, 0x1, R66, P0 ;  /* 0x00000001ed077824 */ /* 0x004fc800000e0642 */
[----:B------:R0:W-:Y:S01]  /*4b10*/  STL [R1+0x34c], R6 ;  /* 0x00034c0601007387 */ /* 0x0001e20000100800 */
[----:B------:R-:W-:Y:S02]  /*4b20*/  CS2R R66, SRZ ;  /* 0x0000000000427805 */ /* 0x000fe4000001ff00 */
[-C--:B---3--:R-:W-:Y:S01]  /*4b30*/  IADD3 R2, P0, R239, R69.reuse, RZ ;  /* 0x00000045ef027210 */ /* 0x088fe20007f1e0ff */
[----:B------:R2:W-:Y:S04]  /*4b40*/  STL [R1+0x380], R7 ;  /* 0x0003800701007387 */ /* 0x0005e80000100800 */
[----:B------:R3:W-:Y:S01]  /*4b50*/  STL [R1+0x344], R2 ;  /* 0x0003440201007387 */ /* 0x0007e20000100800 */
[----:B0-----:R-:W-:Y:S01]  /*4b60*/  IMAD.X R6, R238, 0x1, R68, P4 ;  /* 0x00000001ee067824 */ /* 0x001fe200020e0644 */
[----:B--2---:R-:W-:-:S04]  /*4b70*/  IADD3 R7, P4, R5, R69, RZ ;  /* 0x0000004505077210 */ /* 0x004fc80007f9e0ff */
[----:B------:R0:W-:Y:S01]  /*4b80*/  STL [R1+0x378], R6 ;  /* 0x0003780601007387 */ /* 0x0001e20000100800 */
[----:B---3--:R-:W-:-:S03]  /*4b90*/  IMAD.X R2, R237, 0x1, R68, P3 ;  /* 0x00000001ed027824 */ /* 0x008fc600018e0644 */
[----:B------:R2:W-:Y:S01]  /*4ba0*/  STL [R1+0x33c], R7 ;  /* 0x00033c0701007387 */ /* 0x0005e20000100800 */
[----:B------:R-:W-:-:S03]  /*4bb0*/  CS2R R68, SRZ ;  /* 0x0000000000447805 */ /* 0x000fc6000001ff00 */
        /* <DEDUP_REMOVED lines=146> */
[----:B------:R-:W-:Y:S04]  /*54e0*/  STL [R1+0x258], R7 ;  /* 0x0002580701007387 */ /* 0x000fe80000100800 */
[----:B------:R2:W-:Y:S01]  /*54f0*/  STL [R1+0x224], R2 ;  /* 0x0002240201007387 */ /* 0x0005e20000100800 */
[C---:B0-----:R-:W-:Y:S01]  /*5500*/  IMAD.X R6, R238.reuse, 0x1, R233, P3 ;  /* 0x00000001ee067824 */ /* 0x041fe200018e06e9 */
[----:B------:R-:W-:Y:S01]  /*5510*/  IADD3 R3, P3, R5, R3, RZ ;  /* 0x0000000305037210 */ /* 0x000fe20007f7e0ff */
[----:B------:R-:W-:-:S03]  /*5520*/  IMAD.X R5, R238, 0x1, R234, P5 ;  /* 0x00000001ee057824 */ /* 0x000fc600028e06ea */
[----:B------:R-:W-:Y:S01]  /*5530*/  STL [R1+0x250], R6 ;  /* 0x0002500601007387 */ /* 0x000fe20000100800 */
[----:B--2---:R-:W-:-:S03]  /*5540*/  IMAD.X R2, R237, 0x1, R233, P6 ;  /* 0x00000001ed027824 */ /* 0x004fc600030e06e9 */
[----:B------:R0:W-:Y:S04]  /*5550*/  STL [R1+0x21c], R3 ;  /* 0x00021c0301007387 */ /* 0x0001e80000100800 */
[----:B------:R2:W-:Y:S04]  /*5560*/  STL [R1+0x248], R2 ;  /* 0x0002480201007387 */ /* 0x0005e80000100800 */
[----:B------:R3:W-:Y:S01]  /*5570*/  STL [R1+0x240], R5 ;  /* 0x0002400501007387 */ /* 0x0007e20000100800 */
[----:B0-----:R-:W-:Y:S02]  /*5580*/  IMAD.X R3, R237, 0x1, R234, P2 ;  /* 0x00000001ed037824 */ /* 0x001fe400010e06ea */
[----:B--2---:R-:W-:-:S03]  /*5590*/  IMAD.X R2, R238, 0x1, R4, P1 ;  /* 0x00000001ee027824 */ /* 0x004fc600008e0604 */
[----:B------:R0:W-:Y:S01]  /*55a0*/  STL [R1+0x238], R3 ;  /* 0x0002380301007387 */ /* 0x0001e20000100800 */
[C---:B------:R-:W-:Y:S01]  /*55b0*/  IMAD.X R4, R237.reuse, 0x1, R4, P0 ;  /* 0x00000001ed047824 */ /* 0x040fe200000e0604 */
[----:B---3--:R-:W-:Y:S02]  /*55c0*/  SHF.R.S32.HI R5, RZ, 0x1f, R15 ;  /* 0x0000001fff057819 */ /* 0x008fe4000001140f */
[----:B------:R2:W-:Y:S04]  /*55d0*/  STL [R1+0x230], R2 ;  /* 0x0002300201007387 */ /* 0x0005e80000100800 */
[----:B------:R3:W-:Y:S01]  /*55e0*/  STL [R1+0x228], R4 ;  /* 0x0002280401007387 */ /* 0x0007e20000100800 */
[--C-:B0-----:R-:W-:Y:S02]  /*55f0*/  IMAD.X R3, R238, 0x1, R235.reuse, P4 ;  /* 0x00000001ee037824 */ /* 0x101fe400020e06eb */
[----:B--2---:R-:W-:-:S03]  /*5600*/  IMAD.X R2, R237, 0x1, R235, P3 ;  /* 0x00000001ed027824 */ /* 0x004fc600018e06eb */
[----:B------:R0:W-:Y:S01]  /*5610*/  STL [R1+0x220], R3 ;  /* 0x0002200301007387 */ /* 0x0001e20000100800 */
[----:B---3--:R-:W-:-:S03]  /*5620*/  LOP3.LUT R4, R236, 0x10, RZ, 0x3c, !PT ;  /* 0x00000010ec047812 */ /* 0x008fc600078e3cff */
[----:B------:R2:W-:Y:S04]  /*5630*/  STL [R1+0x218], R2 ;  /* 0x0002180201007387 */ /* 0x0005e80000100800 */
[----:B------:R3:W-:Y:S01]  /*5640*/  STL [R1+0x414], R4 ;  /* 0x0004140401007387 */ /* 0x0007e20000100800 */
[----:B0-----:R-:W-:Y:S02]  /*5650*/  IMAD.U32 R3, RZ, RZ, UR11 ;  /* 0x0000000bff037e24 */ /* 0x001fe4000f8e00ff */
[----:B-12---:R-:W-:-:S07]  /*5660*/  IMAD.U32 R2, RZ, RZ, UR18 ;  /* 0x00000012ff027e24 */ /* 0x006fce000f8e00ff */
.L_x_1:
[----:B---3--:R-:W2:Y:S04]  /*5670*/  LDL R4, [R1+0x104] ;  /* 0x0001040001047983 */ /* 0x008ea80000100800 */
[----:B------:R-:W3:Y:S04]  /*5680*/  LDL R6, [R1+0x108] ;  /* 0x0001080001067983 */ /* 0x000ee80000100800 */
[----:B------:R-:W4:Y:S04]  /*5690*/  LDL R9, [R1+0x21c] ;  /* 0x00021c0001097983 */ /* 0x000f280000100800 */
[----:B------:R-:W4:Y:S04]  /*56a0*/  LDL R8, [R1+0x220] ;  /* 0x0002200001087983 */ /* 0x000f280000100800 */
[----:B------:R0:W-:Y:S04]  /*56b0*/  STL.64 [R1+0x538], R86 ;  /* 0x0005385601007387 */ /* 0x0001e80000100a00 */
[----:B0-----:R-:W4:Y:S04]  /*56c0*/  LDL R86, [R1+0x234] ;  /* 0x0002340001567983 */ /* 0x001f280000100800 */
        /* <DEDUP_REMOVED lines=8> */
[----:B0-----:R-:W4:Y:S01]  /*5750*/  LDL R81, [R1+0x20c] ;  /* 0x00020c0001517983 */ /* 0x001f220000100800 */
[----:B------:R-:W-:-:S03]  /*5760*/  ISETP.GT.AND P2, PT, R3, RZ, PT ;  /* 0x000000ff0300720c */ /* 0x000fc60003f44270 */
[----:B------:R-:W-:Y:S04]  /*5770*/  STL.64 [R1+0x518], R78 ;  /* 0x0005184e01007387 */ /* 0x000fe80000100a00 */
        /* <DEDUP_REMOVED lines=15> */
[----:B------:R0:W-:Y:S04]  /*5870*/  STL.64 [R1+0x498], R46 ;  /* 0x0004982e01007387 */ /* 0x0001e80000100a00 */
[----:B------:R-:W-:Y:S04]  /*5880*/  STL.64 [R1+0x490], R44 ;  /* 0x0004902c01007387 */ /* 0x000fe80000100a00 */
[----:B------:R1:W-:Y:S04]  /*5890*/  STL.64 [R1+0x488], R42 ;  /* 0x0004882a01007387 */ /* 0x0003e80000100a00 */
        /* <DEDUP_REMOVED lines=9> */
[----:B-----5:R3:W-:Y:S04]  /*5930*/  STL [R1+0x420], R14 ;  /* 0x0004200e01007387 */ /* 0x0207e80000100800 */
[----:B------:R4:W-:Y:S04]  /*5940*/  STL [R1+0x41c], R13 ;  /* 0x00041c0d01007387 */ /* 0x0009e80000100800 */
[----:B------:R4:W-:Y:S04]  /*5950*/  STL [R1+0x418], R12 ;  /* 0x0004180c01007387 */ /* 0x0009e80000100800 */
[----:B0-----:R-:W4:Y:S01]  /*5960*/  LDL R47, [R1+0x230] ;  /* 0x00023000012f7983 */ /* 0x001f220000100800 */
[----:B------:R-:W-:-:S03]  /*5970*/  PRMT R221, RZ, 0x7610, R221 ;  /* 0x00007610ffdd7816 */ /* 0x000fc600000000dd */
[----:B-1----:R-:W4:Y:S04]  /*5980*/  LDL R43, [R1+0x23c] ;  /* 0x00023c00012b7983 */ /* 0x002f280000100800 */
[----:B------:R-:W4:Y:S01]  /*5990*/  LDL R64, [R1+0x244] ;  /* 0x0002440001407983 */ /* 0x000f220000100800 */
[----:B--2---:R-:W-:-:S03]  /*59a0*/  IADD3 R4, P1, R4, R2, RZ ;  /* 0x0000000204047210 */ /* 0x004fc60007f3e0ff */
[----:B------:R-:W2:Y:S01]  /*59b0*/  LDL R62, [R1+0x238] ;  /* 0x00023800013e7983 */ /* 0x000ea20000100800 */
[----:B---3--:R-:W-:-:S03]  /*59c0*/  IADD3 R6, P0, R6, R2, RZ ;  /* 0x0000000206067210 */ /* 0x008fc60007f1e0ff */
[----:B------:R-:W3:Y:S01]  /*59d0*/  LDL R60, [R1+0x248] ;  /* 0x00024800013c7983 */ /* 0x000ee20000100800 */
[----:B------:R-:W-:Y:S02]  /*59e0*/  PRMT R59, RZ, 0x7610, R59 ;  /* 0x00007610ff3b7816 */ /* 0x000fe4000000003b */
[----:B------:R-:W-:Y:S01]  /*59f0*/  ISETP.GT.AND P3, PT, R3, 0x1, PT ;  /* 0x000000010300780c */ /* 0x000fe20003f64270 */
[----:B------:R-:W3:Y:S01]  /*5a00*/  LDL R63, [R1+0x254] ;  /* 0x00025400013f7983 */ /* 0x000ee20000100800 */
[----:B------:R-:W-:Y:S02]  /*5a10*/  PRMT R58, RZ, 0x7610, R58 ;  /* 0x00007610ff3a7816 */ /* 0x000fe4000000003a */
[----:B------:R-:W-:Y:S01]  /*5a20*/  PRMT R220, RZ, 0x7610, R220 ;  /* 0x00007610ffdc7816 */ /* 0x000fe200000000dc */
[----:B------:R-:W3:Y:S04]  /*5a30*/  LDL R55, [R1+0x250] ;  /* 0x0002500001377983 */ /* 0x000ee80000100800 */
[----:B------:R-:W3:Y:S01]  /*5a40*/  LDL R54, [R1+0x25c] ;  /* 0x00025c0001367983 */ /* 0x000ee20000100800 */
[----:B------:R-:W-:-:S02]  /*5a50*/  PRMT R219, RZ, 0x7610, R219 ;  /* 0x00007610ffdb7816 */ /* 0x000fc400000000db */
[----:B------:R-:W-:Y:S01]  /*5a60*/  PRMT R57, RZ, 0x7610, R57 ;  /* 0x00007610ff397816 */ /* 0x000fe20000000039 */
[----:B------:R-:W3:Y:S01]  /*5a70*/  LDL R61, [R1+0x264] ;  /* 0x00026400013d7983 */ /* 0x000ee20000100800 */
[----:B------:R-:W-:Y:S02]  /*5a80*/  PRMT R218, RZ, 0x7610, R218 ;  /* 0x00007610ffda7816 */ /* 0x000fe400000000da */
[----:B------:R-:W-:Y:S01]  /*5a90*/  PRMT R56, RZ, 0x7610, R56 ;  /* 0x00007610ff387816 */ /* 0x000fe20000000038 */
[----:B------:R-:W3:Y:S01]  /*5aa0*/  LDL R65, [R1+0x2f0] ;  /* 0x0002f00001417983 */ /* 0x000ee20000100800 */
[----:B------:R-:W-:Y:S02]  /*5ab0*/  PRMT R217, RZ, 0x7610, R217 ;  /* 0x00007610ffd97816 */ /* 0x000fe400000000d9 */
[----:B------:R-:W-:Y:S01]  /*5ac0*/  PRMT R45, RZ, 0x7610, R45 ;  /* 0x00007610ff2d7816 */ /* 0x000fe2000000002d */
[----:B------:R-:W3:Y:S01]  /*5ad0*/  LDL R66, [R1+0x314] ;  /* 0x0003140001427983 */ /* 0x000ee20000100800 */
[----:B------:R-:W-:-:S02]  /*5ae0*/  PRMT R216, RZ, 0x7610, R216 ;  /* 0x00007610ffd87816 */ /* 0x000fc400000000d8 */
[----:B------:R-:W-:Y:S01]  /*5af0*/  PRMT R14, RZ, 0x7610, R14 ;  /* 0x00007610ff0e7816 */ /* 0x000fe2000000000e */
[----:B------:R-:W3:Y:S01]  /*5b00*/  LDL R67, [R1+0x118] ;  /* 0x0001180001437983 */ /* 0x000ee20000100800 */
[----:B----4-:R-:W-:-:S05]  /*5b10*/  IMAD.X R5, R81, 0x1, R0, P1 ;  /* 0x0000000151057824 */ /* 0x010fca00008e0600 */
[----:B------:R0:W4:Y:S02]  /*5b20*/  @P2 LDG.E.U8 R221, desc[UR14][R4.64] ;  /* 0x0000000e04dd2981 */ /* 0x000124000c1e1100 */
[----:B0-----:R-:W-:Y:S02]  /*5b30*/  IADD3 R4, P1, R2, R9, RZ ;  /* 0x0000000902047210 */ /* 0x001fe40007f3e0ff */
[----:B------:R-:W2:Y:S01]  /*5b40*/  LDL R9, [R1+0x240] ;  /* 0x0002400001097983 */ /* 0x000ea20000100800 */
[----:B------:R-:W-:-:S05]  /*5b50*/  IMAD.X R7, R82, 0x1, R0, P0 ;  /* 0x0000000152077824 */ /* 0x000fca00000e0600 */
[----:B------:R0:W4:Y:S02]  /*5b60*/  @P2 LDG.E.U8 R59, desc[UR14][R6.64] ;  /* 0x0000000e063b2981 */ /* 0x000124000c1e1100 */
[----:B0-----:R-:W-:-:S05]  /*5b70*/  IADD3 R6, P0, R2, R83, RZ ;  /* 0x0000005302067210 */ /* 0x001fca0007f1e0ff */
[C---:B------:R-:W-:Y:S02]  /*5b80*/  IMAD.X R7, R0.reuse, 0x1, R8, P0 ;  /* 0x0000000100077824 */ /* 0x040fe400000e0608 */
[----:B------:R-:W3:Y:S01]  /*5b90*/  LDL R8, [R1+0x24c] ;  /* 0x00024c0001087983 */ /* 0x000ee20000100800 */
[----:B------:R-:W-:Y:S01]  /*5ba0*/  IMAD.X R5, R0, 0x1, R84, P1 ;  /* 0x0000000100057824 */ /* 0x000fe200008e0654 */
[----:B------:R-:W-:Y:S02]  /*5bb0*/  ISETP.GT.AND P2, PT, R3, 0x2, PT ;  /* 0x000000020300780c */ /* 0x000fe40003f44270 */
[----:B------:R0:W4:Y:S04]  /*5bc0*/  @P3 LDG.E.U8 R58, desc[UR14][R6.64] ;  /* 0x0000000e063a3981 */ /* 0x000128000c1e1100 */
[----:B------:R1:W4:Y:S01]  /*5bd0*/  @P3 LDG.E.U8 R220, desc[UR14][R4.64] ;  /* 0x0000000e04dc3981 */ /* 0x000322000c1e1100 */
[----:B0-----:R-:W-:-:S02]  /*5be0*/  IADD3 R6, P0, R2, R86, RZ ;  /* 0x0000005602067210 */ /* 0x001fc40007f1e0ff */
[----:B-1----:R-:W-:-:S05]  /*5bf0*/  IADD3 R4, P1, R2, R85, RZ ;  /* 0x0000005502047210 */ /* 0x002fca0007f3e0ff */
[----:B------:R-:W-:-:S05]  /*5c00*/  IMAD.X R5, R0, 0x1, R87, P1 ;  /* 0x0000000100057824 */ /* 0x000fca00008e0657 */
[----:B------:R0:W4:Y:S01]  /*5c10*/  @P2 LDG.E.U8 R219, desc[UR14][R4.64] ;  /* 0x0000000e04db2981 */ /* 0x000122000c1e1100 */
[----:B------:R-:W-:-:S03]  /*5c20*/  IMAD.X R7, R0, 0x1, R47, P0 ;  /* 0x0000000100077824 */ /* 0x000fc600000e062f */
[----:B------:R-:W4:Y:S01]  /*5c30*/  LDL R47, [R1+0x258] ;  /* 0x00025800012f7983 */ /* 0x000f220000100800 */
[----:B0-----:R-:W-:-:S03]  /*5c40*/  IADD3 R4, P1, R2, R43, RZ ;  /* 0x0000002b02047210 */ /* 0x001fc60007f3e0ff */
[----:B------:R0:W4:Y:S04]  /*5c50*/  @P2 LDG.E.U8 R57, desc[UR14][R6.64] ;  /* 0x0000000e06392981 */ /* 0x000128000c1e1100 */
[----:B------:R-:W4:Y:S01]  /*5c60*/  LDL R43, [R1+0x260] ;  /* 0x00026000012b7983 */ /* 0x000f220000100800 */
[----:B0-----:R-:W-:Y:S02]  /*5c70*/  IADD3 R6, P0, R2, R64, RZ ;  /* 0x0000004002067210 */ /* 0x001fe40007f1e0ff */
[----:B------:R-:W-:Y:S01]  /*5c80*/  ISETP.GT.AND P3, PT, R3, 0x3, PT ;  /* 0x000000030300780c */ /* 0x000fe20003f64270 */
[----:B------:R-:W4:Y:S02]  /*5c90*/  LDL R64, [R1+0x274] ;  /* 0x0002740001407983 */ /* 0x000f240000100800 */
[----:B--2---:R-:W-:-:S02]  /*5ca0*/  IMAD.X R7, R0, 0x1, R9, P0 ;  /* 0x0000000100077824 */ /* 0x004fc400000e0609 */
[----:B------:R-:W2:Y:S01]  /*5cb0*/  LDL R9, [R1+0x26c] ;  /* 0x00026c0001097983 */ /* 0x000ea20000100800 */
[----:B------:R-:W-:-:S03]  /*5cc0*/  IMAD.X R5, R0, 0x1, R62, P1 ;  /* 0x0000000100057824 */ /* 0x000fc600008e063e */
[----:B------:R-:W2:Y:S04]  /*5cd0*/  LDL R62, [R1+0x268] ;  /* 0x00026800013e7983 */ /* 0x000ea80000100800 */
[----:B------:R3:W2:Y:S01]  /*5ce0*/  @P3 LDG.E.U8 R218, desc[UR14][R4.64] ;  /* 0x0000000e04da3981 */ /* 0x0006a2000c1e1100 */
[----:B------:R-:W-:-:S03]  /*5cf0*/  ISETP.GT.AND P2, PT, R3, 0x4, PT ;  /* 0x000000040300780c */ /* 0x000fc60003f44270 */
[----:B------:R0:W2:Y:S01]  /*5d00*/  @P3 LDG.E.U8 R56, desc[UR14][R6.64] ;  /* 0x0000000e06383981 */ /* 0x0000a2000c1e1100 */
[----:B---3--:R-:W-:-:S03]  /*5d10*/  IADD3 R4, P1, R2, R8, RZ ;  /* 0x0000000802047210 */ /* 0x008fc60007f3e0ff */
[----:B------:R-:W3:Y:S01]  /*5d20*/  LDL R8, [R1+0x270] ;  /* 0x0002700001087983 */ /* 0x000ee20000100800 */
[----:B0-----:R-:W-:Y:S01]  /*5d30*/  IADD3 R6, P0, R2, R63, RZ ;  /* 0x0000003f02067210 */ /* 0x001fe20007f1e0ff */
[C---:B------:R-:W-:Y:S02]  /*5d40*/  IMAD.X R5, R0.reuse, 0x1, R60, P1 ;  /* 0x0000000100057824 */ /* 0x040fe400008e063c */
[----:B------:R-:W3:Y:S04]  /*5d50*/  LDL R63, [R1+0x284] ;  /* 0x00028400013f7983 */ /* 0x000ee80000100800 */
[----:B------:R-:W3:Y:S01]  /*5d60*/  LDL R60, [R1+0x27c] ;  /* 0x00027c00013c7983 */ /* 0x000ee20000100800 */
[----:B------:R-:W-:-:S03]  /*5d70*/  IMAD.X R7, R0, 0x1, R55, P0 ;  /* 0x0000000100077824 */ /* 0x000fc600000e0637 */
[----:B------:R-:W3:Y:S04]  /*5d80*/  LDL R55, [R1+0x278] ;  /* 0x0002780001377983 */ /* 0x000ee80000100800 */
[----:B------:R0:W3:Y:S01]  /*5d90*/  @P2 LDG.E.U8 R217, desc[UR14][R4.64] ;  /* 0x0000000e04d92981 */ /* 0x0000e2000c1e1100 */
[----:B------:R-:W-:-:S03]  /*5da0*/  ISETP.GT.AND P3, PT, R3, 0x5, PT ;  /* 0x000000050300780c */ /* 0x000fc60003f64270 */
[----:B------:R1:W3:Y:S01]  /*5db0*/  @P2 LDG.E.U8 R45, desc[UR14][R6.64] ;  /* 0x0000000e062d2981 */ /* 0x0002e2000c1e1100 */
[----:B0-----:R-:W-:-:S03]  /*5dc0*/  IADD3 R4, P1, R2, R54, RZ ;  /* 0x0000003602047210 */ /* 0x001fc60007f3e0ff */
[----:B------:R-:W3:Y:S01]  /*5dd0*/  LDL R54, [R1+0x280] ;  /* 0x0002800001367983 */ /* 0x000ee20000100800 */
[----:B-1----:R-:W-:-:S03]  /*5de0*/  IADD3 R6, P0, R2, R61, RZ ;  /* 0x0000003d02067210 */ /* 0x002fc60007f1e0ff */
[----:B------:R-:W3:Y:S01]  /*5df0*/  LDL R61, [R1+0x294] ;  /* 0x00029400013d7983 */ /* 0x000ee20000100800 */
[----:B----4-:R-:W-:-:S03]  /*5e00*/  IMAD.X R5, R0, 0x1, R47, P1 ;  /* 0x0000000100057824 */ /* 0x010fc600008e062f */
[----:B------:R-:W4:Y:S04]  /*5e10*/  LDL R47, [R1+0x28c] ;  /* 0x00028c00012f7983 */ /* 0x000f280000100800 */
[----:B------:R2:W4:Y:S01]  /*5e20*/  @P3 LDG.E.U8 R216, desc[UR14][R4.64] ;  /* 0x0000000e04d83981 */ /* 0x000522000c1e1100 */
[----:B------:R-:W-:-:S03]  /*5e30*/  IMAD.X R7, R0, 0x1, R43, P0 ;  /* 0x0000000100077824 */ /* 0x000fc600000e062b */
[----:B------:R-:W4:Y:S01]  /*5e40*/  LDL R43, [R1+0x288] ;  /* 0x00028800012b7983 */ /* 0x000f220000100800 */
[----:B------:R-:W-:-:S03]  /*5e50*/  ISETP.GT.AND P2, PT, R3, 0x6, PT ;  /* 0x000000060300780c */ /* 0x000fc60003f44270 */
[----:B------:R0:W4:Y:S01]  /*5e60*/  @P3 LDG.E.U8 R14, desc[UR14][R6.64] ;  /* 0x0000000e060e3981 */ /* 0x000122000c1e1100 */
[----:B--2---:R-:W-:-:S03]  /*5e70*/  IADD3 R4, P1, R2, R9, RZ ;  /* 0x0000000902047210 */ /* 0x004fc60007f3e0ff */
[----:B------:R-:W2:Y:S01]  /*5e80*/  LDL R9, [R1+0x290] ;  /* 0x0002900001097983 */ /* 0x000ea20000100800 */
[----:B0-----:R-:W-:-:S03]  /*5e90*/  IADD3 R6, P0, R2, R64, RZ ;  /* 0x0000004002067210 */ /* 0x001fc60007f1e0ff */
[----:B------:R-:W2:Y:S01]  /*5ea0*/  LDL R64, [R1+0x29c] ;  /* 0x00029c0001407983 */ /* 0x000ea20000100800 */
[----:B------:R-:W-:Y:S01]  /*5eb0*/  PRMT R23, RZ, 0x7610, R23 ;  /* 0x00007610ff177816 */ /* 0x000fe20000000017 */
[----:B------:R-:W-:Y:S02]  /*5ec0*/  IMAD.X R5, R0, 0x1, R62, P1 ;  /* 0x0000000100057824 */ /* 0x000fe400008e063e */
[----:B------:R-:W2:Y:S01]  /*5ed0*/  LDL R62, [R1+0x298] ;  /* 0x00029800013e7983 */ /* 0x000ea20000100800 */
[----:B------:R-:W-:-:S03]  /*5ee0*/  PRMT R46, RZ, 0x7610, R46 ;  /* 0x00007610ff2e7816 */ /* 0x000fc6000000002e */
[----:B------:R0:W2:Y:S01]  /*5ef0*/  @P2 LDG.E.U8 R23, desc[UR14][R4.64] ;  /* 0x0000000e04172981 */ /* 0x0000a2000c1e1100 */
[----:B---3--:R-:W-:-:S03]  /*5f00*/  IMAD.X R7, R0, 0x1, R8, P0 ;  /* 0x0000000100077824 */ /* 0x008fc600000e0608 */
[----:B------:R-:W3:Y:S01]  /*5f10*/  LDL R8, [R1+0x2a4] ;  /* 0x0002a40001087983 */ /* 0x000ee20000100800 */
[----:B------:R-:W-:-:S03]  /*5f20*/  ISETP.GT.AND P3, PT, R3, 0x7, PT ;  /* 0x000000070300780c */ /* 0x000fc60003f64270 */
[----:B------:R1:W3:Y:S01]  /*5f30*/  @P2 LDG.E.U8 R46, desc[UR14][R6.64] ;  /* 0x0000000e062e2981 */ /* 0x0002e2000c1e1100 */
[----:B0-----:R-:W-:-:S03]  /*5f40*/  IADD3 R4, P1, R2, R60, RZ ;  /* 0x0000003c02047210 */ /* 0x001fc60007f3e0ff */
[----:B------:R-:W3:Y:S02]  /*5f50*/  LDL R60, [R1+0x2a0] ;  /* 0x0002a000013c7983 */ /* 0x000ee40000100800 */
[----:B------:R-:W-:Y:S02]  /*5f60*/  IMAD.X R5, R0, 0x1, R55, P1 ;  /* 0x0000000100057824 */ /* 0x000fe400008e0637 */
[----:B------:R-:W3:Y:S01]  /*5f70*/  LDL R55, [R1+0x2b4] ;  /* 0x0002b40001377983 */ /* 0x000ee20000100800 */
[----:B-1----:R-:W-:-:S03]  /*5f80*/  IADD3 R6, P0, R2, R63, RZ ;  /* 0x0000003f02067210 */ /* 0x002fc60007f1e0ff */
[----:B------:R-:W3:Y:S01]  /*5f90*/  LDL R63, [R1+0x2ac] ;  /* 0x0002ac00013f7983 */ /* 0x000ee20000100800 */
[----:B------:R-:W-:Y:S02]  /*5fa0*/  PRMT R22, RZ, 0x7610, R22 ;  /* 0x00007610ff167816 */ /* 0x000fe40000000016 */
[----:B------:R-:W-:-:S04]  /*5fb0*/  PRMT R13, RZ, 0x7610, R13 ;  /* 0x00007610ff0d7816 */ /* 0x000fc8000000000d */
[----:B------:R-:W3:Y:S01]  /*5fc0*/  @P3 LDG.E.U8 R22, desc[UR14][R4.64] ;  /* 0x0000000e04163981 */ /* 0x000ee2000c1e1100 */
[----:B------:R-:W-:-:S03]  /*5fd0*/  IMAD.X R7, R0, 0x1, R54, P0 ;  /* 0x0000000100077824 */ /* 0x000fc600000e0636 */
[----:B------:R-:W3:Y:S04]  /*5fe0*/  LDL R54, [R1+0x2a8] ;  /* 0x0002a80001367983 */ /* 0x000ee80000100800 */
[----:B------:R0:W3:Y:S02]  /*5ff0*/  @P3 LDG.E.U8 R13, desc[UR14][R6.64] ;  /* 0x0000000e060d3981 */ /* 0x0000e4000c1e1100 */
[C---:B0-----:R-:W-:Y:S02]  /*6000*/  IADD3 R6, P0, R2.reuse, R61, RZ ;  /* 0x0000003d02067210 */ /* 0x041fe40007f1e0ff */
[----:B------:R-:W3:Y:S01]  /*6010*/  LDL R61, [R1+0x2bc] ;  /* 0x0002bc00013d7983 */ /* 0x000ee20000100800 */
[----:B----4-:R-:W-:-:S03]  /*6020*/  IADD3 R4, P1, R2, R47, RZ ;  /* 0x0000002f02047210 */ /* 0x010fc60007f3e0ff */
[----:B------:R-:W4:Y:S02]  /*6030*/  LDL R47, [R1+0x2b0] ;  /* 0x0002b000012f7983 */ /* 0x000f240000100800 */
[C---:B------:R-:W-:Y:S02]  /*6040*/  IMAD.X R5, R0.reuse, 0x1, R43, P1 ;  /* 0x0000000100057824 */ /* 0x040fe400008e062b */
[----:B------:R-:W4:Y:S01]  /*6050*/  LDL R43, [R1+0x2c4] ;  /* 0x0002c400012b7983 */ /* 0x000f220000100800 */
[----:B--2---:R-:W-:-:S03]  /*6060*/  IMAD.X R7, R0, 0x1, R9, P0 ;  /* 0x0000000100077824 */ /* 0x004fc600000e0609 */
[----:B------:R-:W2:Y:S01]  /*6070*/  LDL R9, [R1+0x2b8] ;  /* 0x0002b80001097983 */ /* 0x000ea20000100800 */
[C---:B------:R-:W-:Y:S02]  /*6080*/  ISETP.GT.AND P2, PT, R3.reuse, 0x8, PT ;  /* 0x000000080300780c */ /* 0x040fe40003f44270 */
[----:B------:R-:W-:Y:S02]  /*6090*/  PRMT R44, RZ, 0x7610, R44 ;  /* 0x00007610ff2c7816 */ /* 0x000fe4000000002c */
[----:B------:R-:W-:Y:S02]  /*60a0*/  PRMT R21, RZ, 0x7610, R21 ;  /* 0x00007610ff157816 */ /* 0x000fe40000000015 */
[----:B------:R-:W-:-:S07]  /*60b0*/  ISETP.GT.AND P3, PT, R3, 0x9, PT ;  /* 0x000000090300780c */ /* 0x000fce0003f64270 */
[----:B------:R3:W2:Y:S04]  /*60c0*/  @P2 LDG.E.U8 R44, desc[UR14][R6.64] ;  /* 0x0000000e062c2981 */ /* 0x0006a8000c1e1100 */
[----:B------:R0:W2:Y:S01]  /*60d0*/  @P2 LDG.E.U8 R21, desc[UR14][R4.64] ;  /* 0x0000000e04152981 */ /* 0x0000a2000c1e1100 */
[----:B---3--:R-:W-:-:S03]  /*60e0*/  IADD3 R6, P0, R2, R8, RZ ;  /* 0x0000000802067210 */ /* 0x008fc60007f1e0ff */
[----:B------:R-:W3:Y:S01]  /*60f0*/  LDL R8, [R1+0x2c0] ;  /* 0x0002c00001087983 */ /* 0x000ee20000100800 */
[----:B0-----:R-:W-:-:S03]  /*6100*/  IADD3 R4, P1, R2, R64, RZ ;  /* 0x0000004002047210 */ /* 0x001fc60007f3e0ff */
[----:B------:R-:W3:Y:S02]  /*6110*/  LDL R64, [R1+0x2cc] ;  /* 0x0002cc0001407983 */ /* 0x000ee40000100800 */
[C---:B------:R-:W-:Y:S02]  /*6120*/  IMAD.X R5, R0.reuse, 0x1, R62, P1 ;  /* 0x0000000100057824 */ /* 0x040fe400008e063e */
[----:B------:R-:W3:Y:S01]  /*6130*/  LDL R62, [R1+0x2d4] ;  /* 0x0002d400013e7983 */ /* 0x000ee20000100800 */
[----:B------:R-:W-:Y:S01]  /*6140*/  PRMT R12, RZ, 0x7610, R12 ;  /* 0x00007610ff0c7816 */ /* 0x000fe2000000000c */
[----:B------:R-:W-:Y:S01]  /*6150*/  IMAD.X R7, R0, 0x1, R60, P0 ;  /* 0x0000000100077824 */ /* 0x000fe200000e063c */
[----:B------:R-:W-:Y:S01]  /*6160*/  PRMT R20, RZ, 0x7610, R20 ;  /* 0x00007610ff147816 */ /* 0x000fe20000000014 */
[----:B------:R-:W3:Y:S04]  /*6170*/  LDL R60, [R1+0x2c8] ;  /* 0x0002c800013c7983 */ /* 0x000ee80000100800 */
[----:B------:R0:W3:Y:S04]  /*6180*/  @P3 LDG.E.U8 R12, desc[UR14][R6.64] ;  /* 0x0000000e060c3981 */ /* 0x0000e8000c1e1100 */
[----:B------:R1:W3:Y:S01]  /*6190*/  @P3 LDG.E.U8 R20, desc[UR14][R4.64] ;  /* 0x0000000e04143981 */ /* 0x0002e2000c1e1100 */
[----:B0-----:R-:W-:-:S03]  /*61a0*/  IADD3 R6, P0, R2, R55, RZ ;  /* 0x0000003702067210 */ /* 0x001fc60007f1e0ff */
[----:B------:R-:W3:Y:S01]  /*61b0*/  LDL R55, [R1+0x2d0] ;  /* 0x0002d00001377983 */ /* 0x000ee20000100800 */
[----:B-1----:R-:W-:Y:S02]  /*61c0*/  IADD3 R4, P1, R2, R63, RZ ;  /* 0x0000003f02047210 */ /* 0x002fe40007f3e0ff */
[----:B------:R-:W-:Y:S01]  /*61d0*/  ISETP.GT.AND P2, PT, R3, 0xa, PT ;  /* 0x0000000a0300780c */ /* 0x000fe20003f44270 */
[----:B------:R-:W3:Y:S02]  /*61e0*/  LDL R63, [R1+0x2dc] ;  /* 0x0002dc00013f7983 */ /* 0x000ee40000100800 */
[----:B------:R-:W-:Y:S02]  /*61f0*/  IMAD.X R5, R0, 0x1, R54, P1 ;  /* 0x0000000100057824 */ /* 0x000fe400008e0636 */
[----:B------:R-:W3:Y:S01]  /*6200*/  LDL R54, [R1+0x2e4] ;  /* 0x0002e40001367983 */ /* 0x000ee20000100800 */
[----:B------:R-:W-:Y:S02]  /*6210*/  PRMT R53, RZ, 0x7610, R53 ;  /* 0x00007610ff357816 */ /* 0x000fe40000000035 */
[----:B------:R-:W-:-:S06]  /*6220*/  PRMT R19, RZ, 0x7610, R19 ;  /* 0x00007610ff137816 */ /* 0x000fcc0000000013 */
[----:B------:R0:W3:Y:S02]  /*6230*/  @P2 LDG.E.U8 R19, desc[UR14][R4.64] ;  /* 0x0000000e04132981 */ /* 0x0000e4000c1e1100 */
[----:B0-----:R-:W-:Y:S02]  /*6240*/  IADD3 R4, P1, R2, R61, RZ ;  /* 0x0000003d02047210 */ /* 0x001fe40007f3e0ff */
[----:B------:R-:W3:Y:S01]  /*6250*/  LDL R61, [R1+0x2e8] ;  /* 0x0002e800013d7983 */ /* 0x000ee20000100800 */
[----:B----4-:R-:W-:-:S03]  /*6260*/  IMAD.X R7, R0, 0x1, R47, P0 ;  /* 0x0000000100077824 */ /* 0x010fc600000e062f */
[----:B------:R-:W4:Y:S04]  /*6270*/  LDL R47, [R1+0x2d8] ;  /* 0x0002d800012f7983 */ /* 0x000f280000100800 */
[----:B------:R0:W4:Y:S02]  /*6280*/  @P2 LDG.E.U8 R53, desc[UR14][R6.64] ;  /* 0x0000000e06352981 */ /* 0x000124000c1e1100 */
[----:B0-----:R-:W-:Y:S02]  /*6290*/  IADD3 R6, P0, R2, R43, RZ ;  /* 0x0000002b02067210 */ /* 0x001fe40007f1e0ff */
[----:B------:R-:W4:Y:S01]  /*62a0*/  LDL R43, [R1+0x2e0] ;  /* 0x0002e000012b7983 */ /* 0x000f220000100800 */
[----:B--2---:R-:W-:-:S03]  /*62b0*/  IMAD.X R5, R0, 0x1, R9, P1 ;  /* 0x0000000100057824 */ /* 0x004fc600008e0609 */
[----:B------:R-:W2:Y:S01]  /*62c0*/  LDL R9, [R1+0x2ec] ;  /* 0x0002ec0001097983 */ /* 0x000ea20000100800 */
[C---:B------:R-:W-:Y:S02]  /*62d0*/  ISETP.GT.AND P3, PT, R3.reuse, 0xb, PT ;  /* 0x0000000b0300780c */ /* 0x040fe40003f64270 */
[----:B------:R-:W-:Y:S02]  /*62e0*/  PRMT R52, RZ, 0x7610, R52 ;  /* 0x00007610ff347816 */ /* 0x000fe40000000034 */
[----:B------:R-:W-:Y:S02]  /*62f0*/  PRMT R18, RZ, 0x7610, R18 ;  /* 0x00007610ff127816 */ /* 0x000fe40000000012 */
[----:B------:R-:W-:-:S07]  /*6300*/  ISETP.GT.AND P2, PT, R3, 0xc, PT ;  /* 0x0000000c0300780c */ /* 0x000fce0003f44270 */
[----:B------:R0:W2:Y:S01]  /*6310*/  @P3 LDG.E.U8 R18, desc[UR14][R4.64] ;  /* 0x0000000e04123981 */ /* 0x0000a2000c1e1100 */
[----:B---3--:R-:W-:-:S03]  /*6320*/  IMAD.X R7, R0, 0x1, R8, P0 ;  /* 0x0000000100077824 */ /* 0x008fc600000e0608 */
[----:B------:R-:W3:Y:S01]  /*6330*/  LDL R8, [R1+0x2f4] ;  /* 0x0002f40001087983 */ /* 0x000ee20000100800 */
[----:B0-----:R-:W-:-:S03]  /*6340*/  IADD3 R4, P1, R2, R64, RZ ;  /* 0x0000004002047210 */ /* 0x001fc60007f3e0ff */
[----:B------:R0:W3:Y:S01]  /*6350*/  @P3 LDG.E.U8 R52, desc[UR14][R6.64] ;  /* 0x0000000e06343981 */ /* 0x0000e2000c1e1100 */
[----:B------:R-:W-:Y:S02]  /*6360*/  PRMT R17, RZ, 0x7610, R17 ;  /* 0x00007610ff117816 */ /* 0x000fe40000000011 */
[----:B------:R-:W-:Y:S01]  /*6370*/  PRMT R51, RZ, 0x7610, R51 ;  /* 0x00007610ff337816 */ /* 0x000fe20000000033 */
[----:B------:R-:W3:Y:S01]  /*6380*/  LDL R64, [R1+0x31c] ;  /* 0x00031c0001407983 */ /* 0x000ee20000100800 */
[----:B0-----:R-:W-:-:S03]  /*6390*/  IADD3 R6, P0, R2, R62, RZ ;  /* 0x0000003e02067210 */ /* 0x001fc60007f1e0ff */
[----:B------:R-:W3:Y:S01]  /*63a0*/  LDL R62, [R1+0x2fc] ;  /* 0x0002fc00013e7983 */ /* 0x000ee20000100800 */
[----:B------:R-:W-:-:S03]  /*63b0*/  IMAD.X R5, R0, 0x1, R60, P1 ;  /* 0x0000000100057824 */ /* 0x000fc600008e063c */
[----:B------:R-:W3:Y:S04]  /*63c0*/  LDL R60, [R1+0x304] ;  /* 0x00030400013c7983 */ /* 0x000ee80000100800 */
[----:B------:R0:W3:Y:S01]  /*63d0*/  @P2 LDG.E.U8 R17, desc[UR14][R4.64] ;  /* 0x0000000e04112981 */ /* 0x0000e2000c1e1100 */
[----:B------:R-:W-:-:S03]  /*63e0*/  IMAD.X R7, R0, 0x1, R55, P0 ;  /* 0x0000000100077824 */ /* 0x000fc600000e0637 */
[----:B------:R-:W3:Y:S04]  /*63f0*/  LDL R55, [R1+0x2f8] ;  /* 0x0002f80001377983 */ /* 0x000ee80000100800 */
[----:B------:R1:W3:Y:S01]  /*6400*/  @P2 LDG.E.U8 R51, desc[UR14][R6.64] ;  /* 0x0000000e06332981 */ /* 0x0002e2000c1e1100 */
[C---:B0-----:R-:W-:Y:S02]  /*6410*/  IADD3 R4, P1, R2.reuse, R63, RZ ;  /* 0x0000003f02047210 */ /* 0x041fe40007f3e0ff */
[----:B------:R-:W-:Y:S01]  /*6420*/  ISETP.GT.AND P3, PT, R3, 0xd, PT ;  /* 0x0000000d0300780c */ /* 0x000fe20003f64270 */
[----:B------:R-:W3:Y:S01]  /*6430*/  LDL R63, [R1+0x310] ;  /* 0x00031000013f7983 */ /* 0x000ee20000100800 */
[----:B-1----:R-:W-:-:S03]  /*6440*/  IADD3 R6, P0, R2, R54, RZ ;  /* 0x0000003602067210 */ /* 0x002fc60007f1e0ff */
[----:B------:R-:W3:Y:S01]  /*6450*/  LDL R54, [R1+0x300] ;  /* 0x0003000001367983 */ /* 0x000ee20000100800 */
[----:B------:R-:W-:Y:S01]  /*6460*/  PRMT R16, RZ, 0x7610, R16 ;  /* 0x00007610ff107816 */ /* 0x000fe20000000010 */
[C---:B----4-:R-:W-:Y:S02]  /*6470*/  IMAD.X R5, R0.reuse, 0x1, R47, P1 ;  /* 0x0000000100057824 */ /* 0x050fe400008e062f */
[----:B------:R-:W4:Y:S04]  /*6480*/  LDL R47, [R1+0x30c] ;  /* 0x00030c00012f7983 */ /* 0x000f280000100800 */
[----:B------:R2:W4:Y:S01]  /*6490*/  @P3 LDG.E.U8 R16, desc[UR14][R4.64] ;  /* 0x0000000e04103981 */ /* 0x000522000c1e1100 */
[----:B------:R-:W-:-:S03]  /*64a0*/  IMAD.X R7, R0, 0x1, R43, P0 ;  /* 0x0000000100077824 */ /* 0x000fc600000e062b */
[----:B------:R-:W4:Y:S01]  /*64b0*/  LDL R43, [R1+0x308] ;  /* 0x00030800012b7983 */ /* 0x000f220000100800 */
[----:B--2---:R-:W-:-:S05]  /*64c0*/  IADD3 R4, P1, R2, R9, RZ ;  /* 0x0000000902047210 */ /* 0x004fca0007f3e0ff */
[----:B------:R-:W-:Y:S02]  /*64d0*/  IMAD.X R5, R0, 0x1, R61, P1 ;  /* 0x0000000100057824 */ /* 0x000fe400008e063d */
[----:B------:R-:W2:Y:S01]  /*64e0*/  LDL R61, [R1+0x318] ;  /* 0x00031800013d7983 */ /* 0x000ea20000100800 */
[----:B------:R-:W-:Y:S02]  /*64f0*/  ISETP.GT.AND P2, PT, R3, 0xe, PT ;  /* 0x0000000e0300780c */ /* 0x000fe40003f44270 */
[----:B------:R-:W-:Y:S02]  /*6500*/  PRMT R50, RZ, 0x7610, R50 ;  /* 0x00007610ff327816 */ /* 0x000fe40000000032 */
[----:B------:R-:W-:-:S04]  /*6510*/  PRMT R11, RZ, 0x7610, R11 ;  /* 0x00007610ff0b7816 */ /* 0x000fc8000000000b */
[----:B------:R0:W2:Y:S05]  /*6520*/  @P3 LDG.E.U8 R50, desc[UR14][R6.64] ;  /* 0x0000000e06323981 */ /* 0x0000aa000c1e1100 */
[----:B------:R1:W2:Y:S01]  /*6530*/  @P2 LDG.E.U8 R11, desc[UR14][R4.64] ;  /* 0x0000000e040b2981 */ /* 0x0002a2000c1e1100 */
[----:B---3--:R-:W-:-:S05]  /*6540*/  IADD3 R8, P0, R2, R8, RZ ;  /* 0x0000000802087210 */ /* 0x008fca0007f1e0ff */
[----:B------:R-:W-:Y:S01]  /*6550*/  IMAD.X R9, R0, 0x1, R65, P0 ;  /* 0x0000000100097824 */ /* 0x000fe200000e0641 */
[C---:B0-----:R-:W-:Y:S01]  /*6560*/  IADD3 R6, P1, R2.reuse, R62, RZ ;  /* 0x0000003e02067210 */ /* 0x041fe20007f3e0ff */
[----:B------:R-:W3:Y:S04]  /*6570*/  LDL R65, [R1+0x328] ;  /* 0x0003280001417983 */ /* 0x000ee80000100800 */
[----:B------:R-:W3:Y:S01]  /*6580*/  LDL R62, [R1+0x324] ;  /* 0x00032400013e7983 */ /* 0x000ee20000100800 */
[----:B-1----:R-:W-:-:S03]  /*6590*/  IADD3 R4, P0, R2, R60, RZ ;  /* 0x0000003c02047210 */ /* 0x002fc60007f1e0ff */
[----:B------:R-:W3:Y:S01]  /*65a0*/  LDL R60, [R1+0x320] ;  /* 0x00032000013c7983 */ /* 0x000ee20000100800 */
[----:B------:R-:W-:-:S03]  /*65b0*/  IMAD.X R7, R0, 0x1, R55, P1 ;  /* 0x0000000100077824 */ /* 0x000fc600008e0637 */
[----:B------:R-:W3:Y:S01]  /*65c0*/  LDL R55, [R1+0x32c] ;  /* 0x00032c0001377983 */ /* 0x000ee20000100800 */
[----:B------:R-:W-:Y:S02]  /*65d0*/  PRMT R49, RZ, 0x7610, R49 ;  /* 0x00007610ff317816 */ /* 0x000fe40000000031 */
[----:B------:R-:W-:-:S04]  /*65e0*/  ISETP.GT.AND P3, PT, R3, 0xf, PT ;  /* 0x0000000f0300780c */ /* 0x000fc80003f64270 */
[----:B------:R4:W3:Y:S01]  /*65f0*/  @P2 LDG.E.U8 R49, desc[UR14][R8.64] ;  /* 0x0000000e08312981 */ /* 0x0008e2000c1e1100 */
[----:B------:R-:W-:-:S03]  /*6600*/  IMAD.X R5, R0, 0x1, R54, P0 ;  /* 0x0000000100057824 */ /* 0x000fc600000e0636 */
[----:B------:R-:W3:Y:S01]  /*6610*/  LDL R54, [R1+0x334] ;  /* 0x0003340001367983 */ /* 0x000ee20000100800 */
[----:B------:R-:W-:Y:S02]  /*6620*/  PRMT R10, RZ, 0x7610, R10 ;  /* 0x00007610ff0a7816 */ /* 0x000fe4000000000a */
[----:B------:R-:W-:-:S04]  /*6630*/  ISETP.GT.AND P4, PT, R3, 0x10, PT ;  /* 0x000000100300780c */ /* 0x000fc80003f84270 */
[----:B------:R0:W3:Y:S01]  /*6640*/  @P3 LDG.E.U8 R10, desc[UR14][R6.64] ;  /* 0x0000000e060a3981 */ /* 0x0000e2000c1e1100 */
[----:B------:R-:W-:Y:S02]  /*6650*/  PRMT R42, RZ, 0x7610, R42 ;  /* 0x00007610ff2a7816 */ /* 0x000fe4000000002a */
[----:B----4-:R-:W-:Y:S02]  /*6660*/  IADD3 R8, P1, R2, R47, RZ ;  /* 0x0000002f02087210 */ /* 0x010fe40007f3e0ff */
[----:B------:R-:W4:Y:S03]  /*6670*/  LDL R47, [R1+0x330] ;  /* 0x00033000012f7983 */ /* 0x000f260000100800 */
[----:B------:R-:W-:Y:S02]  /*6680*/  IMAD.X R9, R0, 0x1, R43, P1 ;  /* 0x0000000100097824 */ /* 0x000fe400008e062b */
[----:B------:R-:W4:Y:S01]  /*6690*/  LDL R43, [R1+0x33c] ;  /* 0x00033c00012b7983 */ /* 0x000f220000100800 */
[----:B0-----:R-:W-:-:S03]  /*66a0*/  IADD3 R6, P1, R2, R64, RZ ;  /* 0x0000004002067210 */ /* 0x001fc60007f3e0ff */
[----:B------:R-:W4:Y:S04]  /*66b0*/  LDL R64, [R1+0x338] ;  /* 0x0003380001407983 */ /* 0x000f280000100800 */
[----:B------:R-:W4:Y:S04]  /*66c0*/  @P4 LDG.E.U8 R42, desc[UR14][R8.64] ;  /* 0x0000000e082a4981 */ /* 0x000f28000c1e1100 */
[----:B------:R-:W4:Y:S01]  /*66d0*/  LDL R8, [R1+0x340] ;  /* 0x0003400001087983 */ /* 0x000f220000100800 */
[----:B------:R-:W-:Y:S02]  /*66e0*/  PRMT R48, RZ, 0x7610, R48 ;  /* 0x00007610ff307816 */ /* 0x000fe40000000030 */
[----:B------:R-:W-:Y:S01]  /*66f0*/  PRMT R41, RZ, 0x7610, R41 ;  /* 0x00007610ff297816 */ /* 0x000fe20000000029 */
[----:B------:R-:W4:Y:S04]  /*6700*/  LDL R9, [R1+0x360] ;  /* 0x0003600001097983 */ /* 0x000f280000100800 */
[----:B------:R0:W4:Y:S01]  /*6710*/  @P3 LDG.E.U8 R48, desc[UR14][R4.64] ;  /* 0x0000000e04303981 */ /* 0x000122000c1e1100 */
[----:B--2---:R-:W-:-:S03]  /*6720*/  IMAD.X R7, R0, 0x1, R61, P1 ;  /* 0x0000000100077824 */ /* 0x004fc600008e063d */
[----:B------:R-:W2:Y:S01]  /*6730*/  LDL R61, [R1+0x344] ;  /* 0x00034400013d7983 */ /* 0x000ea20000100800 */
[----:B0-----:R-:W-:Y:S02]  /*6740*/  IADD3 R4, P2, R2, R66, RZ ;  /* 0x0000004202047210 */ /* 0x001fe40007f5e0ff */
[----:B------:R-:W-:Y:S01]  /*6750*/  ISETP.GT.AND P0, PT, R3, 0x11, PT ;  /* 0x000000110300780c */ /* 0x000fe20003f04270 */
[----:B------:R-:W2:Y:S02]  /*6760*/  LDL R66, [R1+0x124] ;  /* 0x0001240001427983 */ /* 0x000ea40000100800 */
[----:B------:R-:W-:Y:S02]  /*6770*/  IMAD.X R5, R0, 0x1, R63, P2 ;  /* 0x0000000100057824 */ /* 0x000fe400010e063f */
[----:B------:R-:W2:Y:S04]  /*6780*/  LDL R63, [R1+0x34c] ;  /* 0x00034c00013f7983 */ /* 0x000ea80000100800 */
[----:B------:R3:W2:Y:S01]  /*6790*/  @P4 LDG.E.U8 R41, desc[UR14][R4.64] ;  /* 0x0000000e04294981 */ /* 0x0006a2000c1e1100 */
[----:B------:R-:W-:-:S02]  /*67a0*/  PRMT R31, RZ, 0x7610, R31 ;  /* 0x00007610ff1f7816 */ /* 0x000fc4000000001f */
[----:B------:R-:W-:-:S04]  /*67b0*/  PRMT R29, RZ, 0x7610, R29 ;  /* 0x00007610ff1d7816 */ /* 0x000fc8000000001d */
[----:B------:R0:W2:Y:S01]  /*67c0*/  @P0 LDG.E.U8 R31, desc[UR14][R6.64] ;  /* 0x0000000e061f0981 */ /* 0x0000a2000c1e1100 */
[----:B------:R-:W-:Y:S02]  /*67d0*/  ISETP.GT.AND P2, PT, R3, 0x12, PT ;  /* 0x000000120300780c */ /* 0x000fe40003f44270 */
[----:B---3--:R-:W-:Y:S02]  /*67e0*/  IADD3 R4, P1, R2, R62, RZ ;  /* 0x0000003e02047210 */ /* 0x008fe40007f3e0ff */
[----:B------:R-:W3:Y:S03]  /*67f0*/  LDL R62, [R1+0x348] ;  /* 0x00034800013e7983 */ /* 0x000ee60000100800 */
[----:B------:R-:W-:Y:S02]  /*6800*/  IMAD.X R5, R0, 0x1, R60, P1 ;  /* 0x0000000100057824 */ /* 0x000fe400008e063c */
[----:B------:R-:W3:Y:S01]  /*6810*/  LDL R60, [R1+0x354] ;  /* 0x00035400013c7983 */ /* 0x000ee20000100800 */
[----:B0-----:R-:W-:-:S03]  /*6820*/  IADD3 R6, P1, R2, R55, RZ ;  /* 0x0000003702067210 */ /* 0x001fc60007f3e0ff */
[----:B------:R0:W3:Y:S04]  /*6830*/  @P0 LDG.E.U8 R29, desc[UR14][R4.64] ;  /* 0x0000000e041d0981 */ /* 0x0000e8000c1e1100 */
[----:B------:R-:W3:Y:S01]  /*6840*/  LDL R55, [R1+0x350] ;  /* 0x0003500001377983 */ /* 0x000ee20000100800 */
[----:B------:R-:W-:Y:S02]  /*6850*/  PRMT R39, RZ, 0x7610, R39 ;  /* 0x00007610ff277816 */ /* 0x000fe40000000027 */
[----:B0-----:R-:W-:Y:S02]  /*6860*/  IADD3 R4, P0, R2, R54, RZ ;  /* 0x0000003602047210 */ /* 0x001fe40007f1e0ff */
[----:B------:R-:W3:Y:S01]  /*6870*/  LDL R54, [R1+0x35c] ;  /* 0x00035c0001367983 */ /* 0x000ee20000100800 */
[----:B------:R-:W-:Y:S01]  /*6880*/  IMAD.X R7, R0, 0x1, R65, P1 ;  /* 0x0000000100077824 */ /* 0x000fe200008e0641 */
[----:B------:R-:W-:-:S02]  /*6890*/  ISETP.GT.AND P1, PT, R3, 0x13, PT ;  /* 0x000000130300780c */ /* 0x000fc40003f24270 */
[----:B------:R-:W-:Y:S01]  /*68a0*/  PRMT R38, RZ, 0x7610, R38 ;  /* 0x00007610ff267816 */ /* 0x000fe20000000026 */
[----:B------:R-:W3:Y:S01]  /*68b0*/  LDL R65, [R1+0x3d4] ;  /* 0x0003d40001417983 */ /* 0x000ee20000100800 */
[----:B----4-:R-:W-:-:S03]  /*68c0*/  IMAD.X R5, R0, 0x1, R47, P0 ;  /* 0x0000000100057824 */ /* 0x010fc600000e062f */
[----:B------:R-:W4:Y:S04]  /*68d0*/  LDL R47, [R1+0x358] ;  /* 0x00035800012f7983 */ /* 0x000f280000100800 */
[----:B------:R0:W4:Y:S02]  /*68e0*/  @P2 LDG.E.U8 R39, desc[UR14][R4.64] ;  /* 0x0000000e04272981 */ /* 0x000124000c1e1100 */
[----:B0-----:R-:W-:Y:S02]  /*68f0*/  IADD3 R4, P0, R2, R43, RZ ;  /* 0x0000002b02047210 */ /* 0x001fe40007f1e0ff */
[----:B------:R-:W4:Y:S03]  /*6900*/  LDL R43, [R1+0x364] ;  /* 0x00036400012b7983 */ /* 0x000f260000100800 */
[----:B------:R-:W-:Y:S01]  /*6910*/  IMAD.X R5, R0, 0x1, R64, P0 ;  /* 0x0000000100057824 */ /* 0x000fe200000e0640 */
[----:B------:R-:W-:Y:S01]  /*6920*/  PRMT R40, RZ, 0x7610, R40 ;  /* 0x00007610ff287816 */ /* 0x000fe20000000028 */
[----:B------:R-:W4:Y:S04]  /*6930*/  LDL R64, [R1+0x3d0] ;  /* 0x0003d00001407983 */ /* 0x000f280000100800 */
[----:B------:R2:W4:Y:S04]  /*6940*/  @P1 LDG.E.U8 R38, desc[UR14][R4.64] ;  /* 0x0000000e04261981 */ /* 0x000528000c1e1100 */
[----:B------:R-:W4:Y:S04]  /*6950*/  @P2 LDG.E.U8 R40, desc[UR14][R6.64] ;  /* 0x0000000e06282981 */ /* 0x000f28000c1e1100 */
[----:B------:R-:W4:Y:S04]  /*6960*/  LDL R7, [R1+0x37c] ;  /* 0x00037c0001077983 */ /* 0x000f280000100800 */
[----:B------:R-:W4:Y:S01]  /*6970*/  LDL R6, [R1+0x378] ;  /* 0x0003780001067983 */ /* 0x000f220000100800 */
[----:B--2---:R-:W-:-:S03]  /*6980*/  IADD3 R4, P0, R2, R61, RZ ;  /* 0x0000003d02047210 */ /* 0x004fc60007f1e0ff */
[----:B------:R-:W2:Y:S02]  /*6990*/  LDL R61, [R1+0x370] ;  /* 0x00037000013d7983 */ /* 0x000ea40000100800 */
[----:B------:R-:W-:Y:S02]  /*69a0*/  IMAD.X R5, R0, 0x1, R8, P0 ;  /* 0x0000000100057824 */ /* 0x000fe400000e0608 */
[----:B------:R-:W2:Y:S01]  /*69b0*/  LDL R8, [R1+0x374] ;  /* 0x0003740001087983 */ /* 0x000ea20000100800 */
[----:B------:R-:W-:-:S06]  /*69c0*/  PRMT R30, RZ, 0x7610, R30 ;  /* 0x00007610ff1e7816 */ /* 0x000fcc000000001e */
[----:B------:R0:W2:Y:S01]  /*69d0*/  @P1 LDG.E.U8 R30, desc[UR14][R4.64] ;  /* 0x0000000e041e1981 */ /* 0x0000a2000c1e1100 */
[----:B------:R-:W-:Y:S02]  /*69e0*/  ISETP.GT.AND P1, PT, R3, 0x14, PT ;  /* 0x000000140300780c */ /* 0x000fe40003f24270 */
[----:B------:R-:W-:Y:S02]  /*69f0*/  PRMT R37, RZ, 0x7610, R37 ;  /* 0x00007610ff257816 */ /* 0x000fe40000000025 */
[----:B0-----:R-:W-:Y:S02]  /*6a00*/  IADD3 R4, P0, R2, R63, RZ ;  /* 0x0000003f02047210 */ /* 0x001fe40007f1e0ff */
[----:B------:R-:W-:Y:S01]  /*6a10*/  PRMT R36, RZ, 0x7610, R36 ;  /* 0x00007610ff247816 */ /* 0x000fe20000000024 */
[----:B------:R-:W2:Y:S02]  /*6a20*/  LDL R63, [R1+0x3dc] ;  /* 0x0003dc00013f7983 */ /* 0x000ea40000100800 */
[----:B---3--:R-:W-:Y:S01]  /*6a30*/  IMAD.X R5, R0, 0x1, R62, P0 ;  /* 0x0000000100057824 */ /* 0x008fe200000e063e */
[----:B------:R-:W-:Y:S01]  /*6a40*/  PRMT R28, RZ, 0x7610, R28 ;  /* 0x00007610ff1c7816 */ /* 0x000fe2000000001c */
[----:B------:R-:W3:Y:S04]  /*6a50*/  LDL R62, [R1+0x390] ;  /* 0x00039000013e7983 */ /* 0x000ee80000100800 */
[----:B------:R0:W3:Y:S02]  /*6a60*/  @P1 LDG.E.U8 R37, desc[UR14][R4.64] ;  /* 0x0000000e04251981 */ /* 0x0000e4000c1e1100 */
[----:B0-----:R-:W-:-:S02]  /*6a70*/  IADD3 R4, P0, R2, R60, RZ ;  /* 0x0000003c02047210 */ /* 0x001fc40007f1e0ff */
[----:B------:R-:W3:Y:S03]  /*6a80*/  LDL R60, [R1+0x384] ;  /* 0x00038400013c7983 */ /* 0x000ee60000100800 */
[----:B------:R-:W-:Y:S02]  /*6a90*/  IMAD.X R5, R0, 0x1, R55, P0 ;  /* 0x0000000100057824 */ /* 0x000fe400000e0637 */
[----:B------:R-:W3:Y:S04]  /*6aa0*/  LDL R55, [R1+0x380] ;  /* 0x0003800001377983 */ /* 0x000ee80000100800 */
[----:B------:R0:W3:Y:S01]  /*6ab0*/  @P1 LDG.E.U8 R36, desc[UR14][R4.64] ;  /* 0x0000000e04241981 */ /* 0x0000e2000c1e1100 */
[----:B------:R-:W-:-:S02]  /*6ac0*/  ISETP.GT.AND P1, PT, R3, 0x15, PT ;  /* 0x000000150300780c */ /* 0x000fc40003f24270 */
[----:B0-----:R-:W-:Y:S02]  /*6ad0*/  IADD3 R4, P0, R2, R54, RZ ;  /* 0x0000003602047210 */ /* 0x001fe40007f1e0ff */
[----:B------:R-:W3:Y:S01]  /*6ae0*/  LDL R54, [R1+0x38c] ;  /* 0x00038c0001367983 */ /* 0x000ee20000100800 */
[----:B------:R-:W-:Y:S02]  /*6af0*/  PRMT R26, RZ, 0x7610, R26 ;  /* 0x00007610ff1a7816 */ /* 0x000fe4000000001a */
[----:B----4-:R-:W-:Y:S02]  /*6b00*/  IMAD.X R5, R0, 0x1, R47, P0 ;  /* 0x0000000100057824 */ /* 0x010fe400000e062f */
[----:B------:R-:W4:Y:S04]  /*6b10*/  LDL R47, [R1+0x388] ;  /* 0x00038800012f7983 */ /* 0x000f280000100800 */
[----:B------:R0:W4:Y:S02]  /*6b20*/  @P1 LDG.E.U8 R28, desc[UR14][R4.64] ;  /* 0x0000000e041c1981 */ /* 0x000124000c1e1100 */
[----:B0-----:R-:W-:-:S02]  /*6b30*/  IADD3 R4, P0, R2, R43, RZ ;  /* 0x0000002b02047210 */ /* 0x001fc40007f1e0ff */
[----:B------:R-:W4:Y:S03]  /*6b40*/  LDL R43, [R1+0x394] ;  /* 0x00039400012b7983 */ /* 0x000f260000100800 */
[----:B------:R-:W-:Y:S02]  /*6b50*/  IMAD.X R5, R0, 0x1, R9, P0 ;  /* 0x0000000100057824 */ /* 0x000fe400000e0609 */
[----:B------:R-:W4:Y:S04]  /*6b60*/  LDL R9, [R1+0x39c] ;  /* 0x00039c0001097983 */ /* 0x000f280000100800 */
[----:B------:R2:W4:Y:S02]  /*6b70*/  @P1 LDG.E.U8 R26, desc[UR14][R4.64] ;  /* 0x0000000e041a1981 */ /* 0x000524000c1e1100 */
[----:B--2---:R-:W-:-:S02]  /*6b80*/  IADD3 R4, P0, R2, R8, RZ ;  /* 0x0000000802047210 */ /* 0x004fc40007f1e0ff */
[----:B------:R-:W2:Y:S01]  /*6b90*/  LDL R8, [R1+0x398] ;  /* 0x0003980001087983 */ /* 0x000ea20000100800 */
[----:B------:R-:W-:Y:S02]  /*6ba0*/  ISETP.GT.AND P1, PT, R3, 0x16, PT ;  /* 0x000000160300780c */ /* 0x000fe40003f24270 */
[----:B------:R-:W-:Y:S01]  /*6bb0*/  PRMT R35, RZ, 0x7610, R35 ;  /* 0x00007610ff237816 */ /* 0x000fe20000000023 */
[----:B------:R-:W-:Y:S02]  /*6bc0*/  IMAD.X R5, R0, 0x1, R61, P0 ;  /* 0x0000000100057824 */ /* 0x000fe400000e063d */
[----:B------:R-:W2:Y:S08]  /*6bd0*/  LDL R61, [R1+0x3a4] ;  /* 0x0003a400013d7983 */ /* 0x000eb00000100800 */
[----:B------:R0:W2:Y:S02]  /*6be0*/  @P1 LDG.E.U8 R35, desc[UR14][R4.64] ;  /* 0x0000000e04231981 */ /* 0x0000a4000c1e1100 */
[----:B0-----:R-:W-:-:S02]  /*6bf0*/  IADD3 R4, P0, R2, R7, RZ ;  /* 0x0000000702047210 */ /* 0x001fc40007f1e0ff */
[----:B------:R-:W2:Y:S03]  /*6c00*/  LDL R7, [R1+0x3a0] ;  /* 0x0003a00001077983 */ /* 0x000ea60000100800 */
[----:B------:R-:W-:Y:S02]  /*6c10*/  IMAD.X R5, R0, 0x1, R6, P0 ;  /* 0x0000000100057824 */ /* 0x000fe400000e0606 */
[----:B------:R-:W2:Y:S01]  /*6c20*/  LDL R6, [R1+0x3ac] ;  /* 0x0003ac0001067983 */ /* 0x000ea20000100800 */
[----:B------:R-:W-:-:S06]  /*6c30*/  PRMT R34, RZ, 0x7610, R34 ;  /* 0x00007610ff227816 */ /* 0x000fcc0000000022 */
[----:B------:R3:W2:Y:S01]  /*6c40*/  @P1 LDG.E.U8 R34, desc[UR14][R4.64] ;  /* 0x0000000e04221981 */ /* 0x0006a2000c1e1100 */
[----:B------:R-:W-:Y:S02]  /*6c50*/  ISETP.GT.AND P1, PT, R3, 0x17, PT ;  /* 0x000000170300780c */ /* 0x000fe40003f24270 */
[----:B------:R-:W-:Y:S02]  /*6c60*/  PRMT R33, RZ, 0x7610, R33 ;  /* 0x00007610ff217816 */ /* 0x000fe40000000021 */
[----:B---3--:R-:W-:Y:S02]  /*6c70*/  IADD3 R4, P0, R2, R60, RZ ;  /* 0x0000003c02047210 */ /* 0x008fe40007f1e0ff */
[----:B------:R-:W3:Y:S03]  /*6c80*/  LDL R60, [R1+0x3a8] ;  /* 0x0003a800013c7983 */ /* 0x000ee60000100800 */
[----:B------:R-:W-:-:S02]  /*6c90*/  IMAD.X R5, R0, 0x1, R55, P0 ;  /* 0x0000000100057824 */ /* 0x000fc400000e0637 */
[----:B------:R-:W3:Y:S04]  /*6ca0*/  LDL R55, [R1+0x3b4] ;  /* 0x0003b40001377983 */ /* 0x000ee80000100800 */
[----:B------:R0:W3:Y:S01]  /*6cb0*/  @P1 LDG.E.U8 R33, desc[UR14][R4.64] ;  /* 0x0000000e04211981 */ /* 0x0000e2000c1e1100 */
[----:B------:R-:W-:Y:S02]  /*6cc0*/  PRMT R27, RZ, 0x7610, R27 ;  /* 0x00007610ff1b7816 */ /* 0x000fe4000000001b */
[----:B0-----:R-:W-:Y:S02]  /*6cd0*/  IADD3 R4, P0, R2, R54, RZ ;  /* 0x0000003602047210 */ /* 0x001fe40007f1e0ff */
[----:B------:R-:W3:Y:S01]  /*6ce0*/  LDL R54, [R1+0x3b0] ;  /* 0x0003b00001367983 */ /* 0x000ee20000100800 */
[----:B------:R-:W-:-:S02]  /*6cf0*/  PRMT R32, RZ, 0x7610, R32 ;  /* 0x00007610ff207816 */ /* 0x000fc40000000020 */
[----:B----4-:R-:W-:Y:S02]  /*6d00*/  IMAD.X R5, R0, 0x1, R47, P0 ;  /* 0x0000000100057824 */ /* 0x010fe400000e062f */
[----:B------:R-:W4:Y:S04]  /*6d10*/  LDL R47, [R1+0x3bc] ;  /* 0x0003bc00012f7983 */ /* 0x000f280000100800 */
[----:B------:R0:W4:Y:S01]  /*6d20*/  @P1 LDG.E.U8 R27, desc[UR14][R4.64] ;  /* 0x0000000e041b1981 */ /* 0x000122000c1e1100 */
[----:B------:R-:W-:Y:S02]  /*6d30*/  ISETP.GT.AND P1, PT, R3, 0x18, PT ;  /* 0x000000180300780c */ /* 0x000fe40003f24270 */
[----:B0-----:R-:W-:Y:S02]  /*6d40*/  IADD3 R4, P0, R2, R43, RZ ;  /* 0x0000002b02047210 */ /* 0x001fe40007f1e0ff */
[----:B------:R-:W4:Y:S03]  /*6d50*/  LDL R43, [R1+0x3b8] ;  /* 0x0003b800012b7983 */ /* 0x000f260000100800 */
[----:B------:R-:W-:Y:S01]  /*6d60*/  IMAD.X R5, R0, 0x1, R62, P0 ;  /* 0x0000000100057824 */ /* 0x000fe200000e063e */
[----:B------:R-:W-:Y:S01]  /*6d70*/  PRMT R25, RZ, 0x7610, R25 ;  /* 0x00007610ff197816 */ /* 0x000fe20000000019 */
[----:B------:R-:W4:Y:S04]  /*6d80*/  LDL R62, [R1+0x3d8] ;  /* 0x0003d800013e7983 */ /* 0x000f280000100800 */
[----:B------:R0:W4:Y:S02]  /*6d90*/  @P1 LDG.E.U8 R32, desc[UR14][R4.64] ;  /* 0x0000000e04201981 */ /* 0x000124000c1e1100 */
[----:B0-----:R-:W-:-:S02]  /*6da0*/  IADD3 R4, P0, R2, R9, RZ ;  /* 0x0000000902047210 */ /* 0x001fc40007f1e0ff */
[----:B------:R-:W4:Y:S03]  /*6db0*/  LDL R9, [R1+0x3c4] ;  /* 0x0003c40001097983 */ /* 0x000f260000100800 */
[----:B--2---:R-:W-:Y:S02]  /*6dc0*/  IMAD.X R5, R0, 0x1, R8, P0 ;  /* 0x0000000100057824 */ /* 0x004fe400000e0608 */
[----:B------:R-:W2:Y:S04]  /*6dd0*/  LDL R8, [R1+0x3c0] ;  /* 0x0003c00001087983 */ /* 0x000ea80000100800 */
[----:B------:R0:W2:Y:S01]  /*6de0*/  @P1 LDG.E.U8 R25, desc[UR14][R4.64] ;  /* 0x0000000e04191981 */ /* 0x0000a2000c1e1100 */
[----:B------:R-:W-:-:S02]  /*6df0*/  ISETP.GT.AND P1, PT, R3, 0x19, PT ;  /* 0x000000190300780c */ /* 0x000fc40003f24270 */
[----:B------:R-:W-:Y:S02]  /*6e00*/  PRMT R24, RZ, 0x7610, R24 ;  /* 0x00007610ff187816 */ /* 0x000fe40000000018 */
[----:B0-----:R-:W-:Y:S02]  /*6e10*/  IADD3 R4, P0, R2, R61, RZ ;  /* 0x0000003d02047210 */ /* 0x001fe40007f1e0ff */
[----:B------:R-:W2:Y:S03]  /*6e20*/  LDL R61, [R1+0x3e4] ;  /* 0x0003e400013d7983 */ /* 0x000ea60000100800 */
[----:B------:R-:W-:Y:S02]  /*6e30*/  IMAD.X R5, R0, 0x1, R7, P0 ;  /* 0x0000000100057824 */ /* 0x000fe400000e0607 */
[----:B------:R-:W2:Y:S04]  /*6e40*/  LDL R7, [R1+0x3cc] ;  /* 0x0003cc0001077983 */ /* 0x000ea80000100800 */
[----:B------:R0:W2:Y:S02]  /*6e50*/  @P1 LDG.E.U8 R24, desc[UR14][R4.64] ;  /* 0x0000000e04181981 */ /* 0x0000a4000c1e1100 */
[----:B0-----:R-:W-:-:S02]  /*6e60*/  IADD3 R4, P0, R2, R6, RZ ;  /* 0x0000000602047210 */ /* 0x001fc40007f1e0ff */
[----:B------:R-:W2:Y:S01]  /*6e70*/  LDL R6, [R1+0x3c8] ;  /* 0x0003c80001067983 */ /* 0x000ea20000100800 */
[----:B------:R-:W-:Y:S02]  /*6e80*/  PRMT R252, RZ, 0x7610, R252 ;  /* 0x00007610fffc7816 */ /* 0x000fe400000000fc */
[----:B---3--:R-:W-:Y:S02]  /*6e90*/  IMAD.X R5, R0, 0x1, R60, P0 ;  /* 0x0000000100057824 */ /* 0x008fe400000e063c */
[----:B------:R-:W3:Y:S04]  /*6ea0*/  LDL R60, [R1+0x3e0] ;  /* 0x0003e000013c7983 */ /* 0x000ee80000100800 */
[----:B------:R0:W3:Y:S01]  /*6eb0*/  @P1 LDG.E.U8 R252, desc[UR14][R4.64] ;  /* 0x0000000e04fc1981 */ /* 0x0000e2000c1e1100 */
[----:B------:R-:W-:-:S02]  /*6ec0*/  ISETP.GT.AND P1, PT, R3, 0x1a, PT ;  /* 0x0000001a0300780c */ /* 0x000fc40003f24270 */
[----:B------:R-:W-:Y:S02]  /*6ed0*/  PRMT R251, RZ, 0x7610, R251 ;  /* 0x00007610fffb7816 */ /* 0x000fe400000000fb */
[----:B0-----:R-:W-:Y:S02]  /*6ee0*/  IADD3 R4, P0, R2, R55, RZ ;  /* 0x0000003702047210 */ /* 0x001fe40007f1e0ff */
[----:B------:R-:W3:Y:S03]  /*6ef0*/  LDL R55, [R1+0x3ec] ;  /* 0x0003ec0001377983 */ /* 0x000ee60000100800 */
[----:B------:R-:W-:Y:S02]  /*6f00*/  IMAD.X R5, R0, 0x1, R54, P0 ;  /* 0x0000000100057824 */ /* 0x000fe400000e0636 */
[----:B------:R-:W3:Y:S04]  /*6f10*/  LDL R54, [R1+0x3e8] ;  /* 0x0003e80001367983 */ /* 0x000ee80000100800 */
[----:B------:R4:W3:Y:S01]  /*6f20*/  @P1 LDG.E.U8 R251, desc[UR14][R4.64] ;  /* 0x0000000e04fb1981 */ /* 0x0008e2000c1e1100 */
[----:B------:R-:W-:-:S02]  /*6f30*/  PRMT R250, RZ, 0x7610, R250 ;  /* 0x00007610fffa7816 */ /* 0x000fc400000000fa */
[----:B----4-:R-:W-:Y:S02]  /*6f40*/  IADD3 R4, P0, R2, R47, RZ ;  /* 0x0000002f02047210 */ /* 0x010fe40007f1e0ff */
[----:B------:R-:W4:Y:S03]  /*6f50*/  LDL R47, [R1+0x3f4] ;  /* 0x0003f400012f7983 */ /* 0x000f260000100800 */
[----:B------:R-:W-:Y:S02]  /*6f60*/  IMAD.X R5, R0, 0x1, R43, P0 ;  /* 0x0000000100057824 */ /* 0x000fe400000e062b */
[----:B------:R-:W4:Y:S04]  /*6f70*/  LDL R43, [R1+0x3f0] ;  /* 0x0003f000012b7983 */ /* 0x000f280000100800 */
[----:B------:R0:W4:Y:S02]  /*6f80*/  @P1 LDG.E.U8 R250, desc[UR14][R4.64] ;  /* 0x0000000e04fa1981 */ /* 0x000124000c1e1100 */
[----:B0-----:R-:W-:-:S02]  /*6f90*/  IADD3 R4, P0, R2, R9, RZ ;  /* 0x0000000902047210 */ /* 0x001fc40007f1e0ff */
[----:B------:R-:W4:Y:S03]  /*6fa0*/  LDL R9, [R1+0x3fc] ;  /* 0x0003fc0001097983 */ /* 0x000f260000100800 */
[----:B--2---:R-:W-:Y:S02]  /*6fb0*/  IMAD.X R5, R0, 0x1, R8, P0 ;  /* 0x0000000100057824 */ /* 0x004fe400000e0608 */
[----:B------:R-:W2:Y:S01]  /*6fc0*/  LDL R8, [R1+0x3f8] ;  /* 0x0003f80001087983 */ /* 0x000ea20000100800 */
[----:B------:R-:W-:Y:S02]  /*6fd0*/  ISETP.GT.AND P1, PT, R3, 0x1b, PT ;  /* 0x0000001b0300780c */ /* 0x000fe40003f24270 */
[----:B------:R-:W-:Y:S02]  /*6fe0*/  PRMT R249, RZ, 0x7610, R249 ;  /* 0x00007610fff97816 */ /* 0x000fe400000000f9 */
[----:B------:R-:W-:-:S09]  /*6ff0*/  PRMT R248, RZ, 0x7610, R248 ;  /* 0x00007610fff87816 */ /* 0x000fd200000000f8 */
[----:B------:R0:W2:Y:S02]  /*7000*/  @P1 LDG.E.U8 R249, desc[UR14][R4.64] ;  /* 0x0000000e04f91981 */ /* 0x0000a4000c1e1100 */
[----:B0-----:R-:W-:Y:S02]  /*7010*/  IADD3 R4, P0, R2, R7, RZ ;  /* 0x0000000702047210 */ /* 0x001fe40007f1e0ff */
[----:B------:R-:W-:Y:S01]  /*7020*/  PRMT R247, RZ, 0x7610, R247 ;  /* 0x00007610fff77816 */ /* 0x000fe200000000f7 */
[----:B------:R-:W2:Y:S02]  /*7030*/  LDL R7, [R1+0x404] ;  /* 0x0004040001077983 */ /* 0x000ea40000100800 */
[----:B------:R-:W-:Y:S01]  /*7040*/  IMAD.X R5, R0, 0x1, R6, P0 ;  /* 0x0000000100057824 */ /* 0x000fe200000e0606 */
[----:B------:R-:W-:Y:S01]  /*7050*/  PRMT R246, RZ, 0x7610, R246 ;  /* 0x00007610fff67816 */ /* 0x000fe200000000f6 */
[----:B------:R-:W2:Y:S04]  /*7060*/  LDL R6, [R1+0x400] ;  /* 0x0004000001067983 */ /* 0x000ea80000100800 */
[----:B------:R0:W2:Y:S01]  /*7070*/  @P1 LDG.E.U8 R248, desc[UR14][R4.64] ;  /* 0x0000000e04f81981 */ /* 0x0000a2000c1e1100 */
[----:B------:R-:W-:-:S02]  /*7080*/  ISETP.GT.AND P1, PT, R3, 0x1c, PT ;  /* 0x0000001c0300780c */ /* 0x000fc40003f24270 */
[----:B0-----:R-:W-:-:S05]  /*7090*/  IADD3 R4, P0, R2, R65, RZ ;  /* 0x0000004102047210 */ /* 0x001fca0007f1e0ff */
[----:B------:R-:W-:-:S06]  /*70a0*/  IMAD.X R5, R0, 0x1, R64, P0 ;  /* 0x0000000100057824 */ /* 0x000fcc00000e0640 */
[----:B------:R0:W2:Y:S02]  /*70b0*/  @P1 LDG.E.U8 R247, desc[UR14][R4.64] ;  /* 0x0000000e04f71981 */ /* 0x0000a4000c1e1100 */
[----:B0-----:R-:W-:Y:S02]  /*70c0*/  IADD3 R4, P0, R2, R63, RZ ;  /* 0x0000003f02047210 */ /* 0x001fe40007f1e0ff */
[----:B------:R-:W-:Y:S01]  /*70d0*/  PRMT R245, RZ, 0x7610, R245 ;  /* 0x00007610fff57816 */ /* 0x000fe200000000f5 */
[----:B------:R-:W2:Y:S02]  /*70e0*/  LDL R63, [R1+0x114] ;  /* 0x00011400013f7983 */ /* 0x000ea40000100800 */
[----:B------:R-:W-:-:S05]  /*70f0*/  IMAD.X R5, R0, 0x1, R62, P0 ;  /* 0x0000000100057824 */ /* 0x000fca00000e063e */
[----:B------:R0:W2:Y:S01]  /*7100*/  @P1 LDG.E.U8 R246, desc[UR14][R4.64] ;  /* 0x0000000e04f61981 */ /* 0x0000a2000c1e1100 */
[----:B------:R-:W-:Y:S02]  /*7110*/  ISETP.GT.AND P1, PT, R3, 0x1d, PT ;  /* 0x0000001d0300780c */ /* 0x000fe40003f24270 */
[----:B0-----:R-:W-:-:S05]  /*7120*/  IADD3 R4, P0, R2, R61, RZ ;  /* 0x0000003d02047210 */ /* 0x001fca0007f1e0ff */
[----:B---3--:R-:W-:Y:S01]  /*7130*/  IMAD.X R5, R0, 0x1, R60, P0 ;  /* 0x0000000100057824 */ /* 0x008fe200000e063c */
[----:B------:R-:W-:Y:S01]  /*7140*/  PRMT R244, RZ, 0x7610, R244 ;  /* 0x00007610fff47816 */ /* 0x000fe200000000f4 */
[----:B------:R-:W3:Y:S04]  /*7150*/  LDL R60, [R1+0x120] ;  /* 0x00012000013c7983 */ /* 0x000ee80000100800 */
[----:B------:R0:W3:Y:S02]  /*7160*/  @P1 LDG.E.U8 R245, desc[UR14][R4.64] ;  /* 0x0000000e04f51981 */ /* 0x0000e4000c1e1100 */
[----:B0-----:R-:W-:Y:S02]  /*7170*/  IADD3 R4, P0, R2, R55, RZ ;  /* 0x0000003702047210 */ /* 0x001fe40007f1e0ff */
[----:B------:R-:W-:Y:S01]  /*7180*/  PRMT R243, RZ, 0x7610, R243 ;  /* 0x00007610fff37816 */ /* 0x000fe200000000f3 */
[----:B------:R-:W3:Y:S02]  /*7190*/  LDL R55, [R1+0x11c] ;  /* 0x00011c0001377983 */ /* 0x000ee40000100800 */
[----:B------:R-:W-:-:S02]  /*71a0*/  IMAD.X R5, R0, 0x1, R54, P0 ;  /* 0x0000000100057824 */ /* 0x000fc400000e0636 */
[----:B------:R-:W3:Y:S04]  /*71b0*/  LDL R54, [R1+0x128] ;  /* 0x0001280001367983 */ /* 0x000ee80000100800 */
[----:B------:R4:W3:Y:S01]  /*71c0*/  @P1 LDG.E.U8 R244, desc[UR14][R4.64] ;  /* 0x0000000e04f41981 */ /* 0x0008e2000c1e1100 */
[----:B------:R-:W-:Y:S02]  /*71d0*/  ISETP.GT.AND P1, PT, R3, 0x1e, PT ;  /* 0x0000001e0300780c */ /* 0x000fe40003f24270 */
[----:B----4-:R-:W-:Y:S02]  /*71e0*/  IADD3 R4, P0, R2, R47, RZ ;  /* 0x0000002f02047210 */ /* 0x010fe40007f1e0ff */
[----:B------:R-:W4:Y:S03]  /*71f0*/  LDL R47, [R1+0x408] ;  /* 0x00040800012f7983 */ /* 0x000f260000100800 */
[----:B------:R-:W-:-:S02]  /*7200*/  IMAD.X R5, R0, 0x1, R43, P0 ;  /* 0x0000000100057824 */ /* 0x000fc400000e062b */
[----:B------:R-:W3:Y:S04]  /*7210*/  LDL R43, [R1+0x214] ;  /* 0x00021400012b7983 */ /* 0x000ee80000100800 */
[----:B------:R0:W3:Y:S02]  /*7220*/  @P1 LDG.E.U8 R243, desc[UR14][R4.64] ;  /* 0x0000000e04f31981 */ /* 0x0000e4000c1e1100 */
[----:B0-----:R-:W-:-:S05]  /*7230*/  IADD3 R4, P0, R2, R9, RZ ;  /* 0x0000000902047210 */ /* 0x001fca0007f1e0ff */
[----:B--2---:R-:W-:Y:S02]  /*7240*/  IMAD.X R5, R0, 0x1, R8, P0 ;  /* 0x0000000100057824 */ /* 0x004fe400000e0608 */
[----:B------:R-:W2:Y:S04]  /*7250*/  LDL R8, [R1+0x40c] ;  /* 0x00040c0001087983 */ /* 0x000ea80000100800 */
[----:B------:R0:W-:Y:S04]  /*7260*/  STL [R1+0x430], R2 ;  /* 0x0004300201007387 */ /* 0x0001e80000100800 */
[----:B------:R-:W3:Y:S04]  /*7270*/  LDL R62, [R1+0x130] ;  /* 0x00013000013e7983 */ /* 0x000ee80000100800 */
[----:B------:R-:W3:Y:S04]  /*7280*/  LDL R65, [R1+0x12c] ;  /* 0x00012c0001417983 */ /* 0x000ee80000100800 */
[----:B------:R-:W3:Y:S04]  /*7290*/  LDL R64, [R1+0x138] ;  /* 0x0001380001407983 */ /* 0x000ee80000100800 */
[----:B------:R-:W3:Y:S01]  /*72a0*/  LDL R61, [R1+0x134] ;  /* 0x00013400013d7983 */ /* 0x000ee20000100800 */
[----:B------:R-:W-:-:S06]  /*72b0*/  PRMT R242, RZ, 0x7610, R242 ;  /* 0x00007610fff27816 */ /* 0x000fcc00000000f2 */
[----:B------:R1:W3:Y:S01]  /*72c0*/  @P1 LDG.E.U8 R242, desc[UR14][R4.64] ;  /* 0x0000000e04f21981 */ /* 0x0002e2000c1e1100 */
[----:B------:R-:W-:Y:S02]  /*72d0*/  ISETP.GT.AND P1, PT, R3, 0x1f, PT ;  /* 0x0000001f0300780c */ /* 0x000fe40003f24270 */
[----:B------:R-:W-:Y:S02]  /*72e0*/  LOP3.LUT R11, R11, 0xffff, RZ, 0xc0, !PT ;  /* 0x0000ffff0b0b7812 */ /* 0x000fe400078ec0ff */
[----:B------:R-:W-:Y:S02]  /*72f0*/  LOP3.LUT R10, R10, 0xffff, RZ, 0xc0, !PT ;  /* 0x0000ffff0a0a7812 */ /* 0x000fe400078ec0ff */
[----:B-1----:R-:W-:-:S05]  /*7300*/  IADD3 R4, P0, R2, R7, RZ ;  /* 0x0000000702047210 */ /* 0x002fca0007f1e0ff */
[----:B------:R-:W-:Y:S01]  /*7310*/  IMAD.X R5, R0, 0x1, R6, P0 ;  /* 0x0000000100057824 */ /* 0x000fe200000e0606 */
[--C-:B------:R-:W-:Y:S02]  /*7320*/  PRMT R7, R11, 0x3340, R10.reuse ;  /* 0x000033400b077816 */ /* 0x100fe4000000000a */
[----:B------:R-:W-:Y:S02]  /*7330*/  PRMT R241, RZ, 0x7610, R241 ;  /* 0x00007610fff17816 */ /* 0x000fe400000000f1 */
[----:B------:R-:W-:-:S04]  /*7340*/  PRMT R10, RZ, 0x7610, R10 ;  /* 0x00007610ff0a7816 */ /* 0x000fc8000000000a */
[----:B------:R1:W3:Y:S01]  /*7350*/  @P1 LDG.E.U8 R241, desc[UR14][R4.64] ;  /* 0x0000000e04f11981 */ /* 0x0002e2000c1e1100 */
[----:B------:R-:W-:Y:S02]  /*7360*/  LOP3.LUT R221, R221, 0xffff, RZ, 0xc0, !PT ;  /* 0x0000ffffdddd7812 */ /* 0x000fe400078ec0ff */
[----:B------:R-:W-:Y:S02]  /*7370*/  LOP3.LUT R220, R220, 0xffff, RZ, 0xc0, !PT ;  /* 0x0000ffffdcdc7812 */ /* 0x000fe400078ec0ff */
[----:B------:R-:W-:Y:S02]  /*7380*/  LOP3.LUT R219, R219, 0xffff, RZ, 0xc0, !PT ;  /* 0x0000ffffdbdb7812 */ /* 0x000fe400078ec0ff */
[----:B------:R-:W-:Y:S02]  /*7390*/  LOP3.LUT R218, R218, 0xffff, RZ, 0xc0, !PT ;  /* 0x0000ffffdada7812 */ /* 0x000fe400078ec0ff */
[----:B------:R-:W-:Y:S02]  /*73a0*/  LOP3.LUT R217, R217, 0xffff, RZ, 0xc0, !PT ;  /* 0x0000ffffd9d97812 */ /* 0x000fe400078ec0ff */
[----:B------:R-:W-:-:S02]  /*73b0*/  LOP3.LUT R216, R216, 0xffff, RZ, 0xc0, !PT ;  /* 0x0000ffffd8d87812 */ /* 0x000fc400078ec0ff */
        /* <DEDUP_REMOVED lines=8> */
[----:B------:R-:W-:Y:S02]  /*7440*/  PRMT R220, R221, 0x3340, R220 ;  /* 0x00003340dddc7816 */ /* 0x000fe400000000dc */
[----:B-1----:R-:W-:Y:S02]  /*7450*/  PRMT R4, R219, 0x3340, R218 ;  /* 0x00003340db047816 */ /* 0x002fe400000000da */
[----:B------:R-:W-:Y:S02]  /*7460*/  PRMT R216, R217, 0x3340, R216 ;  /* 0x00003340d9d87816 */ /* 0x000fe400000000d8 */
[----:B------:R-:W-:-:S02]  /*7470*/  PRMT R5, R23, 0x3340, R22 ;  /* 0x0000334017057816 */ /* 0x000fc40000000016 */
[----:B------:R-:W-:Y:S02]  /*7480*/  PRMT R20, R21, 0x3340, R20 ;  /* 0x0000334015147816 */ /* 0x000fe40000000014 */
[----:B------:R-:W-:Y:S02]  /*7490*/  PRMT R6, R19, 0x3340, R18 ;  /* 0x0000334013067816 */ /* 0x000fe40000000012 */
[----:B------:R-:W-:Y:S02]  /*74a0*/  PRMT R16, R17, 0x3340, R16 ;  /* 0x0000334011107816 */ /* 0x000fe40000000010 */
[----:B------:R-:W-:Y:S02]  /*74b0*/  PRMT R4, R220, 0x5410, R4 ;  /* 0x00005410dc047816 */ /* 0x000fe40000000004 */
[----:B------:R-:W-:Y:S02]  /*74c0*/  PRMT R5, R216, 0x5410, R5 ;  /* 0x00005410d8057816 */ /* 0x000fe40000000005 */
[----:B------:R-:W-:-:S02]  /*74d0*/  PRMT R6, R20, 0x5410, R6 ;  /* 0x0000541014067816 */ /* 0x000fc40000000006 */
[----:B------:R-:W-:Y:S02]  /*74e0*/  PRMT R7, R16, 0x5410, R7 ;  /* 0x0000541010077816 */ /* 0x000fe40000000007 */
[----:B------:R-:W-:Y:S02]  /*74f0*/  PRMT R240, RZ, 0x7610, R240 ;  /* 0x00007610fff07816 */ /* 0x000fe400000000f0 */
[----:B------:R-:W-:Y:S02]  /*7500*/  PRMT R239, RZ, 0x7610, R239 ;  /* 0x00007610ffef7816 */ /* 0x000fe400000000ef */
[----:B------:R-:W-:Y:S02]  /*7510*/  PRMT R238, RZ, 0x7610, R238 ;  /* 0x00007610ffee7816 */ /* 0x000fe400000000ee */
[----:B------:R-:W-:Y:S02]  /*7520*/  PRMT R237, RZ, 0x7610, R237 ;  /* 0x00007610ffed7816 */ /* 0x000fe400000000ed */
[----:B--2---:R-:W-:-:S02]  /*7530*/  IADD3 R8, P0, R2, R8, RZ ;  /* 0x0000000802087210 */ /* 0x004fc40007f1e0ff */
[----:B0-----:R-:W2:Y:S03]  /*7540*/  LDL.LU R2, [R1+0x1c4] ;  /* 0x0001c40001027983 */ /* 0x001ea60000300800 */
[----:B----4-:R-:W-:-:S05]  /*7550*/  IMAD.X R9, R0, 0x1, R47, P0 ;  /* 0x0000000100097824 */ /* 0x010fca00000e062f */
[----:B------:R-:W4:Y:S01]  /*7560*/  @P1 LDG.E.U8 R10, desc[UR14][R8.64] ;  /* 0x0000000e080a1981 */ /* 0x000f22000c1e1100 */
[----:B------:R-:W-:Y:S01]  /*7570*/  BAR.SYNC.DEFER_BLOCKING 0x0 ;  /* 0x0000000000007b1d */ /* 0x000fe20000010000 */
[----:B------:R-:W-:Y:S02]  /*7580*/  ISETP.GE.AND P0, PT, R230, R3, PT ;  /* 0x00000003e600720c */ /* 0x000fe40003f06270 */
[----:B------:R-:W-:-:S03]  /*7590*/  SHF.R.S32.HI R47, RZ, 0x1f, R15 ;  /* 0x0000001fff2f7819 */ /* 0x000fc6000001140f */
[----:B------:R0:W-:Y:S04]  /*75a0*/  STL [R1+0x424], R0 ;  /* 0x0004240001007387 */ /* 0x0001e80000100800 */
[----:B------:R-:W2:Y:S04]  /*75b0*/  LDL R11, [R1+0x158] ;  /* 0x00015800010b7983 */ /* 0x000ea80000100800 */
[----:B------:R-:W4:Y:S04]  /*75c0*/  LDL R9, [R1+0x160] ;  /* 0x0001600001097983 */ /* 0x000f280000100800 */
[----:B0-----:R-:W2:Y:S04]  /*75d0*/  LDL R0, [R1+0x13c] ;  /* 0x00013c0001007983 */ /* 0x001ea80000100800 */
[----:B---3--:R0:W-:Y:S04]  /*75e0*/  STS.128 [R43+UR12], R4 ;  /* 0x000000042b007988 */ /* 0x0081e80008000c0c */
[----:B------:R-:W3:Y:S04]  /*75f0*/  LDL R8, [R1+0x15c] ;  /* 0x00015c0001087983 */ /* 0x000ee80000100800 */
[----:B0-----:R-:W4:Y:S01]  /*7600*/  LDL R6, [R1+0x140] ;  /* 0x0001400001067983 */ /* 0x001f220000100800 */
[----:B------:R-:W-:-:S03]  /*7610*/  IADD3 R4, P1, R15, R67, RZ ;  /* 0x000000430f047210 */ /* 0x000fc60007f3e0ff */
[----:B------:R-:W3:Y:S02]  /*7620*/  LDL R7, [R1+0x164] ;  /* 0x0001640001077983 */ /* 0x000ee40000100800 */
[----:B------:R-:W-:Y:S02]  /*7630*/  IMAD.X R5, R47, 0x1, R63, P1 ;  /* 0x000000012f057824 */ /* 0x000fe400008e063f */
[----:B------:R-:W3:Y:S04]  /*7640*/  LDL R63, [R1+0x148] ;  /* 0x00014800013f7983 */ /* 0x000ee80000100800 */
[----:B------:R0:W3:Y:S02]  /*7650*/  @!P0 LDG.E.U8 R240, desc[UR14][R4.64] ;  /* 0x0000000e04f08981 */ /* 0x0000e4000c1e1100 */
[----:B0-----:R-:W-:-:S02]  /*7660*/  IADD3 R4, P1, R15, R60, RZ ;  /* 0x0000003c0f047210 */ /* 0x001fc40007f3e0ff */
[----:B------:R-:W3:Y:S03]  /*7670*/  LDL R60, [R1+0x144] ;  /* 0x00014400013c7983 */ /* 0x000ee60000100800 */
[----:B------:R-:W-:Y:S02]  /*7680*/  IMAD.X R5, R47, 0x1, R55, P1 ;  /* 0x000000012f057824 */ /* 0x000fe400008e0637 */
[----:B------:R-:W3:Y:S04]  /*7690*/  LDL R55, [R1+0x150] ;  /* 0x0001500001377983 */ /* 0x000ee80000100800 */
[----:B------:R0:W3:Y:S02]  /*76a0*/  @!P0 LDG.E.U8 R239, desc[UR14][R4.64] ;  /* 0x0000000e04ef8981 */ /* 0x0000e4000c1e1100 */
[----:B0-----:R-:W-:-:S02]  /*76b0*/  IADD3 R4, P1, R15, R54, RZ ;  /* 0x000000360f047210 */ /* 0x001fc40007f3e0ff */
[----:B------:R-:W3:Y:S03]  /*76c0*/  LDL R54, [R1+0x14c] ;  /* 0x00014c0001367983 */ /* 0x000ee60000100800 */
[----:B------:R-:W-:-:S05]  /*76d0*/  IMAD.X R5, R47, 0x1, R66, P1 ;  /* 0x000000012f057824 */ /* 0x000fca00008e0642 */
[----:B------:R0:W3:Y:S02]  /*76e0*/  @!P0 LDG.E.U8 R238, desc[UR14][R4.64] ;  /* 0x0000000e04ee8981 */ /* 0x0000e4000c1e1100 */
[----:B0-----:R-:W-:Y:S02]  /*76f0*/  IADD3 R4, P1, R15, R62, RZ ;  /* 0x0000003e0f047210 */ /* 0x001fe40007f3e0ff */
[----:B------:R-:W3:Y:S03]  /*7700*/  LDL R62, [R1+0x154] ;  /* 0x00015400013e7983 */ /* 0x000ee60000100800 */
[----:B------:R-:W-:Y:S01]  /*7710*/  IMAD.X R5, R47, 0x1, R65, P1 ;  /* 0x000000012f057824 */ /* 0x000fe200008e0641 */
[----:B------:R-:W-:Y:S01]  /*7720*/  PRMT R236, RZ, 0x7610, R236 ;  /* 0x00007610ffec7816 */ /* 0x000fe200000000ec */
[----:B------:R-:W3:Y:S04]  /*7730*/  LDL R65, [R1+0x190] ;  /* 0x0001900001417983 */ /* 0x000ee80000100800 */
[----:B------:R0:W3:Y:S02]  /*7740*/  @!P0 LDG.E.U8 R237, desc[UR14][R4.64] ;  /* 0x0000000e04ed8981 */ /* 0x0000e4000c1e1100 */
[----:B0-----:R-:W-:-:S02]  /*7750*/  IADD3 R4, P1, R15, R64, RZ ;  /* 0x000000400f047210 */ /* 0x001fc40007f3e0ff */
[----:B------:R-:W-:Y:S01]  /*7760*/  PRMT R235, RZ, 0x7610, R235 ;  /* 0x00007610ffeb7816 */ /* 0x000fe200000000eb */
[----:B------:R-:W3:Y:S02]  /*7770*/  LDL R64, [R1+0x198] ;  /* 0x0001980001407983 */ /* 0x000ee40000100800 */
[----:B------:R-:W-:Y:S02]  /*7780*/  IMAD.X R5, R47, 0x1, R61, P1 ;  /* 0x000000012f057824 */ /* 0x000fe400008e063d */
[----:B------:R-:W3:Y:S04]  /*7790*/  LDL R61, [R1+0x168] ;  /* 0x00016800013d7983 */ /* 0x000ee80000100800 */
[----:B------:R4:W3:Y:S01]  /*77a0*/  @!P0 LDG.E.U8 R236, desc[UR14][R4.64] ;  /* 0x0000000e04ec8981 */ /* 0x0008e2000c1e1100 */
[----:B------:R-:W-:-:S02]  /*77b0*/  PRMT R234, RZ, 0x7610, R234 ;  /* 0x00007610ffea7816 */ /* 0x000fc400000000ea */
[----:B------:R-:W-:Y:S02]  /*77c0*/  PRMT R233, RZ, 0x7610, R233 ;  /* 0x00007610ffe97816 */ /* 0x000fe400000000e9 */
[----:B------:R-:W-:Y:S02]  /*77d0*/  PRMT R232, RZ, 0x7610, R232 ;  /* 0x00007610ffe87816 */ /* 0x000fe400000000e8 */
[----:B------:R-:W-:Y:S02]  /*77e0*/  PRMT R231, RZ, 0x7610, R231 ;  /* 0x00007610ffe77816 */ /* 0x000fe400000000e7 */
[----:B----4-:R-:W-:Y:S02]  /*77f0*/  IADD3 R4, P1, R15, R6, RZ ;  /* 0x000000060f047210 */ /* 0x010fe40007f3e0ff */
[----:B------:R-:W4:Y:S03]  /*7800*/  LDL R6, [R1+0x170] ;  /* 0x0001700001067983 */ /* 0x000f260000100800 */
[----:B--2---:R-:W-:-:S02]  /*7810*/  IMAD.X R5, R47, 0x1, R0, P1 ;  /* 0x000000012f057824 */ /* 0x004fc400008e0600 */
[----:B------:R-:W2:Y:S04]  /*7820*/  LDL R0, [R1+0x16c] ;  /* 0x00016c0001007983 */ /* 0x000ea80000100800 */
[----:B------:R3:W2:Y:S02]  /*7830*/  @!P0 LDG.E.U8 R235, desc[UR14][R4.64] ;  /* 0x0000000e04eb8981 */ /* 0x0006a4000c1e1100 */
[----:B---3--:R-:W-:Y:S02]  /*7840*/  IADD3 R4, P1, R15, R63, RZ ;  /* 0x0000003f0f047210 */ /* 0x008fe40007f3e0ff */
[----:B------:R-:W-:Y:S01]  /*7850*/  PRMT R229, RZ, 0x7610, R229 ;  /* 0x00007610ffe57816 */ /* 0x000fe200000000e5 */
[----:B------:R-:W3:Y:S02]  /*7860*/  LDL R63, [R1+0x194] ;  /* 0x00019400013f7983 */ /* 0x000ee40000100800 */
[----:B------:R-:W-:-:S02]  /*7870*/  IMAD.X R5, R47, 0x1, R60, P1 ;  /* 0x000000012f057824 */ /* 0x000fc400008e063c */
[----:B------:R-:W3:Y:S04]  /*7880*/  LDL R60, [R1+0x178] ;  /* 0x00017800013c7983 */ /* 0x000ee80000100800 */
[----:B------:R0:W3:Y:S02]  /*7890*/  @!P0 LDG.E.U8 R234, desc[UR14][R4.64] ;  /* 0x0000000e04ea8981 */ /* 0x0000e4000c1e1100 */
[----:B0-----:R-:W-:Y:S02]  /*78a0*/  IADD3 R4, P1, R15, R55, RZ ;  /* 0x000000370f047210 */ /* 0x001fe40007f3e0ff */
[----:B------:R-:W3:Y:S03]  /*78b0*/  LDL R55, [R1+0x174] ;  /* 0x0001740001377983 */ /* 0x000ee60000100800 */
[----:B------:R-:W-:-:S02]  /*78c0*/  IMAD.X R5, R47, 0x1, R54, P1 ;  /* 0x000000012f057824 */ /* 0x000fc400008e0636 */
[----:B------:R-:W3:Y:S04]  /*78d0*/  LDL R54, [R1+0x180] ;  /* 0x0001800001367983 */ /* 0x000ee80000100800 */
        /* <DEDUP_REMOVED lines=14> */
[----:B------:R-:W-:Y:S02]  /*79c0*/  IMAD.X R5, R47, 0x1, R7, P1 ;  /* 0x000000012f057824 */ /* 0x000fe400008e0607 */
[----:B------:R-:W3:Y:S04]  /*79d0*/  LDL R7, [R1+0x18c] ;  /* 0x00018c0001077983 */ /* 0x000ee80000100800 */
[----:B------:R4:W3:Y:S01]  /*79e0*/  @!P0 LDG.E.U8 R229, desc[UR14][R4.64] ;  /* 0x0000000e04e58981 */ /* 0x0008e2000c1e1100 */
[----:B------:R-:W-:-:S02]  /*79f0*/  PRMT R227, RZ, 0x7610, R227 ;  /* 0x00007610ffe37816 */ /* 0x000fc400000000e3 */
[----:B------:R-:W-:Y:S02]  /*7a00*/  PRMT R226, RZ, 0x7610, R226 ;  /* 0x00007610ffe27816 */ /* 0x000fe400000000e2 */
[----:B------:R-:W-:Y:S02]  /*7a10*/  PRMT R225, RZ, 0x7610, R225 ;  /* 0x00007610ffe17816 */ /* 0x000fe400000000e1 */
[----:B----4-:R-:W-:Y:S02]  /*7a20*/  IADD3 R4, P1, R15, R6, RZ ;  /* 0x000000060f047210 */ /* 0x010fe40007f3e0ff */
[----:B------:R-:W4:Y:S03]  /*7a30*/  LDL R6, [R1+0x1a0] ;  /* 0x0001a00001067983 */ /* 0x000f260000100800 */
[----:B--2---:R-:W-:Y:S02]  /*7a40*/  IMAD.X R5, R47, 0x1, R0, P1 ;  /* 0x000000012f057824 */ /* 0x004fe400008e0600 */
[----:B------:R-:W2:Y:S04]  /*7a50*/  LDL R0, [R1+0x19c] ;  /* 0x00019c0001007983 */ /* 0x000ea80000100800 */
[----:B------:R3:W2:Y:S02]  /*7a60*/  @!P0 LDG.E.U8 R228, desc[UR14][R4.64] ;  /* 0x0000000e04e48981 */ /* 0x0006a4000c1e1100 */
[----:B---3--:R-:W-:-:S02]  /*7a70*/  IADD3 R4, P1, R15, R60, RZ ;  /* 0x0000003c0f047210 */ /* 0x008fc40007f3e0ff */
        /* <DEDUP_REMOVED lines=14> */
[----:B0-----:R-:W-:-:S05]  /*7b60*/  IADD3 R4, P1, R15, R65, RZ ;  /* 0x000000410f047210 */ /* 0x001fca0007f3e0ff */
[----:B------:R-:W-:Y:S02]  /*7b70*/  IMAD.X R5, R47, 0x1, R7, P1 ;  /* 0x000000012f057824 */ /* 0x000fe400008e0607 */
[----:B------:R-:W3:Y:S01]  /*7b80*/  LDL R7, [R1+0x1c8] ;  /* 0x0001c80001077983 */ /* 0x000ee20000100800 */
[----:B------:R-:W-:-:S06]  /*7b90*/  PRMT R224, RZ, 0x7610, R224 ;  /* 0x00007610ffe07816 */ /* 0x000fcc00000000e0 */
[----:B------:R0:W3:Y:S01]  /*7ba0*/  @!P0 LDG.E.U8 R224, desc[UR14][R4.64] ;  /* 0x0000000e04e08981 */ /* 0x0000e2000c1e1100 */
[----:B------:R-:W-:Y:S02]  /*7bb0*/  PRMT R223, RZ, 0x7610, R223 ;  /* 0x00007610ffdf7816 */ /* 0x000fe400000000df */
[----:B0-----:R-:W-:-:S05]  /*7bc0*/  IADD3 R4, P1, R15, R64, RZ ;  /* 0x000000400f047210 */ /* 0x001fca0007f3e0ff */
[----:B------:R-:W-:-:S05]  /*7bd0*/  IMAD.X R5, R47, 0x1, R63, P1 ;  /* 0x000000012f057824 */ /* 0x000fca00008e063f */
[----:B------:R4:W3:Y:S01]  /*7be0*/  @!P0 LDG.E.U8 R223, desc[UR14][R4.64] ;  /* 0x0000000e04df8981 */ /* 0x0008e2000c1e1100 */
[----:B------:R-:W-:Y:S02]  /*7bf0*/  PRMT R222, RZ, 0x7610, R222 ;  /* 0x00007610ffde7816 */ /* 0x000fe400000000de */
[----:B------:R-:W-:Y:S02]  /*7c00*/  PRMT R221, RZ, 0x7610, R221 ;  /* 0x00007610ffdd7816 */ /* 0x000fe400000000dd */
[----:B------:R-:W-:Y:S02]  /*7c10*/  PRMT R220, RZ, 0x7610, R220 ;  /* 0x00007610ffdc7816 */ /* 0x000fe400000000dc */
[----:B------:R-:W-:Y:S02]  /*7c20*/  PRMT R219, RZ, 0x7610, R219 ;  /* 0x00007610ffdb7816 */ /* 0x000fe400000000db */
[----:B------:R-:W-:Y:S02]  /*7c30*/  PRMT R218, RZ, 0x7610, R218 ;  /* 0x00007610ffda7816 */ /* 0x000fe400000000da */
[----:B----4-:R-:W-:-:S02]  /*7c40*/  IADD3 R4, P1, R15, R6, RZ ;  /* 0x000000060f047210 */ /* 0x010fc40007f3e0ff */
[----:B------:R-:W4:Y:S03]  /*7c50*/  LDL R6, [R1+0x1d0] ;  /* 0x0001d00001067983 */ /* 0x000f260000100800 */
[----:B--2---:R-:W-:Y:S02]  /*7c60*/  IMAD.X R5, R47, 0x1, R0, P1 ;  /* 0x000000012f057824 */ /* 0x004fe400008e0600 */
[----:B------:R-:W2:Y:S04]  /*7c70*/  LDL R0, [R1+0x1cc] ;  /* 0x0001cc0001007983 */ /* 0x000ea80000100800 */
[----:B------:R0:W2:Y:S02]  /*7c80*/  @!P0 LDG.E.U8 R222, desc[UR14][R4.64] ;  /* 0x0000000e04de8981 */ /* 0x0000a4000c1e1100 */
[----:B0-----:R-:W-:-:S05]  /*7c90*/  IADD3 R4, P1, R15, R62, RZ ;  /* 0x0000003e0f047210 */ /* 0x001fca0007f3e0ff */
[----:B------:R-:W-:-:S05]  /*7ca0*/  IMAD.X R5, R47, 0x1, R61, P1 ;  /* 0x000000012f057824 */ /* 0x000fca00008e063d */
[----:B------:R3:W2:Y:S02]  /*7cb0*/  @!P0 LDG.E.U8 R221, desc[UR14][R4.64] ;  /* 0x0000000e04dd8981 */ /* 0x0006a4000c1e1100 */
[----:B---3--:R-:W-:-:S05]  /*7cc0*/  IADD3 R4, P1, R15, R60, RZ ;  /* 0x0000003c0f047210 */ /* 0x008fca0007f3e0ff */
[----:B------:R-:W-:Y:S02]  /*7cd0*/  IMAD.X R5, R47, 0x1, R55, P1 ;  /* 0x000000012f057824 */ /* 0x000fe400008e0637 */
        /* <DEDUP_REMOVED lines=9> */
[----:B------:R-:W-:-:S05]  /*7d70*/  IMAD.X R5, R47, 0x1, R8, P1 ;  /* 0x000000012f057824 */ /* 0x000fca00008e0608 */
[----:B------:R0:W3:Y:S04]  /*7d80*/  @!P0 LDG.E.U8 R218, desc[UR14][R4.64] ;  /* 0x0000000e04da8981 */ /* 0x0000e8000c1e1100 */
[----:B------:R1:W-:Y:S01]  /*7d90*/  STL [R1+0x434], R2 ;  /* 0x0004340201007387 */ /* 0x0003e20000100800 */
[----:B0-----:R-:W-:-:S05]  /*7da0*/  IADD3 R4, P1, R15, R7, RZ ;  /* 0x000000070f047210 */ /* 0x001fca0007f3e0ff */
[----:B------:R-:W-:Y:S02]  /*7db0*/  IMAD.X R5, R47, 0x1, R2, P1 ;  /* 0x000000012f057824 */ /* 0x000fe400008e0602 */
[----:B-1----:R-:W3:Y:S01]  /*7dc0*/  LDL.LU R2, [R1+0x1d8] ;  /* 0x0001d80001027983 */ /* 0x002ee20000300800 */
[----:B------:R-:W-:Y:S02]  /*7dd0*/  PRMT R217, RZ, 0x7610, R217 ;  /* 0x00007610ffd97816 */ /* 0x000fe400000000d9 */
[----:B------:R-:W-:Y:S01]  /*7de0*/  PRMT R216, RZ, 0x7610, R216 ;  /* 0x00007610ffd87816 */ /* 0x000fe200000000d8 */
[----:B------:R-:W3:Y:S04]  /*7df0*/  LDL R8, [R1+0x1f0] ;  /* 0x0001f00001087983 */ /* 0x000ee80000100800 */
[----:B------:R0:W3:Y:S02]  /*7e00*/  @!P0 LDG.E.U8 R217, desc[UR14][R4.64] ;  /* 0x0000000e04d98981 */ /* 0x0000e4000c1e1100 */
[----:B0-----:R-:W-:-:S02]  /*7e10*/  LOP3.LUT R5, R59, 0xffff, RZ, 0xc0, !PT ;  /* 0x0000ffff3b057812 */ /* 0x001fc400078ec0ff */
[----:B------:R-:W-:-:S04]  /*7e20*/  LOP3.LUT R4, R58, 0xffff, RZ, 0xc0, !PT ;  /* 0x0000ffff3a047812 */ /* 0x000fc800078ec0ff */
[----:B------:R-:W-:Y:S02]  /*7e30*/  PRMT R7, R5, 0x3340, R4 ;  /* 0x0000334005077816 */ /* 0x000fe40000000004 */
[----:B------:R-:W-:Y:S02]  /*7e40*/  PRMT R23, RZ, 0x7610, R23 ;  /* 0x00007610ff177816 */ /* 0x000fe40000000017 */
[----:B------:R-:W-:Y:S02]  /*7e50*/  PRMT R22, RZ, 0x7610, R22 ;  /* 0x00007610ff167816 */ /* 0x000fe40000000016 */
[----:B----4-:R-:W-:-:S05]  /*7e60*/  IADD3 R4, P1, R15, R6, RZ ;  /* 0x000000060f047210 */ /* 0x010fca0007f3e0ff */
[----:B--2---:R-:W-:Y:S02]  /*7e70*/  IMAD.X R5, R47, 0x1, R0, P1 ;  /* 0x000000012f057824 */ /* 0x004fe400008e0600 */
[----:B------:R-:W2:Y:S04]  /*7e80*/  LDL.LU R0, [R1+0x1e4] ;  /* 0x0001e40001007983 */ /* 0x000ea80000300800 */
[----:B------:R0:W4:Y:S02]  /*7e90*/  @!P0 LDG.E.U8 R216, desc[UR14][R4.64] ;  /* 0x0000000e04d88981 */ /* 0x000124000c1e1100 */
[----:B0-----:R-:W-:Y:S02]  /*7ea0*/  LOP3.LUT R5, R57, 0xffff, RZ, 0xc0, !PT ;  /* 0x0000ffff39057812 */ /* 0x001fe400078ec0ff */
[----:B------:R-:W-:-:S04]  /*7eb0*/  LOP3.LUT R4, R56, 0xffff, RZ, 0xc0, !PT ;  /* 0x0000ffff38047812 */ /* 0x000fc800078ec0ff */
[----:B------:R-:W-:Y:S02]  /*7ec0*/  PRMT R6, R5, 0x3340, R4 ;  /* 0x0000334005067816 */ /* 0x000fe40000000004 */
[----:B---3--:R-:W-:-:S05]  /*7ed0*/  IADD3 R4, P1, R15, R2, RZ ;  /* 0x000000020f047210 */ /* 0x008fca0007f3e0ff */
[----:B------:R-:W-:Y:S01]  /*7ee0*/  IMAD.X R5, R47, 0x1, R55, P1 ;  /* 0x000000012f057824 */ /* 0x000fe200008e0637 */
[----:B------:R0:W-:Y:S04]  /*7ef0*/  STL [R1+0x438], R2 ;  /* 0x0004380201007387 */ /* 0x0001e80000100800 */
[----:B------:R1:W3:Y:S04]  /*7f00*/  @!P0 LDG.E.U8 R23, desc[UR14][R4.64] ;  /* 0x0000000e04178981 */ /* 0x0002e8000c1e1100 */
[----:B0-----:R-:W4:Y:S01]  /*7f10*/  LDL R2, [R1+0x1f8] ;  /* 0x0001f80001027983 */ /* 0x001f220000100800 */
[----:B-1----:R-:W-:-:S02]  /*7f20*/  LOP3.LUT R5, R45, 0xffff, RZ, 0xc0, !PT ;  /* 0x0000ffff2d057812 */ /* 0x002fc400078ec0ff */
[----:B------:R-:W-:Y:S02]  /*7f30*/  LOP3.LUT R4, R14, 0xffff, RZ, 0xc0, !PT ;  /* 0x0000ffff0e047812 */ /* 0x000fe400078ec0ff */
[----:B------:R-:W3:Y:S02]  /*7f40*/  LDL.LU R14, [R1+0x1ec] ;  /* 0x0001ec00010e7983 */ /* 0x000ee40000300800 */
[----:B------:R-:W-:Y:S02]  /*7f50*/  PRMT R45, R5, 0x3340, R4 ;  /* 0x00003340052d7816 */ /* 0x000fe40000000004 */
[----:B------:R-:W-:-:S05]  /*7f60*/  IADD3 R4, P1, R15, R54, RZ ;  /* 0x000000360f047210 */ /* 0x000fca0007f3e0ff */
[----:B------:R-:W-:-:S05]  /*7f70*/  IMAD.X R5, R47, 0x1, R11, P1 ;  /* 0x000000012f057824 */ /* 0x000fca00008e060b */
[----:B------:R0:W4:Y:S02]  /*7f80*/  @!P0 LDG.E.U8 R22, desc[UR14][R4.64] ;  /* 0x0000000e04168981 */ /* 0x000124000c1e1100 */
[----:B0-----:R-:W-:Y:S02]  /*7f90*/  LOP3.LUT R4, R13, 0xffff, RZ, 0xc0, !PT ;  /* 0x0000ffff0d047812 */ /* 0x001fe400078ec0ff */
[----:B------:R-:W4:Y:S01]  /*7fa0*/  LDL.LU R13, [R1+0x1f4] ;  /* 0x0001f400010d7983 */ /* 0x000f220000300800 */
[----:B------:R-:W-:-:S04]  /*7fb0*/  LOP3.LUT R5, R46, 0xffff, RZ, 0xc0, !PT ;  /* 0x0000ffff2e057812 */ /* 0x000fc800078ec0ff */
[----:B------:R-:W-:Y:S02]  /*7fc0*/  PRMT R46, R5, 0x3340, R4 ;  /* 0x00003340052e7816 */ /* 0x000fe40000000004 */
[----:B------:R-:W-:Y:S02]  /*7fd0*/  IADD3 R4, P1, R15, R9, RZ ;  /* 0x000000090f047210 */ /* 0x000fe40007f3e0ff */
[----:B------:R-:W-:Y:S02]  /*7fe0*/  PRMT R21, RZ, 0x7610, R21 ;  /* 0x00007610ff157816 */ /* 0x000fe40000000015 */
[----:B------:R-:W-:Y:S01]  /*7ff0*/  PRMT R20, RZ, 0x7610, R20 ;  /* 0x00007610ff147816 */ /* 0x000fe20000000014 */
[----:B--2---:R-:W-:-:S05]  /*8000*/  IMAD.X R5, R47, 0x1, R0, P1 ;  /* 0x000000012f057824 */ /* 0x004fca00008e0600 */
[----:B------:R0:W2:Y:S02]  /*8010*/  @!P0 LDG.E.U8 R21, desc[UR14][R4.64] ;  /* 0x0000000e04158981 */ /* 0x0000a4000c1e1100 */
[----:B0-----:R-:W-:Y:S02]  /*8020*/  LOP3.LUT R5, R44, 0xffff, RZ, 0xc0, !PT ;  /* 0x0000ffff2c057812 */ /* 0x001fe400078ec0ff */
[----:B------:R-:W-:-:S04]  /*8030*/  LOP3.LUT R4, R12, 0xffff, RZ, 0xc0, !PT ;  /* 0x0000ffff0c047812 */ /* 0x000fc800078ec0ff */
[----:B------:R-:W-:Y:S02]  /*8040*/  PRMT R44, R5, 0x3340, R4 ;  /* 0x00003340052c7816 */ /* 0x000fe40000000004 */
[----:B------:R-:W-:Y:S01]  /*8050*/  IADD3 R4, P1, R15, R8, RZ ;  /* 0x000000080f047210 */ /* 0x000fe20007f3e0ff */
[----:B------:R0:W-:Y:S04]  /*8060*/  STL [R1+0x42c], R0 ;  /* 0x00042c0001007387 */ /* 0x0001e80000100800 */
[----:B0-----:R-:W2:Y:S04]  /*8070*/  LDL.LU R0, [R1+0x200] ;  /* 0x0002000001007983 */ /* 0x001ea80000300800 */
[----:B------:R-:W2:Y:S01]  /*8080*/  LDL.LU R12, [R1+0x1fc] ;  /* 0x0001fc00010c7983 */ /* 0x000ea20000300800 */
[----:B---3--:R-:W-:-:S05]  /*8090*/  IMAD.X R5, R47, 0x1, R14, P1 ;  /* 0x000000012f057824 */ /* 0x008fca00008e060e */
[----:B------:R0:W3:Y:S02]  /*80a0*/  @!P0 LDG.E.U8 R20, desc[UR14][R4.64] ;  /* 0x0000000e04148981 */ /* 0x0000e4000c1e1100 */
[----:B0-----:R-:W-:Y:S02]  /*80b0*/  LOP3.LUT R5, R53, 0xffff, RZ, 0xc0, !PT ;  /* 0x0000ffff35057812 */ /* 0x001fe400078ec0ff */
[----:B------:R-:W-:-:S04]  /*80c0*/  LOP3.LUT R4, R52, 0xffff, RZ, 0xc0, !PT ;  /* 0x0000ffff34047812 */ /* 0x000fc800078ec0ff */
[----:B------:R-:W-:Y:S02]  /*80d0*/  PRMT R11, R5, 0x3340, R4 ;  /* 0x00003340050b7816 */ /* 0x000fe40000000004 */
[----:B----4-:R-:W-:Y:S01]  /*80e0*/  IADD3 R4, P1, R15, R2, RZ ;  /* 0x000000020f047210 */ /* 0x010fe20007f3e0ff */
[----:B------:R-:W-:Y:S04]  /*80f0*/  STL [R1+0x43c], R14 ;  /* 0x00043c0e01007387 */ /* 0x000fe80000100800 */
[----:B------:R-:W4:Y:S01]  /*8100*/  LDL.LU R230, [R1+0x204] ;  /* 0x0002040001e67983 */ /* 0x000f220000300800 */
[----:B------:R-:W-:-:S03]  /*8110*/  IMAD.X R5, R47, 0x1, R13, P1 ;  /* 0x000000012f057824 */ /* 0x000fc600008e060d */
[----:B------:R0:W-:Y:S04]  /*8120*/  STL [R1+0x428], R13 ;  /* 0x0004280d01007387 */ /* 0x0001e80000100800 */
[----:B0-----:R-:W3:Y:S04]  /*8130*/  LDL.LU R13, [R1+0x208] ;  /* 0x00020800010d7983 */ /* 0x001ee80000300800 */
[----:B------:R-:W4:Y:S04]  /*8140*/  LDL.LU R14, [R1+0x110] ;  /* 0x00011000010e7983 */ /* 0x000f280000300800 */
[----:B------:R-:W4:Y:S01]  /*8150*/  LDL.LU R2, [R1+0x10c] ;  /* 0x00010c0001027983 */ /* 0x000f220000300800 */
[----:B------:R-:W-:-:S06]  /*8160*/  PRMT R19, RZ, 0x7610, R19 ;  /* 0x00007610ff137816 */ /* 0x000fcc0000000013 */
[----:B------:R0:W4:Y:S01]  /*8170*/  @!P0 LDG.E.U8 R19, desc[UR14][R4.64] ;  /* 0x0000000e04138981 */ /* 0x000122000c1e1100 */
[----:B------:R-:W-:Y:S02]  /*8180*/  PRMT R18, RZ, 0x7610, R18 ;  /* 0x00007610ff127816 */ /* 0x000fe40000000012 */
[----:B0-----:R-:W-:Y:S02]  /*8190*/  LOP3.LUT R5, R51, 0xffff, RZ, 0xc0, !PT ;  /* 0x0000ffff33057812 */ /* 0x001fe400078ec0ff */
[----:B------:R-:W-:-:S04]  /*81a0*/  LOP3.LUT R4, R50, 0xffff, RZ, 0xc0, !PT ;  /* 0x0000ffff32047812 */ /* 0x000fc800078ec0ff */
[----:B------:R-:W-:Y:S02]  /*81b0*/  PRMT R9, R5, 0x3340, R4 ;  /* 0x0000334005097816 */ /* 0x000fe40000000004 */
[----:B------:R-:W-:Y:S02]  /*81c0*/  PRMT R17, RZ, 0x7610, R17 ;  /* 0x00007610ff117816 */ /* 0x000fe40000000011 */
[----:B------:R-:W-:Y:S02]  /*81d0*/  PRMT R16, RZ, 0x7610, R16 ;  /* 0x00007610ff107816 */ /* 0x000fe40000000010 */
[----:B--2---:R-:W-:-:S05]  /*81e0*/  IADD3 R4, P1, R15, R0, RZ ;  /* 0x000000000f047210 */ /* 0x004fca0007f3e0ff */
[----:B------:R-:W-:-:S05]  /*81f0*/  IMAD.X R5, R47, 0x1, R12, P1 ;  /* 0x000000012f057824 */ /* 0x000fca00008e060c */
[----:B------:R0:W2:Y:S02]  /*8200*/  @!P0 LDG.E.U8 R18, desc[UR14][R4.64] ;  /* 0x0000000e04128981 */ /* 0x0000a4000c1e1100 */
[----:B0-----:R-:W-:Y:S02]  /*8210*/  LOP3.LUT R5, R49, 0xffff, RZ, 0xc0, !PT ;  /* 0x0000ffff31057812 */ /* 0x001fe400078ec0ff */
[----:B------:R-:W-:-:S04]  /*8220*/  LOP3.LUT R4, R48, 0xffff, RZ, 0xc0, !PT ;  /* 0x0000ffff30047812 */ /* 0x000fc800078ec0ff */
[----:B------:R-:W-:Y:S02]  /*8230*/  PRMT R8, R5, 0x3340, R4 ;  /* 0x0000334005087816 */ /* 0x000fe40000000004 */
[----:B---3--:R-:W-:-:S05]  /*8240*/  IADD3 R4, P1, R15, R13, RZ ;  /* 0x0000000d0f047210 */ /* 0x008fca0007f3e0ff */
[----:B----4-:R-:W-:-:S05]  /*8250*/  IMAD.X R5, R47, 0x1, R230, P1 ;  /* 0x000000012f057824 */ /* 0x010fca00008e06e6 */
[----:B------:R0:W3:Y:S02]  /*8260*/  @!P0 LDG.E.U8 R17, desc[UR14][R4.64] ;  /* 0x0000000e04118981 */ /* 0x0000e4000c1e1100 */
[----:B0-----:R-:W-:Y:S02]  /*8270*/  PRMT R4, R7, 0x5410, R6 ;  /* 0x0000541007047816 */ /* 0x001fe40000000006 */
[----:B------:R-:W-:-:S05]  /*8280*/  IADD3 R6, P1, R15, R14, RZ ;  /* 0x0000000e0f067210 */ /* 0x000fca0007f3e0ff */
[----:B------:R-:W-:Y:S01]  /*8290*/  IMAD.X R7, R47, 0x1, R2, P1 ;  /* 0x000000012f077824 */ /* 0x000fe200008e0602 */
[----:B------:R-:W-:-:S04]  /*82a0*/  PRMT R5, R45, 0x5410, R46 ;  /* 0x000054102d057816 */ /* 0x000fc8000000002e */
[----:B------:R0:W4:Y:S02]  /*82b0*/  @!P0 LDG.E.U8 R16, desc[UR14][R6.64] ;  /* 0x0000000e06108981 */ /* 0x000124000c1e1100 */
[----:B0-----:R-:W-:Y:S02]  /*82c0*/  PRMT R6, R44, 0x5410, R11 ;  /* 0x000054102c067816 */ /* 0x001fe4000000000b */
[----:B------:R-:W-:-:S05]  /*82d0*/  PRMT R7, R9, 0x5410, R8 ;  /* 0x0000541009077816 */ /* 0x000fca0000000008 */
[----:B------:R0:W-:Y:S02]  /*82e0*/  STS.128 [R43+UR12+0x1000], R4 ;  /* 0x001000042b007988 */ /* 0x0001e40008000c0c */
[----:B0-----:R-:W-:Y:S02]  /*82f0*/  LOP3.LUT R7, R42, 0xffff, RZ, 0xc0, !PT ;  /* 0x0000ffff2a077812 */ /* 0x001fe400078ec0ff */
[----:B------:R-:W-:-:S04]  /*8300*/  LOP3.LUT R6, R31, 0xffff, RZ, 0xc0, !PT ;  /* 0x0000ffff1f067812 */ /* 0x000fc800078ec0ff */
[----:B------:R-:W-:Y:S02]  /*8310*/  PRMT R31, R7, 0x3340, R6 ;  /* 0x00003340071f7816 */ /* 0x000fe40000000006 */
[----:B------:R-:W-:Y:S02]  /*8320*/  LOP3.LUT R7, R40, 0xffff, RZ, 0xc0, !PT ;  /* 0x0000ffff28077812 */ /* 0x000fe400078ec0ff */
        /* <DEDUP_REMOVED lines=9> */
[----:B------:R-:W2:Y:S01]  /*83c0*/  LDL R24, [R1+0x414] ;  /* 0x0004140001187983 */ /* 0x000ea20000100800 */
        /* <DEDUP_REMOVED lines=13> */
[----:B------:R-:W-:Y:S02]  /*84a0*/  LOP3.LUT R4, R252, 0xffff, RZ, 0xc0, !PT ;  /* 0x0000fffffc047812 */ /* 0x000fe400078ec0ff */
[----:B------:R-:W-:Y:S02]  /*84b0*/  LOP3.LUT R7, R32, 0xffff, RZ, 0xc0, !PT ;  /* 0x0000ffff20077812 */ /* 0x000fe400078ec0ff */
[----:B------:R-:W-:Y:S02]  /*84c0*/  PRMT R252, R5, 0x3340, R4 ;  /* 0x0000334005fc7816 */ /* 0x000fe40000000004 */
[----:B------:R-:W-:-:S02]  /*84d0*/  LOP3.LUT R5, R250, 0xffff, RZ, 0xc0, !PT ;  /* 0x0000fffffa057812 */ /* 0x000fc400078ec0ff */
[----:B------:R-:W-:Y:S02]  /*84e0*/  LOP3.LUT R4, R248, 0xffff, RZ, 0xc0, !PT ;  /* 0x0000fffff8047812 */ /* 0x000fe400078ec0ff */
[----:B------:R-:W-:Y:S02]  /*84f0*/  PRMT R25, R7, 0x3340, R6 ;  /* 0x0000334007197816 */ /* 0x000fe40000000006 */
[----:B------:R-:W-:Y:S02]  /*8500*/  PRMT R248, R5, 0x3340, R4 ;  /* 0x0000334005f87816 */ /* 0x000fe40000000004 */
[----:B------:R-:W-:Y:S02]  /*8510*/  LOP3.LUT R7, R251, 0xffff, RZ, 0xc0, !PT ;  /* 0x0000fffffb077812 */ /* 0x000fe400078ec0ff */
[----:B------:R-:W-:Y:S02]  /*8520*/  LOP3.LUT R6, R249, 0xffff, RZ, 0xc0, !PT ;  /* 0x0000fffff9067812 */ /* 0x000fe400078ec0ff */
        /* <DEDUP_REMOVED lines=8> */
[----:B------:R-:W-:Y:S02]  /*85b0*/  LOP3.LUT R4, R242, 0xffff, RZ, 0xc0, !PT ;  /* 0x0000fffff2047812 */ /* 0x000fe400078ec0ff */
[----:B------:R-:W-:Y:S02]  /*85c0*/  LOP3.LUT R10, R10, 0xffff, RZ, 0xc0, !PT ;  /* 0x0000ffff0a0a7812 */ /* 0x000fe400078ec0ff */
[----:B------:R-:W-:Y:S02]  /*85d0*/  PRMT R245, R7, 0x3340, R6 ;  /* 0x0000334007f57816 */ /* 0x000fe40000000006 */
        /* <DEDUP_REMOVED lines=9> */
[----:B------:R-:W-:Y:S01]  /*8670*/  PRMT R7, R244, 0x5410, R7 ;  /* 0x00005410f4077816 */ /* 0x000fe20000000007 */
[----:B--2---:R-:W-:Y:S04]  /*8680*/  STS.128 [R24+UR12], R8 ;  /* 0x0000000818007988 */ /* 0x004fe80008000c0c */
[----:B------:R0:W-:Y:S04]  /*8690*/  STS.128 [R24+UR12+0x1000], R4 ;  /* 0x0010000418007988 */ /* 0x0001e80008000c0c */
[----:B0-----:R-:W2:Y:S04]  /*86a0*/  LDL.LU.64 R24, [R1] ;  /* 0x0000000001187983 */ /* 0x001ea80000300a00 */
[----:B------:R-:W2:Y:S04]  /*86b0*/  LDL.LU.64 R26, [R1+0x8] ;  /* 0x00000800011a7983 */ /* 0x000ea80000300a00 */
        /* <DEDUP_REMOVED lines=29> */
[----:B------:R-:W2:Y:S01]  /*8890*/  LDL.LU.64 R86, [R1+0xf8] ;  /* 0x0000f80001567983 */ /* 0x000ea20000300a00 */
[----:B------:R-:W0:Y:S01]  /*88a0*/  S2R R9, SR_TID.X ;  /* 0x0000000000097919 */ /* 0x000e220000002100 */
[----:B------:R-:W-:Y:S01]  /*88b0*/  UMOV UR4, UR13 ;  /* 0x0000000d00047c82 */ /* 0x000fe20008000000 */
[----:B------:R-:W-:Y:S01]  /*88c0*/  UMOV UR5, 0xc0000010 ;  /* 0xc000001000057882 */ /* 0x000fe20000000000 */
[----:B------:R-:W2:Y:S01]  /*88d0*/  LDL.LU R5, [R1+0x100] ;  /* 0x0001000001057983 */ /* 0x000ea20000300800 */
[----:B0-----:R-:W-:-:S05]  /*88e0*/  LOP3.LUT R9, R9, 0x7f, RZ, 0xc0, !PT ;  /* 0x0000007f09097812 */ /* 0x001fca00078ec0ff */
[----:B------:R-:W-:Y:S04]  /*88f0*/  STS.U8 [R9+UR12+0x2f00], R240 ;  /* 0x002f00f009007988 */ /* 0x000fe8000800000c */
[----:B------:R-:W-:Y:S04]  /*8900*/  STS.U8 [R9+UR12+0x2e00], R238 ;  /* 0x002e00ee09007988 */ /* 0x000fe8000800000c */
[----:B------:R-:W-:Y:S04]  /*8910*/  STS.U8 [R9+UR12+0x2d00], R236 ;  /* 0x002d00ec09007988 */ /* 0x000fe8000800000c */
[----:B------:R-:W-:Y:S04]  /*8920*/  STS.U8 [R9+UR12+0x2c00], R234 ;  /* 0x002c00ea09007988 */ /* 0x000fe8000800000c */
[----:B------:R-:W-:Y:S04]  /*8930*/  STS.U8 [R9+UR12+0x2b00], R232 ;  /* 0x002b00e809007988 */ /* 0x000fe8000800000c */
[----:B------:R-:W-:Y:S04]  /*8940*/  STS.U8 [R9+UR12+0x2a00], R229 ;  /* 0x002a00e509007988 */ /* 0x000fe8000800000c */
[----:B------:R-:W-:Y:S04]  /*8950*/  STS.U8 [R9+UR12+0x2900], R227 ;  /* 0x002900e309007988 */ /* 0x000fe8000800000c */
[----:B------:R-:W-:Y:S01]  /*8960*/  STS.U8 [R9+UR12+0x2800], R225 ;  /* 0x002800e109007988 */ /* 0x000fe2000800000c */
[----:B------:R-:W-:-:S03]  /*8970*/  LOP3.LUT R8, R9, 0x10, RZ, 0x3c, !PT ;  /* 0x0000001009087812 */ /* 0x000fc600078e3cff */
[----:B------:R-:W-:Y:S04]  /*8980*/  STS.U8 [R9+UR12+0x2700], R223 ;  /* 0x002700df09007988 */ /* 0x000fe8000800000c */
[----:B------:R-:W-:Y:S04]  /*8990*/  STS.U8 [R9+UR12+0x2600], R221 ;  /* 0x002600dd09007988 */ /* 0x000fe8000800000c */
[----:B------:R-:W-:Y:S04]  /*89a0*/  STS.U8 [R9+UR12+0x2500], R219 ;  /* 0x002500db09007988 */ /* 0x000fe8000800000c */
[----:B------:R-:W-:Y:S04]  /*89b0*/  STS.U8 [R9+UR12+0x2400], R217 ;  /* 0x002400d909007988 */ /* 0x000fe8000800000c */
[----:B------:R-:W-:Y:S04]  /*89c0*/  STS.U8 [R9+UR12+0x2300], R23 ;  /* 0x0023001709007988 */ /* 0x000fe8000800000c */
[----:B------:R-:W-:Y:S04]  /*89d0*/  STS.U8 [R9+UR12+0x2200], R21 ;  /* 0x0022001509007988 */ /* 0x000fe8000800000c */
[----:B------:R-:W-:Y:S04]  /*89e0*/  STS.U8 [R9+UR12+0x2100], R19 ;  /* 0x0021001309007988 */ /* 0x000fe8000800000c */
[----:B---3--:R-:W-:Y:S04]  /*89f0*/  STS.U8 [R9+UR12+0x2000], R17 ;  /* 0x0020001109007988 */ /* 0x008fe8000800000c */
[----:B------:R-:W-:Y:S04]  /*8a00*/  STS.U8 [R8+UR12+0x2080], R18 ;  /* 0x0020801208007988 */ /* 0x000fe8000800000c */
        /* <DEDUP_REMOVED lines=14> */
[----:B----4-:R-:W-:Y:S01]  /*8af0*/  STS.U8 [R8+UR12+0x2f80], R16 ;  /* 0x002f801008007988 */ /* 0x010fe2000800000c */
[----:B------:R0:W-:Y:S06]  /*8b00*/  MEMBAR.ALL.CTA ;  /* 0x0000000000007992 */ /* 0x0001ec0000008000 */
[----:B0-----:R-:W0:Y:S02]  /*8b10*/  FENCE.VIEW.ASYNC.S ;  /* 0x00000000000073c6 */ /* 0x001e240000000000 */
[----:B0-----:R-:W-:Y:S06]  /*8b20*/  BAR.SYNC.DEFER_BLOCKING 0x0 ;  /* 0x0000000000007b1d */ /* 0x001fec0000010000 */
[----:B--2---:R-:W-:-:S06]  /*8b30*/  WARPGROUP.ARRIVE ;  /* 0x00000000000079c5 */ /* 0x004fcc0000000000 */
[----:B------:R-:W-:Y:S01]  /*8b40*/  QGMMA.64x128x32.F32.E4M3.E4M3 R24, gdesc[UR4], R24, gsb0 ;  /* 0x01e00000041879f3 */ /* 0x000fe20008000818 */
[----:B------:R-:W-:Y:S02]  /*8b50*/  IADD3 R14, P0, R14, UR24, RZ ;  /* 0x000000180e0e7c10 */ /* 0x000fe4000ff1e0ff */
[----:B------:R-:W-:Y:S02]  /*8b60*/  WARPGROUP.DEPBAR.LE gsb0, 0x0 ;  /* 0x00008000000079c5 */ /* 0x000fe40000010000 */
[----:B------:R-:W-:Y:S04]  /*8b70*/  STL.64 [R1], R24 ;  /* 0x0000001801007387 */ /* 0x000fe80000100a00 */
        /* <DEDUP_REMOVED lines=31> */
[----:B0-----:R-:W2:Y:S04]  /*8d70*/  LDL.LU.64 R86, [R1+0x538] ;  /* 0x0005380001567983 */ /* 0x001ea80000300a00 */
        /* <DEDUP_REMOVED lines=31> */
[----:B------:R-:W3:Y:S04]  /*8f70*/  LDL.LU R236, [R1+0x118] ;  /* 0x0001180001ec7983 */ /* 0x000ee80000300800 */
[----:B------:R-:W4:Y:S04]  /*8f80*/  LDL.LU R238, [R1+0x120] ;  /* 0x0001200001ee7983 */ /* 0x000f280000300800 */
[----:B------:R-:W2:Y:S04]  /*8f90*/  LDL.LU R240, [R1+0x128] ;  /* 0x0001280001f07983 */ /* 0x000ea80000300800 */
        /* <DEDUP_REMOVED lines=18> */
[----:B------:R0:W-:Y:S04]  /*90c0*/  STL [R1+0x110], R14 ;  /* 0x0001100e01007387 */ /* 0x0001e80000100800 */
[----:B0-----:R-:W2:Y:S04]  /*90d0*/  LDL.LU R14, [R1+0x43c] ;  /* 0x00043c00010e7983 */ /* 0x001ea80000300800 */
[----:B------:R-:W2:Y:S01]  /*90e0*/  LDL.LU R243, [R1+0x14c] ;  /* 0x00014c0001f37983 */ /* 0x000ea20000300800 */
[----:B------:R-:W-:Y:S01]  /*90f0*/  VIADD R5, R5, 0xffffffff ;  /* 0xffffffff05057836 */ /* 0x000fe20000000000 */
[----:B------:R-:W-:-:S04]  /*9100*/  IADD3.X R2, R2, UR25, RZ, P0, !PT ;  /* 0x0000001902027c10 */ /* 0x000fc800087fe4ff */
[----:B------:R-:W-:Y:S01]  /*9110*/  STL [R1+0x100], R5 ;  /* 0x0001000501007387 */ /* 0x000fe20000100800 */
[----:B---3--:R-:W-:Y:S02]  /*9120*/  IADD3 R236, P1, R236, UR24, RZ ;  /* 0x00000018ecec7c10 */ /* 0x008fe4000ff3e0ff */
[----:B----4-:R-:W-:-:S03]  /*9130*/  IADD3 R238, P2, R238, UR24, RZ ;  /* 0x00000018eeee7c10 */ /* 0x010fc6000ff5e0ff */
[----:B------:R-:W-:Y:S01]  /*9140*/  STL [R1+0x118], R236 ;  /* 0x000118ec01007387 */ /* 0x000fe20000100800 */
[----:B--2---:R-:W-:-:S03]  /*9150*/  IADD3 R240, P3, R240, UR24, RZ ;  /* 0x00000018f0f07c10 */ /* 0x004fc6000ff7e0ff */
[----:B------:R-:W-:Y:S01]  /*9160*/  STL [R1+0x120], R238 ;  /* 0x000120ee01007387 */ /* 0x000fe20000100800 */
[----:B------:R-:W-:-:S03]  /*9170*/  IADD3 R4, P4, R4, UR24, RZ ;  /* 0x0000001804047c10 */ /* 0x000fc6000ff9e0ff */
[----:B------:R-:W-:Y:S01]  /*9180*/  STL [R1+0x128], R240 ;  /* 0x000128f001007387 */ /* 0x000fe20000100800 */
[----:B------:R-:W-:-:S03]  /*9190*/  IADD3 R6, P5, R6, UR24, RZ ;  /* 0x0000001806067c10 */ /* 0x000fc6000ffbe0ff */
[----:B------:R-:W-:Y:S01]  /*91a0*/  STL [R1+0x130], R4 ;  /* 0x0001300401007387 */ /* 0x000fe20000100800 */
[----:B------:R-:W-:-:S03]  /*91b0*/  IADD3 R7, P6, R7, UR24, RZ ;  /* 0x0000001807077c10 */ /* 0x000fc6000ffde0ff */
[----:B------:R0:W-:Y:S01]  /*91c0*/  STL [R1+0x10c], R2 ;  /* 0x00010c0201007387 */ /* 0x0001e20000100800 */
[----:B------:R-:W-:-:S03]  /*91d0*/  IADD3 R8, P0, R8, UR24, RZ ;  /* 0x0000001808087c10 */ /* 0x000fc6000ff1e0ff */
[----:B------:R-:W-:Y:S01]  /*91e0*/  STL [R1+0x138], R6 ;  /* 0x0001380601007387 */ /* 0x000fe20000100800 */
[----:B------:R-:W-:-:S03]  /*91f0*/  IADD3.X R9, R9, UR25, RZ, P1, !PT ;  /* 0x0000001909097c10 */ /* 0x000fc60008ffe4ff */
[----:B0-----:R-:W2:Y:S01]  /*9200*/  LDL.LU R2, [R1+0x438] ;  /* 0x0004380001027983 */ /* 0x001ea20000300800 */
[----:B------:R-:W-:Y:S02]  /*9210*/  IADD3 R10, P1, R10, UR24, RZ ;  /* 0x000000180a0a7c10 */ /* 0x000fe4000ff3e0ff */
[----:B------:R-:W-:Y:S01]  /*9220*/  IADD3.X R11, R11, UR25, RZ, P2, !PT ;  /* 0x000000190b0b7c10 */ /* 0x000fe200097fe4ff */
[----:B------:R-:W-:Y:S01]  /*9230*/  STL [R1+0x140], R7 ;  /* 0x0001400701007387 */ /* 0x000fe20000100800 */
[----:B------:R-:W-:-:S03]  /*9240*/  IADD3 R246, P2, R246, UR24, RZ ;  /* 0x00000018f6f67c10 */ /* 0x000fc6000ff5e0ff */
[----:B------:R-:W-:Y:S01]  /*9250*/  STL [R1+0x148], R8 ;  /* 0x0001480801007387 */ /* 0x000fe20000100800 */
[----:B------:R-:W-:-:S03]  /*9260*/  IADD3.X R244, R244, UR25, RZ, P3, !PT ;  /* 0x00000019f4f47c10 */ /* 0x000fc60009ffe4ff */
[----:B------:R-:W-:Y:S01]  /*9270*/  STL [R1+0x114], R9 ;  /* 0x0001140901007387 */ /* 0x000fe20000100800 */
[----:B------:R-:W-:-:S03]  /*9280*/  IADD3 R245, P3, R245, UR24, RZ ;  /* 0x00000018f5f57c10 */ /* 0x000fc6000ff7e0ff */
[----:B------:R0:W-:Y:S01]  /*9290*/  STL [R1+0x158], R246 ;  /* 0x000158f601007387 */ /* 0x0001e20000100800 */
[----:B------:R-:W-:-:S03]  /*92a0*/  IADD3.X R252, R252, UR25, RZ, P4, !PT ;  /* 0x00000019fcfc7c10 */ /* 0x000fc6000a7fe4ff */
[----:B------:R-:W-:Y:S01]  /*92b0*/  STL [R1+0x150], R10 ;  /* 0x0001500a01007387 */ /* 0x000fe20000100800 */
[----:B------:R-:W-:-:S03]  /*92c0*/  IADD3 R248, P4, R248, UR24, RZ ;  /* 0x00000018f8f87c10 */ /* 0x000fc6000ff9e0ff */
[----:B0-----:R-:W3:Y:S01]  /*92d0*/  LDL.LU R246, [R1+0x188] ;  /* 0x0001880001f67983 */ /* 0x001ee20000300800 */
[----:B------:R-:W-:-:S03]  /*92e0*/  IADD3.X R249, R249, UR25, RZ, P5, !PT ;  /* 0x00000019f9f97c10 */ /* 0x000fc6000affe4ff */
[----:B------:R-:W-:Y:S01]  /*92f0*/  STL [R1+0x11c], R11 ;  /* 0x00011c0b01007387 */ /* 0x000fe20000100800 */
[----:B------:R-:W-:-:S03]  /*9300*/  IADD3 R241, P5, R241, UR24, RZ ;  /* 0x00000018f1f17c10 */ /* 0x000fc6000ffbe0ff */
[----:B------:R-:W-:Y:S01]  /*9310*/  STL [R1+0x124], R244 ;  /* 0x000124f401007387 */ /* 0x000fe20000100800 */
[----:B------:R-:W-:-:S03]  /*9320*/  IADD3.X R242, R242, UR25, RZ, P6, !PT ;  /* 0x00000019f2f27c10 */ /* 0x000fc6000b7fe4ff */
[----:B------:R-:W-:Y:S01]  /*9330*/  STL [R1+0x160], R245 ;  /* 0x000160f501007387 */ /* 0x000fe20000100800 */
[----:B------:R-:W-:-:S03]  /*9340*/  IADD3 R247, P6, R247, UR24, RZ ;  /* 0x00000018f7f77c10 */ /* 0x000fc6000ffde0ff */
[----:B------:R-:W-:Y:S04]  /*9350*/  STL [R1+0x12c], R252 ;  /* 0x00012cfc01007387 */ /* 0x000fe80000100800 */
[----:B------:R-:W-:Y:S01]  /*9360*/  STL [R1+0x168], R248 ;  /* 0x000168f801007387 */ /* 0x000fe20000100800 */
[----:B------:R-:W-:-:S03]  /*9370*/  IADD3.X R250, R250, UR25, RZ, P0, !PT ;  /* 0x00000019fafa7c10 */ /* 0x000fc600087fe4ff */
[----:B------:R-:W-:Y:S04]  /*9380*/  STL [R1+0x134], R249 ;  /* 0x000134f901007387 */ /* 0x000fe80000100800 */
[----:B------:R-:W4:Y:S01]  /*9390*/  LDL.LU R225, [R1+0x154] ;  /* 0x0001540001e17983 */ /* 0x000f220000300800 */
[----:B------:R-:W-:-:S03]  /*93a0*/  IADD3 R251, P0, R251, UR24, RZ ;  /* 0x00000018fbfb7c10 */ /* 0x000fc6000ff1e0ff */
[----:B------:R-:W-:Y:S04]  /*93b0*/  STL [R1+0x170], R241 ;  /* 0x000170f101007387 */ /* 0x000fe80000100800 */
[----:B------:R-:W2:Y:S04]  /*93c0*/  LDL.LU R227, [R1+0x190] ;  /* 0x0001900001e37983 */ /* 0x000ea80000300800 */
[----:B------:R-:W-:Y:S04]  /*93d0*/  STL [R1+0x13c], R242 ;  /* 0x00013cf201007387 */ /* 0x000fe80000100800 */
[----:B------:R-:W2:Y:S04]  /*93e0*/  LDL.LU R229, [R1+0x15c] ;  /* 0x00015c0001e57983 */ /* 0x000ea80000300800 */
[----:B------:R0:W-:Y:S01]  /*93f0*/  STL [R1+0x178], R247 ;  /* 0x000178f701007387 */ /* 0x0001e20000100800 */
[----:B------:R-:W-:-:S03]  /*9400*/  IADD3.X R243, R243, UR25, RZ, P1, !PT ;  /* 0x00000019f3f37c10 */ /* 0x000fc60008ffe4ff */
[----:B0-----:R-:W2:Y:S04]  /*9410*/  LDL.LU R247, [R1+0x198] ;  /* 0x0001980001f77983 */ /* 0x001ea80000300800 */
[----:B------:R0:W-:Y:S04]  /*9420*/  STL [R1+0x144], R250 ;  /* 0x000144fa01007387 */ /* 0x0001e80000100800 */
[----:B0-----:R-:W2:Y:S04]  /*9430*/  LDL.LU R250, [R1+0x164] ;  /* 0x0001640001fa7983 */ /* 0x001ea80000300800 */
[----:B------:R0:W-:Y:S04]  /*9440*/  STL [R1+0x180], R251 ;  /* 0x000180fb01007387 */ /* 0x0001e80000100800 */
[----:B0-----:R-:W2:Y:S04]  /*9450*/  LDL.LU R251, [R1+0x1a0] ;  /* 0x0001a00001fb7983 */ /* 0x001ea80000300800 */
[----:B------:R-:W2:Y:S04]  /*9460*/  LDL.LU R232, [R1+0x16c] ;  /* 0x00016c0001e87983 */ /* 0x000ea80000300800 */
[----:B------:R-:W2:Y:S04]  /*9470*/  LDL.LU R234, [R1+0x1a8] ;  /* 0x0001a80001ea7983 */ /* 0x000ea80000300800 */
[----:B------:R-:W2:Y:S04]  /*9480*/  LDL.LU R236, [R1+0x174] ;  /* 0x0001740001ec7983 */ /* 0x000ea80000300800 */
[----:B------:R0:W-:Y:S04]  /*9490*/  STL [R1+0x14c], R243 ;  /* 0x00014cf301007387 */ /* 0x0001e80000100800 */
        /* <DEDUP_REMOVED lines=12> */
[----:B------:R-:W2:Y:S01]  /*9560*/  LDL.LU R248, [R1+0x1ac] ;  /* 0x0001ac0001f87983 */ /* 0x000ea20000300800 */
[----:B---3--:R-:W-:-:S05]  /*9570*/  IADD3 R246, P1, R246, UR24, RZ ;  /* 0x00000018f6f67c10 */ /* 0x008fca000ff3e0ff */
[----:B------:R1:W-:Y:S04]  /*9580*/  STL [R1+0x188], R246 ;  /* 0x000188f601007387 */ /* 0x0003e80000100800 */
[----:B------:R-:W3:Y:S04]  /*9590*/  LDL.LU R249, [R1+0x1e8] ;  /* 0x0001e80001f97983 */ /* 0x000ee80000300800 */
[----:B------:R-:W3:Y:S04]  /*95a0*/  LDL.LU R241, [R1+0x1b4] ;  /* 0x0001b40001f17983 */ /* 0x000ee80000300800 */
[----:B------:R-:W3:Y:S04]  /*95b0*/  LDL.LU R242, [R1+0x1f0] ;  /* 0x0001f00001f27983 */ /* 0x000ee80000300800 */
[----:B0-----:R-:W3:Y:S04]  /*95c0*/  LDL.LU R243, [R1+0x1bc] ;  /* 0x0001bc0001f37983 */ /* 0x001ee80000300800 */
[----:B-1----:R-:W3:Y:S01]  /*95d0*/  LDL.LU R246, [R1+0x1f8] ;  /* 0x0001f80001f67983 */ /* 0x002ee20000300800 */
[----:B----4-:R-:W-:-:S05]  /*95e0*/  IADD3.X R225, R225, UR25, RZ, P2, !PT ;  /* 0x00000019e1e17c10 */ /* 0x010fca00097fe4ff */
[----:B------:R-:W-:Y:S01]  /*95f0*/  STL [R1+0x154], R225 ;  /* 0x000154e101007387 */ /* 0x000fe20000100800 */
[----:B--2---:R-:W-:Y:S02]  /*9600*/  IADD3 R227, P2, R227, UR24, RZ ;  /* 0x00000018e3e37c10 */ /* 0x004fe4000ff5e0ff */
[----:B------:R-:W-:Y:S02]  /*9610*/  IADD3.X R229, R229, UR25, RZ, P3, !PT ;  /* 0x00000019e5e57c10 */ /* 0x000fe40009ffe4ff */
[----:B------:R-:W-:-:S05]  /*9620*/  IADD3 R247, P3, R247, UR24, RZ ;  /* 0x00000018f7f77c10 */ /* 0x000fca000ff7e0ff */
[----:B------:R0:W-:Y:S04]  /*9630*/  STL [R1+0x198], R247 ;  /* 0x000198f701007387 */ /* 0x0001e80000100800 */
[----:B------:R-:W-:Y:S01]  /*9640*/  STL [R1+0x190], R227 ;  /* 0x000190e301007387 */ /* 0x000fe20000100800 */
[----:B------:R-:W-:-:S03]  /*9650*/  IADD3.X R250, R250, UR25, RZ, P4, !PT ;  /* 0x00000019fafa7c10 */ /* 0x000fc6000a7fe4ff */
[----:B0-----:R-:W2:Y:S04]  /*9660*/  LDL.LU R247, [R1+0x1cc] ;  /* 0x0001cc0001f77983 */ /* 0x001ea80000300800 */
[----:B------:R-:W-:Y:S04]  /*9670*/  STL [R1+0x15c], R229 ;  /* 0x00015ce501007387 */ /* 0x000fe80000100800 */
[----:B------:R0:W-:Y:S01]  /*9680*/  STL [R1+0x164], R250 ;  /* 0x000164fa01007387 */ /* 0x0001e20000100800 */
[----:B------:R-:W-:Y:S02]  /*9690*/  IADD3 R251, P4, R251, UR24, RZ ;  /* 0x00000018fbfb7c10 */ /* 0x000fe4000ff9e0ff */
[----:B------:R-:W-:Y:S01]  /*96a0*/  IADD3.X R232, R232, UR25, RZ, P5, !PT ;  /* 0x00000019e8e87c10 */ /* 0x000fe2000affe4ff */
[----:B0-----:R-:W4:Y:S01]  /*96b0*/  LDL.LU R250, [R1+0x1d4] ;  /* 0x0001d40001fa7983 */ /* 0x001f220000300800 */
[----:B------:R-:W-:-:S03]  /*96c0*/  IADD3 R234, P5, R234, UR24, RZ ;  /* 0x00000018eaea7c10 */ /* 0x000fc6000ffbe0ff */
[----:B------:R0:W-:Y:S01]  /*96d0*/  STL [R1+0x1a0], R251 ;  /* 0x0001a0fb01007387 */ /* 0x0001e20000100800 */
[----:B------:R-:W-:-:S03]  /*96e0*/  IADD3.X R236, R236, UR25, RZ, P6, !PT ;  /* 0x00000019ecec7c10 */ /* 0x000fc6000b7fe4ff */
[----:B0-----:R-:W4:Y:S01]  /*96f0*/  LDL.LU R251, [R1+0x1dc] ;  /* 0x0001dc0001fb7983 */ /* 0x001f220000300800 */
[----:B------:R-:W-:-:S03]  /*9700*/  IADD3 R238, P6, R238, UR24, RZ ;  /* 0x00000018eeee7c10 */ /* 0x000fc6000ffde0ff */
[----:B------:R-:W-:Y:S01]  /*9710*/  STL [R1+0x16c], R232 ;  /* 0x00016ce801007387 */ /* 0x000fe20000100800 */
[----:B------:R-:W-:-:S03]  /*9720*/  IADD3.X R240, R240, UR25, RZ, P0, !PT ;  /* 0x00000019f0f07c10 */ /* 0x000fc600087fe4ff */
[----:B------:R-:W-:Y:S01]  /*9730*/  STL [R1+0x1a8], R234 ;  /* 0x0001a8ea01007387 */ /* 0x000fe20000100800 */
[----:B------:R-:W-:-:S03]  /*9740*/  IADD3 R4, P0, R4, UR24, RZ ;  /* 0x0000001804047c10 */ /* 0x000fc6000ff1e0ff */
[----:B------:R-:W-:Y:S01]  /*9750*/  STL [R1+0x174], R236 ;  /* 0x000174ec01007387 */ /* 0x000fe20000100800 */
[----:B------:R-:W-:-:S03]  /*9760*/  IADD3.X R6, R6, UR25, RZ, P1, !PT ;  /* 0x0000001906067c10 */ /* 0x000fc60008ffe4ff */
[----:B------:R-:W-:Y:S01]  /*9770*/  STL [R1+0x1b0], R238 ;  /* 0x0001b0ee01007387 */ /* 0x000fe20000100800 */
[----:B------:R-:W-:-:S03]  /*9780*/  IADD3 R7, P1, R7, UR24, RZ ;  /* 0x0000001807077c10 */ /* 0x000fc6000ff3e0ff */
[----:B------:R-:W-:Y:S01]  /*9790*/  STL [R1+0x17c], R240 ;  /* 0x00017cf001007387 */ /* 0x000fe20000100800 */
[----:B------:R-:W-:-:S03]  /*97a0*/  IADD3.X R8, R8, UR25, RZ, P2, !PT ;  /* 0x0000001908087c10 */ /* 0x000fc600097fe4ff */
[----:B------:R0:W-:Y:S01]  /*97b0*/  STL [R1+0x1b8], R4 ;  /* 0x0001b80401007387 */ /* 0x0001e20000100800 */
[----:B------:R-:W-:-:S03]  /*97c0*/  IADD3 R9, P2, R9, UR24, RZ ;  /* 0x0000001809097c10 */ /* 0x000fc6000ff5e0ff */
[----:B------:R-:W-:Y:S01]  /*97d0*/  STL [R1+0x184], R6 ;  /* 0x0001840601007387 */ /* 0x000fe20000100800 */
[----:B------:R-:W-:-:S03]  /*97e0*/  IADD3.X R10, R10, UR25, RZ, P3, !PT ;  /* 0x000000190a0a7c10 */ /* 0x000fc60009ffe4ff */
[----:B------:R-:W-:Y:S01]  /*97f0*/  STL [R1+0x1c0], R7 ;  /* 0x0001c00701007387 */ /* 0x000fe20000100800 */
[----:B------:R-:W-:Y:S01]  /*9800*/  IADD3 R11, P3, R11, UR24, RZ ;  /* 0x000000180b0b7c10 */ /* 0x000fe2000ff7e0ff */
[----:B------:R-:W-:Y:S01]  /*9810*/  WARPGROUP.ARRIVE ;  /* 0x00000000000079c5 */ /* 0x000fe20000000000 */
[----:B------:R-:W-:Y:S01]  /*9820*/  UMOV UR10, UR6 ;  /* 0x00000006000a7c82 */ /* 0x000fe20008000000 */
[----:B------:R-:W-:Y:S01]  /*9830*/  IADD3.X R244, R244, UR25, RZ, P4, !PT ;  /* 0x00000019f4f47c10 */ /* 0x000fe2000a7fe4ff */
[----:B------:R-:W-:Y:S01]  /*9840*/  UMOV UR11, UR7 ;  /* 0x00000007000b7c82 */ /* 0x000fe20008000000 */
[----:B------:R-:W-:Y:S01]  /*9850*/  IADD3 R2, P4, R2, UR24, RZ ;  /* 0x0000001802027c10 */ /* 0x000fe2000ff9e0ff */
[----:B------:R-:W-:Y:S01]  /*9860*/  STL [R1+0x18c], R8 ;  /* 0x00018c0801007387 */ /* 0x000fe20000100800 */
[----:B------:R-:W-:Y:S01]  /*9870*/  IADD3.X R245, R245, UR25, RZ, P5, !PT ;  /* 0x00000019f5f57c10 */ /* 0x000fe2000affe4ff */
[----:B------:R-:W-:Y:S01]  /*9880*/  QGMMA.64x128x32.F32.E4M3.E4M3 R152, gdesc[UR8], R152, gsb0 ;  /* 0x01e00000089879f3 */ /* 0x000fe20008000898 */
[----:B------:R-:W-:Y:S01]  /*9890*/  UMOV UR18, UR6 ;  /* 0x0000000600127c82 */ /* 0x000fe20008000000 */
[----:B------:R-:W-:Y:S01]  /*98a0*/  STL [R1+0x1c8], R9 ;  /* 0x0001c80901007387 */ /* 0x000fe20000100800 */
[----:B------:R-:W-:Y:S01]  /*98b0*/  UMOV UR19, UR7 ;  /* 0x0000000700137c82 */ /* 0x000fe20008000000 */
[----:B------:R-:W-:Y:S01]  /*98c0*/  UMOV UR22, UR6 ;  /* 0x0000000600167c82 */ /* 0x000fe20008000000 */
[----:B------:R-:W-:Y:S01]  /*98d0*/  UMOV UR23, UR7 ;  /* 0x0000000700177c82 */ /* 0x000fe20008000000 */
[----:B------:R-:W-:Y:S01]  /*98e0*/  STL [R1+0x194], R10 ;  /* 0x0001940a01007387 */ /* 0x000fe20000100800 */
[----:B------:R-:W-:Y:S01]  /*98f0*/  IADD3.X R248, R248, UR25, RZ, P6, !PT ;  /* 0x00000019f8f87c10 */ /* 0x000fe2000b7fe4ff */
[----:B0-----:R-:W0:Y:S02]  /*9900*/  LDC R4, c[0x0][0x238] ;  /* 0x00008e00ff047b82 */ /* 0x001e240000000800 */
[----:B------:R1:W-:Y:S04]  /*9910*/  STL [R1+0x1d8], R2 ;  /* 0x0001d80201007387 */ /* 0x0003e80000100800 */
[----:B------:R-:W-:Y:S04]  /*9920*/  STL [R1+0x1d0], R11 ;  /* 0x0001d00b01007387 */ /* 0x000fe80000100800 */
[----:B-1----:R-:W2:Y:S01]  /*9930*/  LDL.LU R2, [R1+0x434] ;  /* 0x0004340001027983 */ /* 0x002ea20000300800 */
[----:B------:R-:W-:-:S03]  /*9940*/  IADD3 R252, P5, R252, UR24, RZ ;  /* 0x00000018fcfc7c10 */ /* 0x000fc6000ffbe0ff */
[----:B------:R-:W-:Y:S04]  /*9950*/  STL [R1+0x19c], R244 ;  /* 0x00019cf401007387 */ /* 0x000fe80000100800 */
[----:B------:R-:W-:Y:S04]  /*9960*/  STL [R1+0x1a4], R245 ;  /* 0x0001a4f501007387 */ /* 0x000fe80000100800 */
[----:B------:R-:W-:Y:S04]  /*9970*/  STL [R1+0x1e0], R252 ;  /* 0x0001e0fc01007387 */ /* 0x000fe80000100800 */
[----:B------:R-:W-:Y:S01]  /*9980*/  STL [R1+0x1ac], R248 ;  /* 0x0001acf801007387 */ /* 0x000fe20000100800 */
[----:B---3--:R-:W-:-:S02]  /*9990*/  IADD3 R249, P6, R249, UR24, RZ ;  /* 0x00000018f9f97c10 */ /* 0x008fc4000ffde0ff */
[----:B------:R-:W-:-:S03]  /*99a0*/  IADD3.X R241, R241, UR25, RZ, P0, !PT ;  /* 0x00000019f1f17c10 */ /* 0x000fc600087fe4ff */
[----:B------:R-:W-:Y:S01]  /*99b0*/  STL [R1+0x1e8], R249 ;  /* 0x0001e8f901007387 */ /* 0x000fe20000100800 */
[----:B------:R-:W-:-:S03]  /*99c0*/  IADD3 R242, P0, R242, UR24, RZ ;  /* 0x00000018f2f27c10 */ /* 0x000fc6000ff1e0ff */
[----:B------:R-:W-:Y:S01]  /*99d0*/  STL [R1+0x1b4], R241 ;  /* 0x0001b4f101007387 */ /* 0x000fe20000100800 */
[----:B------:R-:W-:-:S03]  /*99e0*/  IADD3.X R243, R243, UR25, RZ, P1, !PT ;  /* 0x00000019f3f37c10 */ /* 0x000fc60008ffe4ff */
[----:B------:R-:W-:Y:S01]  /*99f0*/  STL [R1+0x1f0], R242 ;  /* 0x0001f0f201007387 */ /* 0x000fe20000100800 */
[----:B------:R-:W-:Y:S02]  /*9a00*/  IADD3 R246, P1, R246, UR24, RZ ;  /* 0x00000018f6f67c10 */ /* 0x000fe4000ff3e0ff */
[----:B--2---:R-:W-:Y:S02]  /*9a10*/  IADD3.X R2, R2, UR25, RZ, P2, !PT ;  /* 0x0000001902027c10 */ /* 0x004fe400097fe4ff */
[----:B------:R-:W-:-:S03]  /*9a20*/  IADD3 R0, P2, R0, UR24, RZ ;  /* 0x0000001800007c10 */ /* 0x000fc6000ff5e0ff */
[----:B------:R1:W-:Y:S04]  /*9a30*/  STL [R1+0x1c4], R2 ;  /* 0x0001c40201007387 */ /* 0x0003e80000100800 */
[----:B------:R-:W-:Y:S04]  /*9a40*/  STL [R1+0x1bc], R243 ;  /* 0x0001bcf301007387 */ /* 0x000fe80000100800 */
[----:B-1----:R-:W2:Y:S04]  /*9a50*/  LDL.LU R2, [R1+0x430] ;  /* 0x0004300001027983 */ /* 0x002ea80000300800 */
[----:B------:R-:W-:Y:S04]  /*9a60*/  STL [R1+0x1f8], R246 ;  /* 0x0001f8f601007387 */ /* 0x000fe80000100800 */
[----:B------:R1:W-:Y:S04]  /*9a70*/  STL [R1+0x200], R0 ;  /* 0x0002000001007387 */ /* 0x0003e80000100800 */
[----:B-1----:R-:W3:Y:S01]  /*9a80*/  LDL.LU R0, [R1+0x42c] ;  /* 0x00042c0001007983 */ /* 0x002ee20000300800 */
[----:B------:R-:W-:-:S02]  /*9a90*/  IADD3.X R247, R247, UR25, RZ, P3, !PT ;  /* 0x00000019f7f77c10 */ /* 0x000fc40009ffe4ff */
[----:B------:R-:W-:-:S05]  /*9aa0*/  IADD3 R13, P3, R13, UR24, RZ ;  /* 0x000000180d0d7c10 */ /* 0x000fca000ff7e0ff */
[----:B------:R1:W-:Y:S04]  /*9ab0*/  STL [R1+0x208], R13 ;  /* 0x0002080d01007387 */ /* 0x0003e80000100800 */
[----:B-1----:R-:W2:Y:S01]  /*9ac0*/  LDL.LU R13, [R1+0x428] ;  /* 0x00042800010d7983 */ /* 0x002ea20000300800 */
[----:B----4-:R-:W-:Y:S02]  /*9ad0*/  IADD3.X R250, R250, UR25, RZ, P4, !PT ;  /* 0x00000019fafa7c10 */ /* 0x010fe4000a7fe4ff */
[----:B------:R-:W-:Y:S01]  /*9ae0*/  IADD3.X R251, R251, UR25, RZ, P5, !PT ;  /* 0x00000019fbfb7c10 */ /* 0x000fe2000affe4ff */
[----:B------:R-:W-:Y:S04]  /*9af0*/  STL [R1+0x1cc], R247 ;  /* 0x0001ccf701007387 */ /* 0x000fe80000100800 */
[----:B------:R-:W-:Y:S01]  /*9b00*/  STL [R1+0x1d4], R250 ;  /* 0x0001d4fa01007387 */ /* 0x000fe20000100800 */
[----:B------:R-:W-:-:S02]  /*9b10*/  WARPGROUP.DEPBAR.LE gsb0, 0x0 ;  /* 0x00008000000079c5 */ /* 0x000fc40000010000 */
[----:B------:R-:W-:-:S06]  /*9b20*/  WARPGROUP.ARRIVE ;  /* 0x00000000000079c5 */ /* 0x000fcc0000000000 */
[----:B------:R-:W-:Y:S01]  /*9b30*/  QGMMA.64x128x32.F32.E4M3.E4M3 R88, gdesc[UR16], R88, gsb0 ;  /* 0x01e00000105879f3 */ /* 0x000fe20008000858 */
[----:B------:R-:W-:Y:S02]  /*9b40*/  IADD3.X R14, R14, UR25, RZ, P0, !PT ;  /* 0x000000190e0e7c10 */ /* 0x000fe400087fe4ff */
[----:B---3--:R-:W-:-:S05]  /*9b50*/  IADD3.X R0, R0, UR25, RZ, P6, !PT ;  /* 0x0000001900007c10 */ /* 0x008fca000b7fe4ff */
[----:B------:R1:W-:Y:S04]  /*9b60*/  STL [R1+0x1e4], R0 ;  /* 0x0001e40001007387 */ /* 0x0003e80000100800 */
[----:B------:R-:W-:Y:S04]  /*9b70*/  STL [R1+0x1dc], R251 ;  /* 0x0001dcfb01007387 */ /* 0x000fe80000100800 */
[----:B-1----:R-:W3:Y:S01]  /*9b80*/  LDL.LU R0, [R1+0x424] ;  /* 0x0004240001007983 */ /* 0x002ee20000300800 */
[----:B------:R-:W-:Y:S02]  /*9b90*/  WARPGROUP.DEPBAR.LE gsb0, 0x0 ;  /* 0x00008000000079c5 */ /* 0x000fe40000010000 */
[----:B------:R-:W-:-:S06]  /*9ba0*/  WARPGROUP.ARRIVE ;  /* 0x00000000000079c5 */ /* 0x000fcc0000000000 */
[----:B------:R-:W-:Y:S01]  /*9bb0*/  QGMMA.64x128x32.F32.E4M3.E4M3 R24, gdesc[UR20], R24, gsb0 ;  /* 0x01e00000141879f3 */ /* 0x000fe20008000818 */
[----:B--2---:R-:W-:Y:S01]  /*9bc0*/  IADD3.X R13, R13, UR25, RZ, P1, !PT ;  /* 0x000000190d0d7c10 */ /* 0x004fe20008ffe4ff */
[----:B------:R1:W-:Y:S01]  /*9bd0*/  STL [R1+0x1ec], R14 ;  /* 0x0001ec0e01007387 */ /* 0x0003e20000100800 */
[----:B------:R-:W-:Y:S02]  /*9be0*/  IADD3.X R12, R12, UR25, RZ, P2, !PT ;  /* 0x000000190c0c7c10 */ /* 0x000fe400097fe4ff */
[----:B------:R-:W-:Y:S01]  /*9bf0*/  IADD3.X R230, R230, UR25, RZ, P3, !PT ;  /* 0x00000019e6e67c10 */ /* 0x000fe20009ffe4ff */
[----:B-1----:R1:W5:Y:S04]  /*9c00*/  LDL.LU R14, [R1+0x420] ;  /* 0x00042000010e7983 */ /* 0x0023680000300800 */
[----:B------:R2:W-:Y:S04]  /*9c10*/  STL [R1+0x1f4], R13 ;  /* 0x0001f40d01007387 */ /* 0x0005e80000100800 */
[----:B--2---:R1:W5:Y:S04]  /*9c20*/  LDL.LU R13, [R1+0x41c] ;  /* 0x00041c00010d7983 */ /* 0x0043680000300800 */
[----:B------:R2:W-:Y:S04]  /*9c30*/  STL [R1+0x1fc], R12 ;  /* 0x0001fc0c01007387 */ /* 0x0005e80000100800 */
[----:B--2---:R1:W5:Y:S04]  /*9c40*/  LDL.LU R12, [R1+0x418] ;  /* 0x00041800010c7983 */ /* 0x0043680000300800 */
[----:B------:R2:W-:Y:S02]  /*9c50*/  STL [R1+0x204], R230 ;  /* 0x000204e601007387 */ /* 0x0005e40000100800 */
[----:B--2---:R-:W2:Y:S01]  /*9c60*/  S2R R230, SR_TID.X ;  /* 0x0000000000e67919 */ /* 0x004ea20000002100 */
[----:B------:R-:W-:Y:S01]  /*9c70*/  ISETP.NE.U32.AND P5, PT, R5, RZ, PT ;  /* 0x000000ff0500720c */ /* 0x000fe20003fa5070 */
[----:B0-----:R-:W-:-:S05]  /*9c80*/  IMAD.SHL.U32 R4, R4, 0x20, RZ ;  /* 0x0000002004047824 */ /* 0x001fca00078e00ff */
[----:B------:R-:W-:Y:S01]  /*9c90*/  IADD3 R2, P4, R4, R2, RZ ;  /* 0x0000000204027210 */ /* 0x000fe20007f9e0ff */
[----:B------:R-:W-:Y:S01]  /*9ca0*/  VIADD R3, R3, 0xffffffe0 ;  /* 0xffffffe003037836 */ /* 0x000fe20000000000 */
[----:B--2---:R-:W-:Y:S01]  /*9cb0*/  LOP3.LUT R230, R230, 0x1f, RZ, 0xc0, !PT ;  /* 0x0000001fe6e67812 */ /* 0x004fe200078ec0ff */
[----:B------:R-:W-:Y:S02]  /*9cc0*/  WARPGROUP.DEPBAR.LE gsb0, 0x0 ;  /* 0x00008000000079c5 */ /* 0x000fe40000010000 */
[----:B---3--:R-:W-:Y:S02]  /*9cd0*/  LEA.HI.X.SX32 R0, R4, R0, 0x1, P4 ;  /* 0x0000000004007211 */ /* 0x008fe400020f0eff */
[----:B-1----:R-:W-:Y:S06]  /*9ce0*/  @P5 BRA `(.L_x_1) ;  /* 0xffffffb800605947 */ /* 0x002fec000383ffff */
.L_x_0:
[----:B------:R0:W-:Y:S01]  /*9cf0*/  STL [R1+0x430], R84 ;  /* 0x0004305401007387 */ /* 0x0001e20000100800 */
[----:B------:R-:W-:Y:S01]  /*9d00*/  F2FP.SATFINITE.E4M3.F32.PACK_AB_MERGE_C R120, R121, R120, RZ ;  /* 0x000000787978723e */ /* 0x000fe200048070ff */
[----:B------:R-:W-:Y:S01]  /*9d10*/  ULDC UR4, c[0x0][0x22c] ;  /* 0x00008b0000047ab9 */ /* 0x000fe20000000800 */
[----:B------:R-:W-:Y:S01]  /*9d20*/  F2FP.SATFINITE.E4M3.F32.PACK_AB_MERGE_C R116, R117, R116, RZ ;  /* 0x000000747574723e */ /* 0x000fe200048070ff */
[----:B------:R-:W2:Y:S01]  /*9d30*/  LDL.LU R7, [R1+0x4] ;  /* 0x0000040001077983 */ /* 0x000ea20000300800 */
[----:B------:R-:W-:Y:S01]  /*9d40*/  F2FP.SATFINITE.E4M3.F32.PACK_AB_MERGE_C R114, R115, R114, RZ ;  /* 0x000000727372723e */ /* 0x000fe200048070ff */
[----:B------:R-:W-:Y:S01]  /*9d50*/  ULDC UR5, c[0x0][0x22c] ;  /* 0x00008b0000057ab9 */ /* 0x000fe20000000800 */
[----:B------:R-:W-:Y:S01]  /*9d60*/  F2FP.SATFINITE.E4M3.F32.PACK_AB_MERGE_C R152, R153, R152, RZ ;  /* 0x000000989998723e */ /* 0x000fe200048070ff */
[----:B------:R-:W-:Y:S01]  /*9d70*/  ULDC.64 UR6, c[0x0][0x228] ;  /* 0x00008a0000067ab9 */ /* 0x000fe20000000a00 */
[----:B------:R-:W-:Y:S01]  /*9d80*/  F2FP.SATFINITE.E4M3.F32.PACK_AB_MERGE_C R154, R155, R154, RZ ;  /* 0x0000009a9b9a723e */ /* 0x000fe200048070ff */
[----:B0-----:R-:W2:Y:S01]  /*9d90*/  LDL.LU R84, [R1] ;  /* 0x0000000001547983 */ /* 0x001ea20000300800 */
[----:B------:R-:W-:Y:S01]  /*9da0*/  F2FP.SATFINITE.E4M3.F32.PACK_AB_MERGE_C R90, R91, R90, RZ ;  /* 0x0000005a5b5a723e */ /* 0x000fe200048070ff */
[----:B------:R-:W-:Y:S01]  /*9db0*/  ULDC.64 UR28, c[0x0][0x228] ;  /* 0x00008a00001c7ab9 */ /* 0x000fe20000000a00 */
[----:B------:R-:W-:Y:S01]  /*9dc0*/  F2FP.SATFINITE.E4M3.F32.PACK_AB_MERGE_C R27, R27, R26, RZ ;  /* 0x0000001a1b1b723e */ /* 0x000fe200048070ff */
[----:B------:R0:W-:Y:S01]  /*9dd0*/  STL [R1+0x42c], R85 ;  /* 0x00042c5501007387 */ /* 0x0001e20000100800 */
[----:B------:R-:W-:Y:S01]  /*9de0*/  F2FP.SATFINITE.E4M3.F32.PACK_AB_MERGE_C R110, R111, R110, RZ ;  /* 0x0000006e6f6e723e */ /* 0x000fe200048070ff */
[----:B------:R-:W-:Y:S01]  /*9df0*/  ULDC UR8, c[0x0][0x248] ;  /* 0x0000920000087ab9 */ /* 0x000fe20000000800 */
[----:B------:R-:W-:Y:S01]  /*9e00*/  F2FP.SATFINITE.E4M3.F32.PACK_AB_MERGE_C R88, R89, R88, RZ ;  /* 0x000000585958723e */ /* 0x000fe200048070ff */
[----:B------:R-:W-:Y:S01]  /*9e10*/  ULDC.64 UR10, c[0x0][0x228] ;  /* 0x00008a00000a7ab9 */ /* 0x000fe20000000a00 */
[----:B------:R-:W-:Y:S01]  /*9e20*/  F2FP.SATFINITE.E4M3.F32.PACK_AB_MERGE_C R118, R119, R118, RZ ;  /* 0x000000767776723e */ /* 0x000fe200048070ff */
[----:B------:R-:W-:Y:S01]  /*9e30*/  ULDC.64 UR16, c[0x0][0x228] ;  /* 0x00008a0000107ab9 */ /* 0x000fe20000000a00 */
[----:B------:R-:W-:Y:S01]  /*9e40*/  F2FP.SATFINITE.E4M3.F32.PACK_AB_MERGE_C R108, R109, R108, RZ ;  /* 0x0000006c6d6c723e */ /* 0x000fe200048070ff */
[----:B------:R-:W-:Y:S01]  /*9e50*/  ULDC.64 UR20, c[0x0][0x228] ;  /* 0x00008a0000147ab9 */ /* 0x000fe20000000a00 */
[----:B------:R-:W-:Y:S01]  /*9e60*/  F2FP.SATFINITE.E4M3.F32.PACK_AB_MERGE_C R112, R113, R112, RZ ;  /* 0x000000707170723e */ /* 0x000fe200048070ff */
[----:B0-----:R-:W3:Y:S01]  /*9e70*/  LDL.LU R85, [R1+0x8] ;  /* 0x0000080001557983 */ /* 0x001ee20000300800 */
[----:B------:R-:W-:Y:S01]  /*9e80*/  F2FP.SATFINITE.E4M3.F32.PACK_AB_MERGE_C R92, R93, R92, RZ ;  /* 0x0000005c5d5c723e */ /* 0x000fe200048070ff */
[----:B------:R-:W-:Y:S01]  /*9e90*/  ULDC.64 UR18, c[0x0][0x228] ;  /* 0x00008a0000127ab9 */ /* 0x000fe20000000a00 */
[----:B------:R-:W-:Y:S01]  /*9ea0*/  F2FP.SATFINITE.E4M3.F32.PACK_AB_MERGE_C R94, R95, R94, RZ ;  /* 0x0000005e5f5e723e */ /* 0x000fe200048070ff */
[----:B------:R-:W3:Y:S01]  /*9eb0*/  LDL.LU R5, [R1+0xc] ;  /* 0x00000c0001057983 */ /* 0x000ee20000300800 */
[----:B------:R-:W-:Y:S01]  /*9ec0*/  F2FP.SATFINITE.E4M3.F32.PACK_AB_MERGE_C R156, R157, R156, RZ ;  /* 0x0000009c9d9c723e */ /* 0x000fe200048070ff */
[----:B------:R-:W-:Y:S01]  /*9ed0*/  ULDC.64 UR24, c[0x0][0x228] ;  /* 0x00008a0000187ab9 */ /* 0x000fe20000000a00 */
[----:B------:R-:W-:Y:S01]  /*9ee0*/  F2FP.SATFINITE.E4M3.F32.PACK_AB_MERGE_C R158, R159, R158, RZ ;  /* 0x0000009e9f9e723e */ /* 0x000fe200048070ff */
[----:B-----5:R0:W-:Y:S01]  /*9ef0*/  STL [R1+0x428], R12 ;  /* 0x0004280c01007387 */ /* 0x0201e20000100800 */
[----:B------:R-:W-:Y:S01]  /*9f00*/  F2FP.SATFINITE.E4M3.F32.PACK_AB_MERGE_C R104, R105, R104, RZ ;  /* 0x000000686968723e */ /* 0x000fe200048070ff */
[----:B------:R-:W-:Y:S01]  /*9f10*/  ULDC.64 UR22, c[0x0][0x228] ;  /* 0x00008a0000167ab9 */ /* 0x000fe20000000a00 */
[----:B------:R-:W-:Y:S01]  /*9f20*/  F2FP.SATFINITE.E4M3.F32.PACK_AB_MERGE_C R106, R107, R106, RZ ;  /* 0x0000006a6b6a723e */ /* 0x000fe200048070ff */
[----:B------:R-:W-:Y:S01]  /*9f30*/  ULDC.64 UR26, c[0x0][0x228] ;  /* 0x00008a00001a7ab9 */ /* 0x000fe20000000a00 */
[----:B0-----:R-:W4:Y:S04]  /*9f40*/  LDL.LU R12, [R1+0x10] ;  /* 0x00001000010c7983 */ /* 0x001f280000300800 */
[----:B------:R-:W4:Y:S04]  /*9f50*/  LDL.LU R3, [R1+0x14] ;  /* 0x0000140001037983 */ /* 0x000f280000300800 */
[----:B------:R0:W-:Y:S04]  /*9f60*/  STL [R1+0x424], R86 ;  /* 0x0004245601007387 */ /* 0x0001e80000100800 */
        /* <DEDUP_REMOVED lines=58> */
[----:B------:R-:W4:Y:S01]  /*a310*/  LDL.LU R226, [R1+0xf4] ;  /* 0x0000f40001e27983 */ /* 0x000f220000300800 */
[----:B--2---:R-:W-:-:S03]  /*a320*/  F2FP.SATFINITE.E4M3.F32.PACK_AB_MERGE_C R7, R7, R84, RZ ;  /* 0x000000540707723e */ /* 0x004fc600048070ff */
[----:B------:R-:W2:Y:S04]  /*a330*/  LDL.LU R228, [R1+0xf8] ;  /* 0x0000f80001e47983 */ /* 0x000ea80000300800 */
[----:B------:R-:W2:Y:S04]  /*a340*/  LDL.LU R227, [R1+0xfc] ;  /* 0x0000fc0001e37983 */ /* 0x000ea80000300800 */
[----:B------:R-:W2:Y:S01]  /*a350*/  LDL.LU R84, [R1+0x430] ;  /* 0x0004300001547983 */ /* 0x000ea20000300800 */
[----:B---3--:R-:W-:-:S03]  /*a360*/  F2FP.SATFINITE.E4M3.F32.PACK_AB_MERGE_C R5, R5, R85, RZ ;  /* 0x000000550505723e */ /* 0x008fc600048070ff */
[----:B------:R-:W2:Y:S01]  /*a370*/  LDL.LU R85, [R1+0x42c] ;  /* 0x00042c0001557983 */ /* 0x000ea20000300800 */
[----:B----4-:R-:W-:-:S03]  /*a380*/  F2FP.SATFINITE.E4M3.F32.PACK_AB_MERGE_C R3, R3, R12, RZ ;  /* 0x0000000c0303723e */ /* 0x010fc600048070ff */
[----:B------:R-:W3:Y:S01]  /*a390*/  LDL.LU R12, [R1+0x428] ;  /* 0x00042800010c7983 */ /* 0x000ee20000300800 */
[----:B------:R-:W-:-:S03]  /*a3a0*/  F2FP.SATFINITE.E4M3.F32.PACK_AB_MERGE_C R0, R0, R86, RZ ;  /* 0x000000560000723e */ /* 0x000fc600048070ff */
[----:B------:R-:W4:Y:S01]  /*a3b0*/  LDL.LU R86, [R1+0x424] ;  /* 0x0004240001567983 */ /* 0x000f220000300800 */
[----:B------:R-:W-:-:S03]  /*a3c0*/  F2FP.SATFINITE.E4M3.F32.PACK_AB_MERGE_C R2, R2, R87, RZ ;  /* 0x000000570202723e */ /* 0x000fc600048070ff */
[----:B------:R-:W4:Y:S01]  /*a3d0*/  LDL.LU R87, [R1+0x420] ;  /* 0x0004200001577983 */ /* 0x000f220000300800 */
[----:B------:R-:W0:Y:S01]  /*a3e0*/  S2R R121, SR_TID.X ;  /* 0x0000000000797919 */ /* 0x000e220000002100 */
[----:B------:R-:W-:Y:S02]  /*a3f0*/  F2FP.SATFINITE.E4M3.F32.PACK_AB_MERGE_C R117, R29, R28, RZ ;  /* 0x0000001c1d75723e */ /* 0x000fe400048070ff */
[----:B------:R-:W-:Y:S02]  /*a400*/  F2FP.SATFINITE.E4M3.F32.PACK_AB_MERGE_C R115, R25, R24, RZ ;  /* 0x000000181973723e */ /* 0x000fe400048070ff */
[----:B------:R-:W-:Y:S02]  /*a410*/  LOP3.LUT R7, R7, 0xffff, RZ, 0xc0, !PT ;  /* 0x0000ffff07077812 */ /* 0x000fe400078ec0ff */
[----:B------:R-:W-:Y:S02]  /*a420*/  LOP3.LUT R152, R152, 0xffff, RZ, 0xc0, !PT ;  /* 0x0000ffff98987812 */ /* 0x000fe400078ec0ff */
[----:B------:R-:W-:-:S02]  /*a430*/  F2FP.SATFINITE.E4M3.F32.PACK_AB_MERGE_C R111, R39, R38, RZ ;  /* 0x00000026276f723e */ /* 0x000fc400048070ff */
[----:B------:R-:W-:Y:S02]  /*a440*/  LOP3.LUT R5, R5, 0xffff, RZ, 0xc0, !PT ;  /* 0x0000ffff05057812 */ /* 0x000fe400078ec0ff */
[----:B------:R-:W-:Y:S02]  /*a450*/  LOP3.LUT R115, R115, 0xffff, RZ, 0xc0, !PT ;  /* 0x0000ffff73737812 */ /* 0x000fe400078ec0ff */
[----:B------:R-:W-:Y:S02]  /*a460*/  LOP3.LUT R154, R154, 0xffff, RZ, 0xc0, !PT ;  /* 0x0000ffff9a9a7812 */ /* 0x000fe400078ec0ff */
[----:B------:R-:W-:Y:S02]  /*a470*/  LOP3.LUT R90, R90, 0xffff, RZ, 0xc0, !PT ;  /* 0x0000ffff5a5a7812 */ /* 0x000fe400078ec0ff */
[----:B------:R-:W-:Y:S02]  /*a480*/  F2FP.SATFINITE.E4M3.F32.PACK_AB_MERGE_C R119, R31, R30, RZ ;  /* 0x0000001e1f77723e */ /* 0x000fe400048070ff */
[----:B------:R-:W-:-:S02]  /*a490*/  F2FP.SATFINITE.E4M3.F32.PACK_AB_MERGE_C R109, R37, R36, RZ ;  /* 0x00000024256d723e */ /* 0x000fc400048070ff */
[----:B------:R-:W-:Y:S02]  /*a4a0*/  F2FP.SATFINITE.E4M3.F32.PACK_AB_MERGE_C R113, R35, R34, RZ ;  /* 0x000000222371723e */ /* 0x000fe400048070ff */
[----:B------:R-:W-:Y:S02]  /*a4b0*/  LOP3.LUT R88, R88, 0xffff, RZ, 0xc0, !PT ;  /* 0x0000ffff58587812 */ /* 0x000fe400078ec0ff */
[----:B------:R-:W-:Y:S02]  /*a4c0*/  LOP3.LUT R92, R92, 0xffff, RZ, 0xc0, !PT ;  /* 0x0000ffff5c5c7812 */ /* 0x000fe400078ec0ff */
[----:B------:R-:W-:Y:S02]  /*a4d0*/  LOP3.LUT R94, R94, 0xffff, RZ, 0xc0, !PT ;  /* 0x0000ffff5e5e7812 */ /* 0x000fe400078ec0ff */
[----:B------:R-:W-:Y:S01]  /*a4e0*/  LOP3.LUT R156, R156, 0xffff, RZ, 0xc0, !PT ;  /* 0x0000ffff9c9c7812 */ /* 0x000fe200078ec0ff */
[C---:B0-----:R-:W-:Y:S01]  /*a4f0*/  IMAD.SHL.U32 R28, R121.reuse, 0x40, RZ ;  /* 0x00000040791c7824 */ /* 0x041fe200078e00ff */
[----:B------:R-:W-:Y:S01]  /*a500*/  LOP3.LUT R158, R158, 0xffff, RZ, 0xc0, !PT ;  /* 0x0000ffff9e9e7812 */ /* 0x000fe200078ec0ff */
[----:B------:R-:W-:Y:S01]  /*a510*/  IMAD.SHL.U32 R24, R121, 0x10, RZ ;  /* 0x0000001079187824 */ /* 0x000fe200078e00ff */
[----:B------:R-:W-:-:S02]  /*a520*/  F2FP.SATFINITE.E4M3.F32.PACK_AB_MERGE_C R105, R45, R44, RZ ;  /* 0x0000002c2d69723e */ /* 0x000fc400048070ff */
[----:B------:R-:W-:Y:S02]  /*a530*/  LOP3.LUT R29, R28, 0x400, RZ, 0xc0, !PT ;  /* 0x000004001c1d7812 */ /* 0x000fe400078ec0ff */
[----:B------:R-:W-:Y:S02]  /*a540*/  LOP3.LUT R24, R24, 0xf0, RZ, 0xc0, !PT ;  /* 0x000000f018187812 */ /* 0x000fe400078ec0ff */
[----:B------:R-:W-:Y:S02]  /*a550*/  F2FP.SATFINITE.E4M3.F32.PACK_AB_MERGE_C R107, R47, R46, RZ ;  /* 0x0000002e2f6b723e */ /* 0x000fe400048070ff */
[----:B------:R-:W-:Y:S02]  /*a560*/  IADD3 R24, R29, UR12, R24 ;  /* 0x0000000c1d187c10 */ /* 0x000fe4000fffe018 */
[----:B------:R-:W-:Y:S02]  /*a570*/  LOP3.LUT R39, R27, 0xffff, RZ, 0xc0, !PT ;  /* 0x0000ffff1b277812 */ /* 0x000fe400078ec0ff */
[----:B------:R-:W-:-:S02]  /*a580*/  SHF.R.U32.HI R27, RZ, 0x8, R7 ;  /* 0x00000008ff1b7819 */ /* 0x000fc40000011607 */
[----:B------:R-:W-:Y:S02]  /*a590*/  SHF.R.U32.HI R30, RZ, 0x8, R152 ;  /* 0x00000008ff1e7819 */ /* 0x000fe40000011698 */
[----:B------:R-:W-:Y:S02]  /*a5a0*/  F2FP.SATFINITE.E4M3.F32.PACK_AB_MERGE_C R25, R33, R32, RZ ;  /* 0x000000202119723e */ /* 0x000fe400048070ff */
[----:B------:R-:W-:Y:S02]  /*a5b0*/  SHF.R.U32.HI R37, RZ, 0x8, R115 ;  /* 0x00000008ff257819 */ /* 0x000fe40000011673 */
[----:B------:R-:W-:Y:S02]  /*a5c0*/  SHF.R.U32.HI R32, RZ, 0x8, R154 ;  /* 0x00000008ff207819 */ /* 0x000fe4000001169a */
[----:B------:R-:W-:Y:S02]  /*a5d0*/  SHF.R.U32.HI R38, RZ, 0x8, R39 ;  /* 0x00000008ff267819 */ /* 0x000fe40000011627 */
[----:B------:R-:W-:-:S02]  /*a5e0*/  F2FP.SATFINITE.E4M3.F32.PACK_AB_MERGE_C R35, R41, R40, RZ ;  /* 0x000000282923723e */ /* 0x000fc400048070ff */
[----:B------:R-:W-:Y:S02]  /*a5f0*/  LOP3.LUT R40, R27, 0xffff, RZ, 0xc0, !PT ;  /* 0x0000ffff1b287812 */ /* 0x000fe400078ec0ff */
[----:B------:R-:W-:Y:S02]  /*a600*/  SHF.R.U32.HI R33, RZ, 0x8, R88 ;  /* 0x00000008ff217819 */ /* 0x000fe40000011658 */
[----:B------:R-:W-:Y:S02]  /*a610*/  LOP3.LUT R3, R3, 0xffff, RZ, 0xc0, !PT ;  /* 0x0000ffff03037812 */ /* 0x000fe400078ec0ff */
[----:B------:R-:W-:Y:S02]  /*a620*/  LOP3.LUT R33, R33, 0xffff, RZ, 0xc0, !PT ;  /* 0x0000ffff21217812 */ /* 0x000fe400078ec0ff */
[----:B------:R-:W-:Y:S02]  /*a630*/  F2FP.SATFINITE.E4M3.F32.PACK_AB_MERGE_C R36, R43, R42, RZ ;  /* 0x0000002a2b24723e */ /* 0x000fe400048070ff */
[----:B------:R-:W-:-:S02]  /*a640*/  LOP3.LUT R117, R117, 0xffff, RZ, 0xc0, !PT ;  /* 0x0000ffff75757812 */ /* 0x000fc400078ec0ff */
[----:B------:R-:W-:Y:S02]  /*a650*/  PRMT R41, R3, 0x3340, R92 ;  /* 0x0000334003297816 */ /* 0x000fe4000000005c */
[----:B------:R-:W-:Y:S02]  /*a660*/  LOP3.LUT R119, R119, 0xffff, RZ, 0xc0, !PT ;  /* 0x0000ffff77777812 */ /* 0x000fe400078ec0ff */
[----:B------:R-:W-:Y:S02]  /*a670*/  SHF.R.U32.HI R42, RZ, 0x8, R94 ;  /* 0x00000008ff2a7819 */ /* 0x000fe4000001165e */
[----:B------:R-:W-:Y:S02]  /*a680*/  SHF.R.U32.HI R45, RZ, 0x8, R117 ;  /* 0x00000008ff2d7819 */ /* 0x000fe40000011675 */
[----:B------:R-:W-:Y:S02]  /*a690*/  SHF.R.U32.HI R46, RZ, 0x8, R119 ;  /* 0x00000008ff2e7819 */ /* 0x000fe40000011677 */
[----:B------:R-:W-:-:S02]  /*a6a0*/  LOP3.LUT R42, R42, 0xffff, RZ, 0xc0, !PT ;  /* 0x0000ffff2a2a7812 */ /* 0x000fc400078ec0ff */
[----:B------:R-:W-:Y:S02]  /*a6b0*/  F2FP.SATFINITE.E4M3.F32.PACK_AB_MERGE_C R4, R4, R13, RZ ;  /* 0x0000000d0404723e */ /* 0x000fe400048070ff */
[----:B------:R-:W-:Y:S01]  /*a6c0*/  F2FP.SATFINITE.E4M3.F32.PACK_AB_MERGE_C R96, R97, R96, RZ ;  /* 0x000000606160723e */ /* 0x000fe200048070ff */
[----:B------:R-:W2:Y:S01]  /*a6d0*/  LDL.LU R13, [R1+0x41c] ;  /* 0x00041c00010d7983 */ /* 0x000ea20000300800 */
[----:B------:R-:W-:Y:S02]  /*a6e0*/  F2FP.SATFINITE.E4M3.F32.PACK_AB_MERGE_C R98, R99, R98, RZ ;  /* 0x000000626362723e */ /* 0x000fe400048070ff */
[----:B------:R-:W-:Y:S02]  /*a6f0*/  F2FP.SATFINITE.E4M3.F32.PACK_AB_MERGE_C R160, R161, R160, RZ ;  /* 0x000000a0a1a0723e */ /* 0x000fe400048070ff */
[----:B------:R-:W-:Y:S02]  /*a700*/  F2FP.SATFINITE.E4M3.F32.PACK_AB_MERGE_C R162, R163, R162, RZ ;  /* 0x000000a2a3a2723e */ /* 0x000fe400048070ff */
[----:B------:R-:W-:-:S02]  /*a710*/  F2FP.SATFINITE.E4M3.F32.PACK_AB_MERGE_C R43, R49, R48, RZ ;  /* 0x00000030312b723e */ /* 0x000fc400048070ff */
[----:B------:R-:W-:Y:S02]  /*a720*/  F2FP.SATFINITE.E4M3.F32.PACK_AB_MERGE_C R44, R51, R50, RZ ;  /* 0x00000032332c723e */ /* 0x000fe400048070ff */
        /* <DEDUP_REMOVED lines=8> */
[----:B------:R-:W-:Y:S02]  /*a7b0*/  F2FP.SATFINITE.E4M3.F32.PACK_AB_MERGE_C R93, R53, R52, RZ ;  /* 0x00000034355d723e */ /* 0x000fe400048070ff */
[----:B------:R-:W-:Y:S02]  /*a7c0*/  SHF.R.U32.HI R52, RZ, 0x8, R113 ;  /* 0x00000008ff347819 */ /* 0x000fe40000011671 */
[----:B------:R-:W-:-:S02]  /*a7d0*/  SHF.R.U32.HI R49, RZ, 0x8, R25 ;  /* 0x00000008ff317819 */ /* 0x000fc40000011619 */
[----:B------:R-:W-:Y:S02]  /*a7e0*/  F2FP.SATFINITE.E4M3.F32.PACK_AB_MERGE_C R6, R6, R14, RZ ;  /* 0x0000000e0606723e */ /* 0x000fe400048070ff */
[----:B------:R-:W-:Y:S01]  /*a7f0*/  F2FP.SATFINITE.E4M3.F32.PACK_AB_MERGE_C R100, R101, R100, RZ ;  /* 0x000000646564723e */ /* 0x000fe200048070ff */
[----:B------:R-:W2:Y:S01]  /*a800*/  LDL.LU R14, [R1+0x418] ;  /* 0x00041800010e7983 */ /* 0x000ea20000300800 */
[----:B------:R-:W-:Y:S02]  /*a810*/  F2FP.SATFINITE.E4M3.F32.PACK_AB_MERGE_C R8, R8, R230, RZ ;  /* 0x000000e60808723e */ /* 0x000fe400048070ff */
[----:B------:R-:W-:Y:S02]  /*a820*/  LOP3.LUT R49, R49, 0xffff, RZ, 0xc0, !PT ;  /* 0x0000ffff31317812 */ /* 0x000fe400078ec0ff */
[----:B------:R-:W-:Y:S02]  /*a830*/  F2FP.SATFINITE.E4M3.F32.PACK_AB_MERGE_C R102, R103, R102, RZ ;  /* 0x000000666766723e */ /* 0x000fe400048070ff */
[----:B------:R-:W-:-:S02]  /*a840*/  F2FP.SATFINITE.E4M3.F32.PACK_AB_MERGE_C R99, R61, R60, RZ ;  /* 0x0000003c3d63723e */ /* 0x000fc400048070ff */
[----:B------:R-:W-:Y:S02]  /*a850*/  LOP3.LUT R6, R6, 0xffff, RZ, 0xc0, !PT ;  /* 0x0000ffff06067812 */ /* 0x000fe400078ec0ff */
[----:B------:R-:W-:Y:S02]  /*a860*/  LOP3.LUT R60, R8, 0xffff, RZ, 0xc0, !PT ;  /* 0x0000ffff083c7812 */ /* 0x000fe400078ec0ff */
[----:B------:R-:W-:Y:S02]  /*a870*/  F2FP.SATFINITE.E4M3.F32.PACK_AB_MERGE_C R166, R167, R166, RZ ;  /* 0x000000a6a7a6723e */ /* 0x000fe400048070ff */
[----:B------:R-:W-:Y:S02]  /*a880*/  F2FP.SATFINITE.E4M3.F32.PACK_AB_MERGE_C R164, R165, R164, RZ ;  /* 0x000000a4a5a4723e */ /* 0x000fe400048070ff */
[----:B------:R-:W-:Y:S02]  /*a890*/  LOP3.LUT R166, R166, 0xffff, RZ, 0xc0, !PT ;  /* 0x0000ffffa6a67812 */ /* 0x000fe400078ec0ff */
[----:B------:R-:W-:-:S02]  /*a8a0*/  LOP3.LUT R111, R111, 0xffff, RZ, 0xc0, !PT ;  /* 0x0000ffff6f6f7812 */ /* 0x000fc400078ec0ff */
[----:B------:R-:W-:Y:S02]  /*a8b0*/  LOP3.LUT R164, R164, 0xffff, RZ, 0xc0, !PT ;  /* 0x0000ffffa4a47812 */ /* 0x000fe400078ec0ff */
[----:B------:R-:W-:Y:S02]  /*a8c0*/  LOP3.LUT R109, R109, 0xffff, RZ, 0xc0, !PT ;  /* 0x0000ffff6d6d7812 */ /* 0x000fe400078ec0ff */
[----:B------:R-:W-:Y:S02]  /*a8d0*/  F2FP.SATFINITE.E4M3.F32.PACK_AB_MERGE_C R95, R55, R54, RZ ;  /* 0x00000036375f723e */ /* 0x000fe400048070ff */
[----:B------:R-:W-:Y:S02]  /*a8e0*/  F2FP.SATFINITE.E4M3.F32.PACK_AB_MERGE_C R51, R59, R58, RZ ;  /* 0x0000003a3b33723e */ /* 0x000fe400048070ff */
[----:B------:R-:W-:Y:S02]  /*a8f0*/  SHF.R.U32.HI R55, RZ, 0x8, R111 ;  /* 0x00000008ff377819 */ /* 0x000fe4000001166f */
[----:B------:R-:W-:-:S02]  /*a900*/  F2FP.SATFINITE.E4M3.F32.PACK_AB_MERGE_C R9, R9, R15, RZ ;  /* 0x0000000f0909723e */ /* 0x000fc400048070ff */
[----:B------:R-:W-:Y:S02]  /*a910*/  SHF.R.U32.HI R54, RZ, 0x8, R109 ;  /* 0x00000008ff367819 */ /* 0x000fe4000001166d */
[----:B------:R-:W-:Y:S02]  /*a920*/  F2FP.SATFINITE.E4M3.F32.PACK_AB_MERGE_C R10, R10, R252, RZ ;  /* 0x000000fc0a0a723e */ /* 0x000fe400048070ff */
[----:B------:R-:W-:Y:S02]  /*a930*/  F2FP.SATFINITE.E4M3.F32.PACK_AB_MERGE_C R168, R169, R168, RZ ;  /* 0x000000a8a9a8723e */ /* 0x000fe400048070ff */
[----:B------:R-:W-:Y:S02]  /*a940*/  F2FP.SATFINITE.E4M3.F32.PACK_AB_MERGE_C R170, R171, R170, RZ ;  /* 0x000000aaabaa723e */ /* 0x000fe400048070ff */
[----:B------:R-:W-:Y:S02]  /*a950*/  F2FP.SATFINITE.E4M3.F32.PACK_AB_MERGE_C R97, R65, R64, RZ ;  /* 0x000000404161723e */ /* 0x000fe400048070ff */
[----:B------:R-:W-:-:S02]  /*a960*/  LOP3.LUT R55, R55, 0xffff, RZ, 0xc0, !PT ;  /* 0x0000ffff37377812 */ /* 0x000fc400078ec0ff */
[----:B------:R-:W-:Y:S02]  /*a970*/  LOP3.LUT R54, R54, 0xffff, RZ, 0xc0, !PT ;  /* 0x0000ffff36367812 */ /* 0x000fe400078ec0ff */
[----:B------:R-:W-:Y:S02]  /*a980*/  LOP3.LUT R9, R9, 0xffff, RZ, 0xc0, !PT ;  /* 0x0000ffff09097812 */ /* 0x000fe400078ec0ff */
[----:B------:R-:W-:Y:S02]  /*a990*/  LOP3.LUT R104, R104, 0xffff, RZ, 0xc0, !PT ;  /* 0x0000ffff68687812 */ /* 0x000fe400078ec0ff */
[----:B------:R-:W-:Y:S02]  /*a9a0*/  F2FP.SATFINITE.E4M3.F32.PACK_AB_MERGE_C R91, R71, R70, RZ ;  /* 0x00000046475b723e */ /* 0x000fe400048070ff */
[----:B------:R-:W-:Y:S02]  /*a9b0*/  LOP3.LUT R10, R10, 0xffff, RZ, 0xc0, !PT ;  /* 0x0000ffff0a0a7812 */ /* 0x000fe400078ec0ff */
[----:B------:R-:W-:-:S02]  /*a9c0*/  LOP3.LUT R168, R168, 0xffff, RZ, 0xc0, !PT ;  /* 0x0000ffffa8a87812 */ /* 0x000fc400078ec0ff */
[----:B------:R-:W-:Y:S02]  /*a9d0*/  LOP3.LUT R35, R35, 0xffff, RZ, 0xc0, !PT ;  /* 0x0000ffff23237812 */ /* 0x000fe400078ec0ff */
[----:B------:R-:W-:Y:S02]  /*a9e0*/  F2FP.SATFINITE.E4M3.F32.PACK_AB_MERGE_C R103, R63, R62, RZ ;  /* 0x0000003e3f67723e */ /* 0x000fe400048070ff */
[----:B------:R-:W-:Y:S02]  /*a9f0*/  LOP3.LUT R170, R170, 0xffff, RZ, 0xc0, !PT ;  /* 0x0000ffffaaaa7812 */ /* 0x000fe400078ec0ff */
[----:B------:R-:W-:Y:S02]  /*aa00*/  F2FP.SATFINITE.E4M3.F32.PACK_AB_MERGE_C R15, R249, R250, RZ ;  /* 0x000000faf90f723e */ /* 0x000fe400048070ff */
[----:B------:R-:W-:Y:S02]  /*aa10*/  F2FP.SATFINITE.E4M3.F32.PACK_AB_MERGE_C R172, R173, R172, RZ ;  /* 0x000000acadac723e */ /* 0x000fe400048070ff */
[----:B------:R-:W-:-:S02]  /*aa20*/  F2FP.SATFINITE.E4M3.F32.PACK_AB_MERGE_C R11, R11, R251, RZ ;  /* 0x000000fb0b0b723e */ /* 0x000fc400048070ff */
[----:B------:R-:W-:Y:S02]  /*aa30*/  F2FP.SATFINITE.E4M3.F32.PACK_AB_MERGE_C R174, R175, R174, RZ ;  /* 0x000000aeafae723e */ /* 0x000fe400048070ff */
[----:B------:R-:W-:Y:S02]  /*aa40*/  LOP3.LUT R15, R15, 0xffff, RZ, 0xc0, !PT ;  /* 0x0000ffff0f0f7812 */ /* 0x000fe400078ec0ff */
[----:B------:R-:W-:Y:S02]  /*aa50*/  LOP3.LUT R172, R172, 0xffff, RZ, 0xc0, !PT ;  /* 0x0000ffffacac7812 */ /* 0x000fe400078ec0ff */
[----:B------:R-:W-:Y:S02]  /*aa60*/  LOP3.LUT R105, R105, 0xffff, RZ, 0xc0, !PT ;  /* 0x0000ffff69697812 */ /* 0x000fe400078ec0ff */
[----:B------:R-:W-:Y:S02]  /*aa70*/  F2FP.SATFINITE.E4M3.F32.PACK_AB_MERGE_C R26, R57, R56, RZ ;  /* 0x00000038391a723e */ /* 0x000fe400048070ff */
[----:B------:R-:W-:-:S02]  /*aa80*/  LOP3.LUT R11, R11, 0xffff, RZ, 0xc0, !PT ;  /* 0x0000ffff0b0b7812 */ /* 0x000fc400078ec0ff */
[----:B------:R-:W-:Y:S02]  /*aa90*/  LOP3.LUT R108, R108, 0xffff, RZ, 0xc0, !PT ;  /* 0x0000ffff6c6c7812 */ /* 0x000fe400078ec0ff */
[----:B------:R-:W-:Y:S02]  /*aaa0*/  LOP3.LUT R174, R174, 0xffff, RZ, 0xc0, !PT ;  /* 0x0000ffffaeae7812 */ /* 0x000fe400078ec0ff */
[----:B------:R-:W-:Y:S02]  /*aab0*/  LOP3.LUT R107, R107, 0xffff, RZ, 0xc0, !PT ;  /* 0x0000ffff6b6b7812 */ /* 0x000fe400078ec0ff */
[----:B------:R-:W-:Y:S02]  /*aac0*/  F2FP.SATFINITE.E4M3.F32.PACK_AB_MERGE_C R76, R77, R76, RZ ;  /* 0x0000004c4d4c723e */ /* 0x000fe400048070ff */
[----:B------:R-:W-:Y:S02]  /*aad0*/  PRMT R77, R11, 0x3340, R108 ;  /* 0x000033400b4d7816 */ /* 0x000fe4000000006c */
[----:B------:R-:W-:-:S02]  /*aae0*/  LOP3.LUT R110, R110, 0xffff, RZ, 0xc0, !PT ;  /* 0x0000ffff6e6e7812 */ /* 0x000fc400078ec0ff */
[----:B------:R-:W-:Y:S02]  /*aaf0*/  F2FP.SATFINITE.E4M3.F32.PACK_AB_MERGE_C R16, R16, R248, RZ ;  /* 0x000000f81010723e */ /* 0x000fe400048070ff */
[----:B------:R-:W-:Y:S02]  /*ab00*/  F2FP.SATFINITE.E4M3.F32.PACK_AB_MERGE_C R17, R17, R247, RZ ;  /* 0x000000f71111723e */ /* 0x000fe400048070ff */
[----:B------:R-:W-:Y:S02]  /*ab10*/  F2FP.SATFINITE.E4M3.F32.PACK_AB_MERGE_C R74, R75, R74, RZ ;  /* 0x0000004a4b4a723e */ /* 0x000fe400048070ff */
[----:B------:R-:W-:Y:S02]  /*ab20*/  F2FP.SATFINITE.E4M3.F32.PACK_AB_MERGE_C R176, R177, R176, RZ ;  /* 0x000000b0b1b0723e */ /* 0x000fe400048070ff */
[----:B------:R-:W-:Y:S02]  /*ab30*/  SHF.R.U32.HI R34, RZ, 0x8, R90 ;  /* 0x00000008ff227819 */ /* 0x000fe4000001165a */
[----:B------:R-:W-:-:S02]  /*ab40*/  PRMT R75, R15, 0x3340, R110 ;  /* 0x000033400f4b7816 */ /* 0x000fc4000000006e */
[----:B------:R-:W-:Y:S02]  /*ab50*/  F2FP.SATFINITE.E4M3.F32.PACK_AB_MERGE_C R178, R179, R178, RZ ;  /* 0x000000b2b3b2723e */ /* 0x000fe400048070ff */
[----:B------:R-:W-:Y:S02]  /*ab60*/  LOP3.LUT R16, R16, 0xffff, RZ, 0xc0, !PT ;  /* 0x0000ffff10107812 */ /* 0x000fe400078ec0ff */
[----:B------:R-:W-:Y:S02]  /*ab70*/  F2FP.SATFINITE.E4M3.F32.PACK_AB_MERGE_C R72, R73, R72, RZ ;  /* 0x000000484948723e */ /* 0x000fe400048070ff */
[----:B------:R-:W-:Y:S02]  /*ab80*/  LOP3.LUT R17, R17, 0xffff, RZ, 0xc0, !PT ;  /* 0x0000ffff11117812 */ /* 0x000fe400078ec0ff */
[----:B------:R-:W-:Y:S02]  /*ab90*/  LOP3.LUT R176, R176, 0xffff, RZ, 0xc0, !PT ;  /* 0x0000ffffb0b07812 */ /* 0x000fe400078ec0ff */
[----:B------:R-:W-:-:S02]  /*aba0*/  LOP3.LUT R43, R43, 0xffff, RZ, 0xc0, !PT ;  /* 0x0000ffff2b2b7812 */ /* 0x000fc400078ec0ff */
[----:B------:R-:W-:Y:S02]  /*abb0*/  F2FP.SATFINITE.E4M3.F32.PACK_AB_MERGE_C R89, R69, R68, RZ ;  /* 0x000000444559723e */ /* 0x000fe400048070ff */
[----:B------:R-:W-:Y:S02]  /*abc0*/  LOP3.LUT R178, R178, 0xffff, RZ, 0xc0, !PT ;  /* 0x0000ffffb2b27812 */ /* 0x000fe400078ec0ff */
[----:B------:R-:W-:Y:S02]  /*abd0*/  PRMT R31, R7, 0x3340, R88 ;  /* 0x00003340071f7816 */ /* 0x000fe40000000058 */
[----:B------:R-:W-:Y:S02]  /*abe0*/  F2FP.SATFINITE.E4M3.F32.PACK_AB_MERGE_C R18, R18, R246, RZ ;  /* 0x000000f61212723e */ /* 0x000fe400048070ff */
[----:B------:R-:W-:Y:S02]  /*abf0*/  F2FP.SATFINITE.E4M3.F32.PACK_AB_MERGE_C R19, R19, R245, RZ ;  /* 0x000000f51313723e */ /* 0x000fe400048070ff */
[----:B------:R-:W-:-:S02]  /*ac00*/  F2FP.SATFINITE.E4M3.F32.PACK_AB_MERGE_C R180, R181, R180, RZ ;  /* 0x000000b4b5b4723e */ /* 0x000fc400048070ff */
[----:B------:R-:W-:Y:S02]  /*ac10*/  F2FP.SATFINITE.E4M3.F32.PACK_AB_MERGE_C R182, R183, R182, RZ ;  /* 0x000000b6b7b6723e */ /* 0x000fe400048070ff */
[----:B------:R-:W-:Y:S02]  /*ac20*/  PRMT R63, R176, 0x3340, R43 ;  /* 0x00003340b03f7816 */ /* 0x000fe4000000002b */
[----:B------:R-:W-:Y:S02]  /*ac30*/  LOP3.LUT R18, R18, 0xffff, RZ, 0xc0, !PT ;  /* 0x0000ffff12127812 */ /* 0x000fe400078ec0ff */
[----:B------:R-:W-:Y:S01]  /*ac40*/  LOP3.LUT R19, R19, 0xffff, RZ, 0xc0, !PT ;  /* 0x0000ffff13137812 */ /* 0x000fe200078ec0ff */
[----:B---3--:R-:W-:Y:S01]  /*ac50*/  VIADD R28, R12, 0x1 ;  /* 0x000000010c1c7836 */ /* 0x008fe20000000000 */
[----:B------:R-:W-:Y:S01]  /*ac60*/  LOP3.LUT R180, R180, 0xffff, RZ, 0xc0, !PT ;  /* 0x0000ffffb4b47812 */ /* 0x000fe200078ec0ff */
[----:B------:R-:W-:Y:S01]  /*ac70*/  VIADD R29, R12, 0x2 ;  /* 0x000000020c1d7836 */ /* 0x000fe20000000000 */
[----:B------:R-:W-:-:S02]  /*ac80*/  LOP3.LUT R114, R114, 0xffff, RZ, 0xc0, !PT ;  /* 0x0000ffff72727812 */ /* 0x000fc400078ec0ff */
[----:B------:R-:W-:Y:S01]  /*ac90*/  ISETP.GE.AND P3, PT, R28, UR4, PT ;  /* 0x000000041c007c0c */ /* 0x000fe2000bf66270 */
[----:B------:R-:W-:Y:S01]  /*aca0*/  VIADD R28, R12, 0x3 ;  /* 0x000000030c1c7836 */ /* 0x000fe20000000000 */
[----:B------:R-:W-:Y:S01]  /*acb0*/  ULDC UR4, c[0x0][0x22c] ;  /* 0x00008b0000047ab9 */ /* 0x000fe20000000800 */
[----:B------:R-:W-:Y:S02]  /*acc0*/  LOP3.LUT R182, R182, 0xffff, RZ, 0xc0, !PT ;  /* 0x0000ffffb6b67812 */ /* 0x000fe400078ec0ff */
[----:B------:R-:W-:Y:S01]  /*acd0*/  ISETP.GE.AND P0, PT, R29, UR4, PT ;  /* 0x000000041d007c0c */ /* 0x000fe2000bf06270 */
[----:B------:R-:W-:Y:S01]  /*ace0*/  ULDC UR4, c[0x0][0x244] ;  /* 0x0000910000047ab9 */ /* 0x000fe20000000800 */
[----:B------:R-:W-:Y:S02]  /*acf0*/  ISETP.GE.AND P2, PT, R28, UR5, PT ;  /* 0x000000051c007c0c */ /* 0x000fe4000bf46270 */
[----:B------:R-:W-:Y:S02]  /*ad00*/  SHF.R.U32.HI R28, RZ, 0x8, R5 ;  /* 0x00000008ff1c7819 */ /* 0x000fe40000011605 */
[----:B------:R-:W-:-:S02]  /*ad10*/  PRMT R29, R5, 0x3340, R90 ;  /* 0x00003340051d7816 */ /* 0x000fc4000000005a */
[----:B------:R-:W-:Y:S02]  /*ad20*/  PRMT R5, R154, 0x3340, R39 ;  /* 0x000033409a057816 */ /* 0x000fe40000000027 */
[----:B------:R-:W-:Y:S02]  /*ad30*/  LOP3.LUT R39, R30, 0xffff, RZ, 0xc0, !PT ;  /* 0x0000ffff1e277812 */ /* 0x000fe400078ec0ff */
[----:B------:R-:W-:Y:S02]  /*ad40*/  LOP3.LUT R27, R28, 0xffff, RZ, 0xc0, !PT ;  /* 0x0000ffff1c1b7812 */ /* 0x000fe400078ec0ff */
[----:B------:R-:W-:Y:S02]  /*ad50*/  LOP3.LUT R30, R37, 0xffff, RZ, 0xc0, !PT ;  /* 0x0000ffff251e7812 */ /* 0x000fe400078ec0ff */
[----:B------:R-:W-:Y:S02]  /*ad60*/  LOP3.LUT R37, R32, 0xffff, RZ, 0xc0, !PT ;  /* 0x0000ffff20257812 */ /* 0x000fe400078ec0ff */
[----:B------:R-:W-:-:S02]  /*ad70*/  LOP3.LUT R28, R38, 0xffff, RZ, 0xc0, !PT ;  /* 0x0000ffff261c7812 */ /* 0x000fc400078ec0ff */
[----:B------:R-:W-:Y:S02]  /*ad80*/  PRMT R38, R40, 0x3340, R33 ;  /* 0x0000334028267816 */ /* 0x000fe40000000021 */
[----:B------:R-:W-:Y:S02]  /*ad90*/  PRMT R28, R37, 0x3340, R28 ;  /* 0x00003340251c7816 */ /* 0x000fe4000000001c */
[----:B------:R-:W-:Y:S02]  /*ada0*/  LOP3.LUT R37, R0, 0xffff, RZ, 0xc0, !PT ;  /* 0x0000ffff00257812 */ /* 0x000fe400078ec0ff */
[----:B------:R-:W-:Y:S02]  /*adb0*/  SHF.R.U32.HI R0, RZ, 0x8, R3 ;  /* 0x00000008ff007819 */ /* 0x000fe40000011603 */
[----:B------:R-:W-:Y:S02]  /*adc0*/  SHF.R.U32.HI R40, RZ, 0x8, R92 ;  /* 0x00000008ff287819 */ /* 0x000fe4000001165c */
[----:B------:R-:W-:-:S02]  /*add0*/  SHF.R.U32.HI R3, RZ, 0x8, R37 ;  /* 0x00000008ff037819 */ /* 0x000fc40000011625 */
[----:B------:R-:W-:Y:S02]  /*ade0*/  PRMT R30, R39, 0x3340, R30 ;  /* 0x00003340271e7816 */ /* 0x000fe4000000001e */
[----:B------:R-:W-:Y:S02]  /*adf0*/  SHF.R.U32.HI R32, RZ, 0x8, R156 ;  /* 0x00000008ff207819 */ /* 0x000fe4000001169c */
[----:B------:R-:W-:Y:S02]  /*ae00*/  SHF.R.U32.HI R39, RZ, 0x8, R158 ;  /* 0x00000008ff277819 */ /* 0x000fe4000001169e */
[----:B------:R-:W-:Y:S02]  /*ae10*/  LOP3.LUT R47, R0, 0xffff, RZ, 0xc0, !PT ;  /* 0x0000ffff002f7812 */ /* 0x000fe400078ec0ff */
[----:B------:R-:W-:Y:S02]  /*ae20*/  LOP3.LUT R40, R40, 0xffff, RZ, 0xc0, !PT ;  /* 0x0000ffff28287812 */ /* 0x000fe400078ec0ff */
[----:B------:R-:W-:-:S02]  /*ae30*/  LOP3.LUT R3, R3, 0xffff, RZ, 0xc0, !PT ;  /* 0x0000ffff03037812 */ /* 0x000fc400078ec0ff */
[----:B------:R-:W-:Y:S02]  /*ae40*/  LOP3.LUT R32, R32, 0xffff, RZ, 0xc0, !PT ;  /* 0x0000ffff20207812 */ /* 0x000fe400078ec0ff */
[----:B------:R-:W-:Y:S02]  /*ae50*/  LOP3.LUT R39, R39, 0xffff, RZ, 0xc0, !PT ;  /* 0x0000ffff27277812 */ /* 0x000fe400078ec0ff */
[----:B------:R-:W-:Y:S02]  /*ae60*/  PRMT R50, R47, 0x3340, R40 ;  /* 0x000033402f327816 */ /* 0x000fe40000000028 */
[----:B------:R-:W-:Y:S02]  /*ae70*/  PRMT R48, R3, 0x3340, R42 ;  /* 0x0000334003307816 */ /* 0x000fe4000000002a */
[----:B------:R-:W-:Y:S02]  /*ae80*/  LOP3.LUT R3, R96, 0xffff, RZ, 0xc0, !PT ;  /* 0x0000ffff60037812 */ /* 0x000fe400078ec0ff */
[----:B------:R-:W-:-:S02]  /*ae90*/  LOP3.LUT R47, R98, 0xffff, RZ, 0xc0, !PT ;  /* 0x0000ffff622f7812 */ /* 0x000fc400078ec0ff */
[----:B------:R-:W-:Y:S02]  /*aea0*/  PRMT R40, R32, 0x3340, R45 ;  /* 0x0000334020287816 */ /* 0x000fe4000000002d */
[----:B------:R-:W-:Y:S02]  /*aeb0*/  PRMT R32, R39, 0x3340, R46 ;  /* 0x0000334027207816 */ /* 0x000fe4000000002e */
[----:B------:R-:W-:Y:S02]  /*aec0*/  SHF.R.U32.HI R0, RZ, 0x8, R2 ;  /* 0x00000008ff007819 */ /* 0x000fe40000011602 */
[--C-:B------:R-:W-:Y:S02]  /*aed0*/  PRMT R45, R2, 0x3340, R3.reuse ;  /* 0x00003340022d7816 */ /* 0x100fe40000000003 */
[----:B------:R-:W-:Y:S02]  /*aee0*/  SHF.R.U32.HI R46, RZ, 0x8, R3 ;  /* 0x00000008ff2e7819 */ /* 0x000fe40000011603 */
[----:B------:R-:W-:-:S02]  /*aef0*/  PRMT R42, R4, 0x3340, R47 ;  /* 0x00003340042a7816 */ /* 0x000fc4000000002f */
[----:B------:R-:W-:Y:S02]  /*af00*/  SHF.R.U32.HI R2, RZ, 0x8, R4 ;  /* 0x00000008ff027819 */ /* 0x000fe40000011604 */
[----:B------:R-:W-:Y:S02]  /*af10*/  SHF.R.U32.HI R47, RZ, 0x8, R47 ;  /* 0x00000008ff2f7819 */ /* 0x000fe4000001162f */
[----:B------:R-:W-:Y:S02]  /*af20*/  SHF.R.U32.HI R3, RZ, 0x8, R160 ;  /* 0x00000008ff037819 */ /* 0x000fe400000116a0 */
[----:B------:R-:W-:Y:S02]  /*af30*/  SHF.R.U32.HI R4, RZ, 0x8, R162 ;  /* 0x00000008ff047819 */ /* 0x000fe400000116a2 */
[----:B------:R-:W-:Y:S02]  /*af40*/  LOP3.LUT R53, R0, 0xffff, RZ, 0xc0, !PT ;  /* 0x0000ffff00357812 */ /* 0x000fe400078ec0ff */
[----:B------:R-:W-:-:S02]  /*af50*/  LOP3.LUT R2, R2, 0xffff, RZ, 0xc0, !PT ;  /* 0x0000ffff02027812 */ /* 0x000fc400078ec0ff */
[----:B------:R-:W-:Y:S02]  /*af60*/  LOP3.LUT R47, R47, 0xffff, RZ, 0xc0, !PT ;  /* 0x0000ffff2f2f7812 */ /* 0x000fe400078ec0ff */
[----:B------:R-:W-:Y:S02]  /*af70*/  LOP3.LUT R0, R3, 0xffff, RZ, 0xc0, !PT ;  /* 0x0000ffff03007812 */ /* 0x000fe400078ec0ff */
[----:B------:R-:W-:Y:S02]  /*af80*/  LOP3.LUT R4, R4, 0xffff, RZ, 0xc0, !PT ;  /* 0x0000ffff04047812 */ /* 0x000fe400078ec0ff */
[----:B------:R-:W-:Y:S02]  /*af90*/  LOP3.LUT R3, R52, 0xffff, RZ, 0xc0, !PT ;  /* 0x0000ffff34037812 */ /* 0x000fe400078ec0ff */
[----:B------:R-:W-:Y:S02]  /*afa0*/  LOP3.LUT R46, R46, 0xffff, RZ, 0xc0, !PT ;  /* 0x0000ffff2e2e7812 */ /* 0x000fe400078ec0ff */
[----:B------:R-:W-:-:S02]  /*afb0*/  PRMT R47, R2, 0x3340, R47 ;  /* 0x00003340022f7816 */ /* 0x000fc4000000002f */
[----:B------:R-:W-:Y:S02]  /*afc0*/  PRMT R2, R4, 0x3340, R3 ;  /* 0x0000334004027816 */ /* 0x000fe40000000003 */
[----:B------:R-:W-:Y:S02]  /*afd0*/  PRMT R52, R53, 0x3340, R46 ;  /* 0x0000334035347816 */ /* 0x000fe4000000002e */
[----:B------:R-:W-:Y:S02]  /*afe0*/  LOP3.LUT R3, R100, 0xffff, RZ, 0xc0, !PT ;  /* 0x0000ffff64037812 */ /* 0x000fe400078ec0ff */
[----:B------:R-:W-:Y:S02]  /*aff0*/  PRMT R46, R0, 0x3340, R49 ;  /* 0x00003340002e7816 */ /* 0x000fe40000000031 */
[----:B------:R-:W-:Y:S02]  /*b000*/  LOP3.LUT R49, R102, 0xffff, RZ, 0xc0, !PT ;  /* 0x0000ffff66317812 */ /* 0x000fe400078ec0ff */
[----:B------:R-:W-:-:S02]  /*b010*/  PRMT R61, R6, 0x3340, R3 ;  /* 0x00003340063d7816 */ /* 0x000fc40000000003 */
[----:B------:R-:W-:Y:S02]  /*b020*/  SHF.R.U32.HI R8, RZ, 0x8, R3 ;  /* 0x00000008ff087819 */ /* 0x000fe40000011603 */
[----:B------:R-:W-:Y:S02]  /*b030*/  SHF.R.U32.HI R3, RZ, 0x8, R60 ;  /* 0x00000008ff037819 */ /* 0x000fe4000001163c */
[----:B------:R-:W-:Y:S02]  /*b040*/  SHF.R.U32.HI R0, RZ, 0x8, R6 ;  /* 0x00000008ff007819 */ /* 0x000fe40000011606 */
[--C-:B------:R-:W-:Y:S02]  /*b050*/  PRMT R60, R60, 0x3340, R49.reuse ;  /* 0x000033403c3c7816 */ /* 0x100fe40000000031 */
[----:B------:R-:W-:Y:S02]  /*b060*/  SHF.R.U32.HI R49, RZ, 0x8, R49 ;  /* 0x00000008ff317819 */ /* 0x000fe40000011631 */
[----:B------:R-:W-:-:S02]  /*b070*/  SHF.R.U32.HI R6, RZ, 0x8, R166 ;  /* 0x00000008ff067819 */ /* 0x000fc400000116a6 */
[----:B------:R-:W-:Y:S02]  /*b080*/  LOP3.LUT R59, R0, 0xffff, RZ, 0xc0, !PT ;  /* 0x0000ffff003b7812 */ /* 0x000fe400078ec0ff */
[----:B------:R-:W-:Y:S02]  /*b090*/  SHF.R.U32.HI R4, RZ, 0x8, R164 ;  /* 0x00000008ff047819 */ /* 0x000fe400000116a4 */
[----:B------:R-:W-:Y:S02]  /*b0a0*/  LOP3.LUT R0, R3, 0xffff, RZ, 0xc0, !PT ;  /* 0x0000ffff03007812 */ /* 0x000fe400078ec0ff */
[----:B------:R-:W-:Y:S02]  /*b0b0*/  LOP3.LUT R49, R49, 0xffff, RZ, 0xc0, !PT ;  /* 0x0000ffff31317812 */ /* 0x000fe400078ec0ff */
[----:B------:R-:W-:Y:S02]  /*b0c0*/  LOP3.LUT R8, R8, 0xffff, RZ, 0xc0, !PT ;  /* 0x0000ffff08087812 */ /* 0x000fe400078ec0ff */
[----:B------:R-:W-:-:S02]  /*b0d0*/  LOP3.LUT R6, R6, 0xffff, RZ, 0xc0, !PT ;  /* 0x0000ffff06067812 */ /* 0x000fc400078ec0ff */
[----:B------:R-:W-:Y:S02]  /*b0e0*/  LOP3.LUT R3, R4, 0xffff, RZ, 0xc0, !PT ;  /* 0x0000ffff04037812 */ /* 0x000fe400078ec0ff */
[----:B------:R-:W-:Y:S02]  /*b0f0*/  PRMT R65, R0, 0x3340, R49 ;  /* 0x0000334000417816 */ /* 0x000fe40000000031 */
[----:B------:R-:W-:Y:S02]  /*b100*/  LOP3.LUT R49, R106, 0xffff, RZ, 0xc0, !PT ;  /* 0x0000ffff6a317812 */ /* 0x000fe400078ec0ff */
[----:B------:R-:W-:Y:S02]  /*b110*/  PRMT R70, R59, 0x3340, R8 ;  /* 0x000033403b467816 */ /* 0x000fe40000000008 */
[----:B------:R-:W-:Y:S02]  /*b120*/  PRMT R58, R6, 0x3340, R55 ;  /* 0x00003340063a7816 */ /* 0x000fe40000000037 */
[----:B------:R-:W-:-:S02]  /*b130*/  LOP3.LUT R59, R36, 0xffff, RZ, 0xc0, !PT ;  /* 0x0000ffff243b7812 */ /* 0x000fc400078ec0ff */
[----:B------:R-:W-:Y:S02]  /*b140*/  PRMT R62, R3, 0x3340, R54 ;  /* 0x00003340033e7816 */ /* 0x000fe40000000036 */
[----:B------:R-:W-:Y:S02]  /*b150*/  SHF.R.U32.HI R0, RZ, 0x8, R9 ;  /* 0x00000008ff007819 */ /* 0x000fe40000011609 */
[----:B------:R-:W-:Y:S02]  /*b160*/  PRMT R55, R9, 0x3340, R104 ;  /* 0x0000334009377816 */ /* 0x000fe40000000068 */
[----:B------:R-:W-:Y:S02]  /*b170*/  SHF.R.U32.HI R3, RZ, 0x8, R10 ;  /* 0x00000008ff037819 */ /* 0x000fe4000001160a */
[--C-:B------:R-:W-:Y:S02]  /*b180*/  PRMT R54, R10, 0x3340, R49.reuse ;  /* 0x000033400a367816 */ /* 0x100fe40000000031 */
[----:B------:R-:W-:-:S02]  /*b190*/  SHF.R.U32.HI R9, RZ, 0x8, R49 ;  /* 0x00000008ff097819 */ /* 0x000fc40000011631 */
[----:B------:R-:W-:Y:S02]  /*b1a0*/  SHF.R.U32.HI R4, RZ, 0x8, R168 ;  /* 0x00000008ff047819 */ /* 0x000fe400000116a8 */
[--C-:B------:R-:W-:Y:S02]  /*b1b0*/  PRMT R49, R168, 0x3340, R35.reuse ;  /* 0x00003340a8317816 */ /* 0x100fe40000000023 */
[----:B------:R-:W-:Y:S02]  /*b1c0*/  SHF.R.U32.HI R10, RZ, 0x8, R35 ;  /* 0x00000008ff0a7819 */ /* 0x000fe40000011623 */
[--C-:B------:R-:W-:Y:S02]  /*b1d0*/  PRMT R36, R170, 0x3340, R59.reuse ;  /* 0x00003340aa247816 */ /* 0x100fe4000000003b */
[----:B------:R-:W-:Y:S02]  /*b1e0*/  SHF.R.U32.HI R35, RZ, 0x8, R59 ;  /* 0x00000008ff237819 */ /* 0x000fe4000001163b */
[----:B------:R-:W-:-:S02]  /*b1f0*/  SHF.R.U32.HI R8, RZ, 0x8, R104 ;  /* 0x00000008ff087819 */ /* 0x000fc40000011668 */
[----:B------:R-:W-:Y:S02]  /*b200*/  LOP3.LUT R59, R0, 0xffff, RZ, 0xc0, !PT ;  /* 0x0000ffff003b7812 */ /* 0x000fe400078ec0ff */
[----:B------:R-:W-:Y:S02]  /*b210*/  LOP3.LUT R0, R3, 0xffff, RZ, 0xc0, !PT ;  /* 0x0000ffff03007812 */ /* 0x000fe400078ec0ff */
[----:B------:R-:W-:Y:S02]  /*b220*/  SHF.R.U32.HI R6, RZ, 0x8, R170 ;  /* 0x00000008ff067819 */ /* 0x000fe400000116aa */
[----:B------:R-:W-:Y:S02]  /*b230*/  LOP3.LUT R3, R4, 0xffff, RZ, 0xc0, !PT ;  /* 0x0000ffff04037812 */ /* 0x000fe400078ec0ff */
[----:B------:R-:W-:Y:S02]  /*b240*/  LOP3.LUT R10, R10, 0xffff, RZ, 0xc0, !PT ;  /* 0x0000ffff0a0a7812 */ /* 0x000fe400078ec0ff */
[----:B------:R-:W-:-:S02]  /*b250*/  LOP3.LUT R8, R8, 0xffff, RZ, 0xc0, !PT ;  /* 0x0000ffff08087812 */ /* 0x000fc400078ec0ff */
[----:B------:R-:W-:Y:S02]  /*b260*/  LOP3.LUT R9, R9, 0xffff, RZ, 0xc0, !PT ;  /* 0x0000ffff09097812 */ /* 0x000fe400078ec0ff */
[----:B------:R-:W-:Y:S02]  /*b270*/  LOP3.LUT R6, R6, 0xffff, RZ, 0xc0, !PT ;  /* 0x0000ffff06067812 */ /* 0x000fe400078ec0ff */
[----:B------:R-:W-:Y:S02]  /*b280*/  LOP3.LUT R35, R35, 0xffff, RZ, 0xc0, !PT ;  /* 0x0000ffff23237812 */ /* 0x000fe400078ec0ff */
[----:B------:R-:W-:Y:S02]  /*b290*/  PRMT R56, R3, 0x3340, R10 ;  /* 0x0000334003387816 */ /* 0x000fe4000000000a */
[----:B------:R-:W-:Y:S02]  /*b2a0*/  SHF.R.U32.HI R3, RZ, 0x8, R15 ;  /* 0x00000008ff037819 */ /* 0x000fe4000001160f */
[----:B------:R-:W-:-:S02]  /*b2b0*/  PRMT R64, R59, 0x3340, R8 ;  /* 0x000033403b407816 */ /* 0x000fc40000000008 */
[----:B------:R-:W-:Y:S02]  /*b2c0*/  SHF.R.U32.HI R4, RZ, 0x8, R172 ;  /* 0x00000008ff047819 */ /* 0x000fe400000116ac */
[----:B------:R-:W-:Y:S02]  /*b2d0*/  SHF.R.U32.HI R10, RZ, 0x8, R105 ;  /* 0x00000008ff0a7819 */ /* 0x000fe40000011669 */
[----:B------:R-:W-:Y:S02]  /*b2e0*/  PRMT R59, R0, 0x3340, R9 ;  /* 0x00003340003b7816 */ /* 0x000fe40000000009 */
[----:B------:R-:W-:Y:S02]  /*b2f0*/  PRMT R37, R37, 0x3340, R94 ;  /* 0x0000334025257816 */ /* 0x000fe4000000005e */
[----:B------:R-:W-:Y:S02]  /*b300*/  PRMT R35, R6, 0x3340, R35 ;  /* 0x0000334006237816 */ /* 0x000fe40000000023 */
[----:B------:R-:W-:-:S02]  /*b310*/  SHF.R.U32.HI R0, RZ, 0x8, R11 ;  /* 0x00000008ff007819 */ /* 0x000fc4000001160b */
[----:B------:R-:W-:Y:S02]  /*b320*/  SHF.R.U32.HI R6, RZ, 0x8, R174 ;  /* 0x00000008ff067819 */ /* 0x000fe400000116ae */
[----:B------:R-:W-:Y:S02]  /*b330*/  SHF.R.U32.HI R11, RZ, 0x8, R107 ;  /* 0x00000008ff0b7819 */ /* 0x000fe4000001166b */
[----:B------:R-:W-:Y:S02]  /*b340*/  LOP3.LUT R94, R3, 0xffff, RZ, 0xc0, !PT ;  /* 0x0000ffff035e7812 */ /* 0x000fe400078ec0ff */
[----:B------:R-:W-:Y:S02]  /*b350*/  SHF.R.U32.HI R8, RZ, 0x8, R108 ;  /* 0x00000008ff087819 */ /* 0x000fe4000001166c */
[----:B------:R-:W-:Y:S02]  /*b360*/  LOP3.LUT R3, R4, 0xffff, RZ, 0xc0, !PT ;  /* 0x0000ffff04037812 */ /* 0x000fe400078ec0ff */
[----:B------:R-:W-:-:S02]  /*b370*/  LOP3.LUT R10, R10, 0xffff, RZ, 0xc0, !PT ;  /* 0x0000ffff0a0a7812 */ /* 0x000fc400078ec0ff */
[----:B------:R-:W-:Y:S02]  /*b380*/  LOP3.LUT R6, R6, 0xffff, RZ, 0xc0, !PT ;  /* 0x0000ffff06067812 */ /* 0x000fe400078ec0ff */
[----:B------:R-:W-:Y:S02]  /*b390*/  LOP3.LUT R11, R11, 0xffff, RZ, 0xc0, !PT ;  /* 0x0000ffff0b0b7812 */ /* 0x000fe400078ec0ff */
[----:B------:R-:W-:Y:S02]  /*b3a0*/  LOP3.LUT R15, R0, 0xffff, RZ, 0xc0, !PT ;  /* 0x0000ffff000f7812 */ /* 0x000fe400078ec0ff */
[----:B------:R-:W-:Y:S02]  /*b3b0*/  LOP3.LUT R8, R8, 0xffff, RZ, 0xc0, !PT ;  /* 0x0000ffff08087812 */ /* 0x000fe400078ec0ff */
[----:B------:R-:W-:Y:S02]  /*b3c0*/  PRMT R90, R3, 0x3340, R10 ;  /* 0x00003340035a7816 */ /* 0x000fe4000000000a */
[----:B------:R-:W-:-:S02]  /*b3d0*/  LOP3.LUT R3, R112, 0xffff, RZ, 0xc0, !PT ;  /* 0x0000ffff70037812 */ /* 0x000fc400078ec0ff */
[----:B------:R-:W-:Y:S02]  /*b3e0*/  PRMT R73, R6, 0x3340, R11 ;  /* 0x0000334006497816 */ /* 0x000fe4000000000b */
[----:B------:R-:W-:Y:S02]  /*b3f0*/  PRMT R98, R15, 0x3340, R8 ;  /* 0x000033400f627816 */ /* 0x000fe40000000008 */
[----:B------:R-:W-:Y:S02]  /*b400*/  LOP3.LUT R11, R44, 0xffff, RZ, 0xc0, !PT ;  /* 0x0000ffff2c0b7812 */ /* 0x000fe400078ec0ff */
[--C-:B------:R-:W-:Y:S02]  /*b410*/  PRMT R69, R16, 0x3340, R3.reuse ;  /* 0x0000334010457816 */ /* 0x100fe40000000003 */
[----:B------:R-:W-:Y:S02]  /*b420*/  SHF.R.U32.HI R8, RZ, 0x8, R3 ;  /* 0x00000008ff087819 */ /* 0x000fe40000011603 */
[----:B------:R-:W-:-:S02]  /*b430*/  SHF.R.U32.HI R3, RZ, 0x8, R17 ;  /* 0x00000008ff037819 */ /* 0x000fc40000011611 */
[----:B------:R-:W-:Y:S02]  /*b440*/  SHF.R.U32.HI R4, RZ, 0x8, R176 ;  /* 0x00000008ff047819 */ /* 0x000fe400000116b0 */
[----:B------:R-:W-:Y:S02]  /*b450*/  SHF.R.U32.HI R10, RZ, 0x8, R43 ;  /* 0x00000008ff0a7819 */ /* 0x000fe4000001162b */
[--C-:B------:R-:W-:Y:S02]  /*b460*/  PRMT R44, R178, 0x3340, R11.reuse ;  /* 0x00003340b22c7816 */ /* 0x100fe4000000000b */
[----:B------:R-:W-:Y:S02]  /*b470*/  SHF.R.U32.HI R6, RZ, 0x8, R178 ;  /* 0x00000008ff067819 */ /* 0x000fe400000116b2 */
[----:B------:R-:W-:Y:S02]  /*b480*/  SHF.R.U32.HI R11, RZ, 0x8, R11 ;  /* 0x00000008ff0b7819 */ /* 0x000fe4000001160b */
[----:B------:R-:W-:-:S02]  /*b490*/  SHF.R.U32.HI R0, RZ, 0x8, R16 ;  /* 0x00000008ff007819 */ /* 0x000fc40000011610 */
[----:B------:R-:W-:Y:S02]  /*b4a0*/  LOP3.LUT R88, R3, 0xffff, RZ, 0xc0, !PT ;  /* 0x0000ffff03587812 */ /* 0x000fe400078ec0ff */
[----:B------:R-:W-:Y:S02]  /*b4b0*/  LOP3.LUT R3, R4, 0xffff, RZ, 0xc0, !PT ;  /* 0x0000ffff04037812 */ /* 0x000fe400078ec0ff */
[----:B------:R-:W-:Y:S02]  /*b4c0*/  LOP3.LUT R10, R10, 0xffff, RZ, 0xc0, !PT ;  /* 0x0000ffff0a0a7812 */ /* 0x000fe400078ec0ff */
[----:B------:R-:W-:Y:S02]  /*b4d0*/  LOP3.LUT R6, R6, 0xffff, RZ, 0xc0, !PT ;  /* 0x0000ffff06067812 */ /* 0x000fe400078ec0ff */
[----:B------:R-:W-:Y:S02]  /*b4e0*/  LOP3.LUT R11, R11, 0xffff, RZ, 0xc0, !PT ;  /* 0x0000ffff0b0b7812 */ /* 0x000fe400078ec0ff */
[----:B------:R-:W-:-:S02]  /*b4f0*/  LOP3.LUT R15, R0, 0xffff, RZ, 0xc0, !PT ;  /* 0x0000ffff000f7812 */ /* 0x000fc400078ec0ff */
[----:B------:R-:W-:Y:S02]  /*b500*/  LOP3.LUT R8, R8, 0xffff, RZ, 0xc0, !PT ;  /* 0x0000ffff08087812 */ /* 0x000fe400078ec0ff */
[----:B------:R-:W-:Y:S02]  /*b510*/  SHF.R.U32.HI R9, RZ, 0x8, R110 ;  /* 0x00000008ff097819 */ /* 0x000fe4000001166e */
[----:B------:R-:W-:Y:S02]  /*b520*/  PRMT R68, R3, 0x3340, R10 ;  /* 0x0000334003447816 */ /* 0x000fe4000000000a */
[----:B------:R-:W-:Y:S02]  /*b530*/  LOP3.LUT R3, R116, 0xffff, RZ, 0xc0, !PT ;  /* 0x0000ffff74037812 */ /* 0x000fe400078ec0ff */
[----:B------:R-:W-:Y:S02]  /*b540*/  PRMT R43, R6, 0x3340, R11 ;  /* 0x00003340062b7816 */ /* 0x000fe4000000000b */
[----:B------:R-:W-:-:S02]  /*b550*/  PRMT R92, R15, 0x3340, R8 ;  /* 0x000033400f5c7816 */ /* 0x000fc40000000008 */
[----:B------:R-:W-:Y:S02]  /*b560*/  LOP3.LUT R11, R93, 0xffff, RZ, 0xc0, !PT ;  /* 0x0000ffff5d0b7812 */ /* 0x000fe400078ec0ff */
[----:B------:R-:W-:Y:S02]  /*b570*/  LOP3.LUT R9, R9, 0xffff, RZ, 0xc0, !PT ;  /* 0x0000ffff09097812 */ /* 0x000fe400078ec0ff */
[----:B------:R-:W-:Y:S02]  /*b580*/  LOP3.LUT R15, R95, 0xffff, RZ, 0xc0, !PT ;  /* 0x0000ffff5f0f7812 */ /* 0x000fe400078ec0ff */
[--C-:B------:R-:W-:Y:S02]  /*b590*/  PRMT R95, R18, 0x3340, R3.reuse ;  /* 0x00003340125f7816 */ /* 0x100fe40000000003 */
[----:B------:R-:W-:Y:S02]  /*b5a0*/  SHF.R.U32.HI R8, RZ, 0x8, R3 ;  /* 0x00000008ff087819 */ /* 0x000fe40000011603 */
[----:B------:R-:W-:-:S02]  /*b5b0*/  SHF.R.U32.HI R3, RZ, 0x8, R19 ;  /* 0x00000008ff037819 */ /* 0x000fc40000011613 */
[----:B----4-:R-:W-:Y:S02]  /*b5c0*/  F2FP.SATFINITE.E4M3.F32.PACK_AB_MERGE_C R86, R87, R86, RZ ;  /* 0x000000565756723e */ /* 0x010fe400048070ff */
[----:B------:R-:W-:Y:S02]  /*b5d0*/  SHF.R.U32.HI R4, RZ, 0x8, R180 ;  /* 0x00000008ff047819 */ /* 0x000fe400000116b4 */
[----:B------:R-:W-:Y:S02]  /*b5e0*/  SHF.R.U32.HI R10, RZ, 0x8, R11 ;  /* 0x00000008ff0a7819 */ /* 0x000fe4000001160b */
        /* <DEDUP_REMOVED lines=9> */
[----:B------:R-:W-:Y:S02]  /*b680*/  F2FP.SATFINITE.E4M3.F32.PACK_AB_MERGE_C R20, R20, R244, RZ ;  /* 0x000000f41414723e */ /* 0x000fe400048070ff */
[----:B------:R-:W-:Y:S02]  /*b690*/  F2FP.SATFINITE.E4M3.F32.PACK_AB_MERGE_C R21, R21, R243, RZ ;  /* 0x000000f31515723e */ /* 0x000fe400048070ff */
[----:B------:R-:W-:Y:S02]  /*b6a0*/  F2FP.SATFINITE.E4M3.F32.PACK_AB_MERGE_C R80, R81, R80, RZ ;  /* 0x000000505150723e */ /* 0x000fe400048070ff */
[----:B------:R-:W-:Y:S02]  /*b6b0*/  LOP3.LUT R9, R9, 0xffff, RZ, 0xc0, !PT ;  /* 0x0000ffff09097812 */ /* 0x000fe400078ec0ff */
[----:B------:R-:W-:Y:S02]  /*b6c0*/  LOP3.LUT R6, R6, 0xffff, RZ, 0xc0, !PT ;  /* 0x0000ffff06067812 */ /* 0x000fe400078ec0ff */
[----:B------:R-:W-:-:S02]  /*b6d0*/  LOP3.LUT R11, R11, 0xffff, RZ, 0xc0, !PT ;  /* 0x0000ffff0b0b7812 */ /* 0x000fc400078ec0ff */
[----:B------:R-:W-:Y:S02]  /*b6e0*/  F2FP.SATFINITE.E4M3.F32.PACK_AB_MERGE_C R184, R185, R184, RZ ;  /* 0x000000b8b9b8723e */ /* 0x000fe400048070ff */
[----:B------:R-:W-:Y:S02]  /*b6f0*/  LOP3.LUT R118, R118, 0xffff, RZ, 0xc0, !PT ;  /* 0x0000ffff76767812 */ /* 0x000fe400078ec0ff */
[----:B------:R-:W-:Y:S02]  /*b700*/  PRMT R81, R182, 0x3340, R15 ;  /* 0x00003340b6517816 */ /* 0x000fe4000000000f */
[----:B------:R-:W-:Y:S02]  /*b710*/  LOP3.LUT R15, R0, 0xffff, RZ, 0xc0, !PT ;  /* 0x0000ffff000f7812 */ /* 0x000fe400078ec0ff */
[----:B------:R-:W-:Y:S02]  /*b720*/  LOP3.LUT R8, R8, 0xffff, RZ, 0xc0, !PT ;  /* 0x0000ffff08087812 */ /* 0x000fe400078ec0ff */
[----:B------:R-:W-:-:S02]  /*b730*/  PRMT R104, R3, 0x3340, R10 ;  /* 0x0000334003687816 */ /* 0x000fc4000000000a */
[----:B------:R-:W-:Y:S02]  /*b740*/  LOP3.LUT R20, R20, 0xffff, RZ, 0xc0, !PT ;  /* 0x0000ffff14147812 */ /* 0x000fe400078ec0ff */
[----:B------:R-:W-:Y:S02]  /*b750*/  LOP3.LUT R3, R120, 0xffff, RZ, 0xc0, !PT ;  /* 0x0000ffff78037812 */ /* 0x000fe400078ec0ff */
[----:B------:R-:W-:Y:S02]  /*b760*/  PRMT R88, R88, 0x3340, R9 ;  /* 0x0000334058587816 */ /* 0x000fe40000000009 */
[----:B------:R-:W-:Y:S02]  /*b770*/  PRMT R102, R6, 0x3340, R11 ;  /* 0x0000334006667816 */ /* 0x000fe4000000000b */
[----:B------:R-:W-:Y:S02]  /*b780*/  LOP3.LUT R21, R21, 0xffff, RZ, 0xc0, !PT ;  /* 0x0000ffff15157812 */ /* 0x000fe400078ec0ff */
[----:B------:R-:W-:-:S02]  /*b790*/  SHF.R.U32.HI R9, RZ, 0x8, R118 ;  /* 0x00000008ff097819 */ /* 0x000fc40000011676 */
[----:B------:R-:W-:Y:S02]  /*b7a0*/  LOP3.LUT R184, R184, 0xffff, RZ, 0xc0, !PT ;  /* 0x0000ffffb8b87812 */ /* 0x000fe400078ec0ff */
[----:B------:R-:W-:Y:S02]  /*b7b0*/  LOP3.LUT R11, R26, 0xffff, RZ, 0xc0, !PT ;  /* 0x0000ffff1a0b7812 */ /* 0x000fe400078ec0ff */
[----:B------:R-:W-:Y:S02]  /*b7c0*/  F2FP.SATFINITE.E4M3.F32.PACK_AB_MERGE_C R122, R123, R122, RZ ;  /* 0x0000007a7b7a723e */ /* 0x000fe400048070ff */
[----:B--2---:R-:W-:Y:S02]  /*b7d0*/  F2FP.SATFINITE.E4M3.F32.PACK_AB_MERGE_C R84, R85, R84, RZ ;  /* 0x000000545554723e */ /* 0x004fe400048070ff */
[----:B------:R-:W-:Y:S02]  /*b7e0*/  PRMT R112, R15, 0x3340, R8 ;  /* 0x000033400f707816 */ /* 0x000fe40000000008 */
[----:B------:R-:W-:-:S02]  /*b7f0*/  PRMT R85, R20, 0x3340, R3 ;  /* 0x0000334014557816 */ /* 0x000fc40000000003 */
[----:B------:R-:W-:Y:S02]  /*b800*/  SHF.R.U32.HI R8, RZ, 0x8, R3 ;  /* 0x00000008ff087819 */ /* 0x000fe40000011603 */
[----:B------:R-:W-:Y:S02]  /*b810*/  SHF.R.U32.HI R3, RZ, 0x8, R21 ;  /* 0x00000008ff037819 */ /* 0x000fe40000011615 */
[----:B------:R-:W-:Y:S02]  /*b820*/  LOP3.LUT R9, R9, 0xffff, RZ, 0xc0, !PT ;  /* 0x0000ffff09097812 */ /* 0x000fe400078ec0ff */
[----:B------:R-:W-:Y:S02]  /*b830*/  SHF.R.U32.HI R4, RZ, 0x8, R184 ;  /* 0x00000008ff047819 */ /* 0x000fe400000116b8 */
[----:B------:R-:W-:Y:S02]  /*b840*/  SHF.R.U32.HI R10, RZ, 0x8, R11 ;  /* 0x00000008ff0a7819 */ /* 0x000fe4000001160b */
[----:B------:R-:W-:-:S02]  /*b850*/  LOP3.LUT R122, R122, 0xffff, RZ, 0xc0, !PT ;  /* 0x0000ffff7a7a7812 */ /* 0x000fc400078ec0ff */
[----:B------:R-:W-:Y:S02]  /*b860*/  LOP3.LUT R100, R3, 0xffff, RZ, 0xc0, !PT ;  /* 0x0000ffff03647812 */ /* 0x000fe400078ec0ff */
[----:B------:R-:W-:Y:S02]  /*b870*/  PRMT R108, R108, 0x3340, R9 ;  /* 0x000033406c6c7816 */ /* 0x000fe40000000009 */
[----:B------:R-:W-:Y:S02]  /*b880*/  SHF.R.U32.HI R0, RZ, 0x8, R20 ;  /* 0x00000008ff007819 */ /* 0x000fe40000011614 */
[----:B------:R-:W-:Y:S02]  /*b890*/  LOP3.LUT R3, R4, 0xffff, RZ, 0xc0, !PT ;  /* 0x0000ffff04037812 */ /* 0x000fe400078ec0ff */
[----:B------:R-:W-:Y:S02]  /*b8a0*/  LOP3.LUT R10, R10, 0xffff, RZ, 0xc0, !PT ;  /* 0x0000ffff0a0a7812 */ /* 0x000fe400078ec0ff */
[----:B------:R-:W-:-:S02]  /*b8b0*/  F2FP.SATFINITE.E4M3.F32.PACK_AB_MERGE_C R22, R22, R242, RZ ;  /* 0x000000f21616723e */ /* 0x000fc400048070ff */
[----:B------:R-:W-:Y:S02]  /*b8c0*/  F2FP.SATFINITE.E4M3.F32.PACK_AB_MERGE_C R124, R125, R124, RZ ;  /* 0x0000007c7d7c723e */ /* 0x000fe400048070ff */
[----:B------:R-:W-:Y:S02]  /*b8d0*/  SHF.R.U32.HI R9, RZ, 0x8, R122 ;  /* 0x00000008ff097819 */ /* 0x000fe4000001167a */
[----:B------:R-:W-:Y:S02]  /*b8e0*/  F2FP.SATFINITE.E4M3.F32.PACK_AB_MERGE_C R23, R23, R241, RZ ;  /* 0x000000f11717723e */ /* 0x000fe400048070ff */
[----:B------:R-:W-:Y:S02]  /*b8f0*/  F2FP.SATFINITE.E4M3.F32.PACK_AB_MERGE_C R126, R127, R126, RZ ;  /* 0x0000007e7f7e723e */ /* 0x000fe400048070ff */
[----:B------:R-:W-:Y:S02]  /*b900*/  LOP3.LUT R15, R0, 0xffff, RZ, 0xc0, !PT ;  /* 0x0000ffff000f7812 */ /* 0x000fe400078ec0ff */
[----:B------:R-:W-:-:S02]  /*b910*/  LOP3.LUT R8, R8, 0xffff, RZ, 0xc0, !PT ;  /* 0x0000ffff08087812 */ /* 0x000fc400078ec0ff */
[----:B------:R-:W-:Y:S02]  /*b920*/  PRMT R96, R3, 0x3340, R10 ;  /* 0x0000334003607816 */ /* 0x000fe4000000000a */
[----:B------:R-:W-:Y:S02]  /*b930*/  F2FP.SATFINITE.E4M3.F32.PACK_AB_MERGE_C R186, R187, R186, RZ ;  /* 0x000000babbba723e */ /* 0x000fe400048070ff */
[----:B------:R-:W-:Y:S02]  /*b940*/  LOP3.LUT R9, R9, 0xffff, RZ, 0xc0, !PT ;  /* 0x0000ffff09097812 */ /* 0x000fe400078ec0ff */
[----:B------:R-:W-:Y:S02]  /*b950*/  LOP3.LUT R22, R22, 0xffff, RZ, 0xc0, !PT ;  /* 0x0000ffff16167812 */ /* 0x000fe400078ec0ff */
[----:B------:R-:W-:Y:S02]  /*b960*/  LOP3.LUT R3, R124, 0xffff, RZ, 0xc0, !PT ;  /* 0x0000ffff7c037812 */ /* 0x000fe400078ec0ff */
[----:B------:R-:W-:-:S02]  /*b970*/  LOP3.LUT R23, R23, 0xffff, RZ, 0xc0, !PT ;  /* 0x0000ffff17177812 */ /* 0x000fc400078ec0ff */
[----:B------:R-:W-:Y:S02]  /*b980*/  LOP3.LUT R126, R126, 0xffff, RZ, 0xc0, !PT ;  /* 0x0000ffff7e7e7812 */ /* 0x000fe400078ec0ff */
[----:B------:R-:W-:Y:S02]  /*b990*/  F2FP.SATFINITE.E4M3.F32.PACK_AB_MERGE_C R188, R189, R188, RZ ;  /* 0x000000bcbdbc723e */ /* 0x000fe400048070ff */
[----:B------:R-:W-:Y:S02]  /*b9a0*/  PRMT R57, R164, 0x3340, R109 ;  /* 0x00003340a4397816 */ /* 0x000fe4000000006d */
[----:B------:R-:W-:Y:S02]  /*b9b0*/  PRMT R106, R15, 0x3340, R8 ;  /* 0x000033400f6a7816 */ /* 0x000fe40000000008 */
[----:B------:R-:W-:Y:S02]  /*b9c0*/  LOP3.LUT R186, R186, 0xffff, RZ, 0xc0, !PT ;  /* 0x0000ffffbaba7812 */ /* 0x000fe400078ec0ff */
[----:B------:R-:W-:-:S02]  /*b9d0*/  LOP3.LUT R51, R51, 0xffff, RZ, 0xc0, !PT ;  /* 0x0000ffff33337812 */ /* 0x000fc400078ec0ff */
[----:B------:R-:W-:Y:S02]  /*b9e0*/  PRMT R100, R100, 0x3340, R9 ;  /* 0x0000334064647816 */ /* 0x000fe40000000009 */
[--C-:B------:R-:W-:Y:S02]  /*b9f0*/  PRMT R109, R22, 0x3340, R3.reuse ;  /* 0x00003340166d7816 */ /* 0x100fe40000000003 */
[----:B------:R-:W-:Y:S02]  /*ba00*/  SHF.R.U32.HI R8, RZ, 0x8, R3 ;  /* 0x00000008ff087819 */ /* 0x000fe40000011603 */
[----:B------:R-:W-:Y:S02]  /*ba10*/  SHF.R.U32.HI R3, RZ, 0x8, R23 ;  /* 0x00000008ff037819 */ /* 0x000fe40000011617 */
[----:B------:R-:W-:Y:S02]  /*ba20*/  SHF.R.U32.HI R9, RZ, 0x8, R126 ;  /* 0x00000008ff097819 */ /* 0x000fe4000001167e */
[----:B------:R-:W-:-:S02]  /*ba30*/  F2FP.SATFINITE.E4M3.F32.PACK_AB_MERGE_C R78, R79, R78, RZ ;  /* 0x0000004e4f4e723e */ /* 0x000fc400048070ff */
[----:B------:R-:W-:Y:S02]  /*ba40*/  F2FP.SATFINITE.E4M3.F32.PACK_AB_MERGE_C R82, R83, R82, RZ ;  /* 0x000000525352723e */ /* 0x000fe400048070ff */
[----:B------:R-:W-:Y:S02]  /*ba50*/  PRMT R79, R184, 0x3340, R11 ;  /* 0x00003340b84f7816 */ /* 0x000fe4000000000b */
[----:B------:R-:W-:Y:S02]  /*ba60*/  LOP3.LUT R188, R188, 0xffff, RZ, 0xc0, !PT ;  /* 0x0000ffffbcbc7812 */ /* 0x000fe400078ec0ff */
[----:B------:R-:W-:Y:S02]  /*ba70*/  LOP3.LUT R99, R99, 0xffff, RZ, 0xc0, !PT ;  /* 0x0000ffff63637812 */ /* 0x000fe400078ec0ff */
[----:B------:R-:W-:Y:S02]  /*ba80*/  PRMT R83, R21, 0x3340, R122 ;  /* 0x0000334015537816 */ /* 0x000fe4000000007a */
[----:B------:R-:W-:-:S02]  /*ba90*/  SHF.R.U32.HI R6, RZ, 0x8, R186 ;  /* 0x00000008ff067819 */ /* 0x000fc400000116ba */
[----:B------:R-:W-:Y:S02]  /*baa0*/  SHF.R.U32.HI R11, RZ, 0x8, R51 ;  /* 0x00000008ff0b7819 */ /* 0x000fe40000011633 */
[----:B------:R-:W-:Y:S02]  /*bab0*/  F2FP.SATFINITE.E4M3.F32.PACK_AB_MERGE_C R190, R191, R190, RZ ;  /* 0x000000bebfbe723e */ /* 0x000fe400048070ff */
[----:B------:R-:W-:Y:S02]  /*bac0*/  LOP3.LUT R122, R3, 0xffff, RZ, 0xc0, !PT ;  /* 0x0000ffff037a7812 */ /* 0x000fe400078ec0ff */
[----:B------:R-:W-:Y:S02]  /*bad0*/  LOP3.LUT R9, R9, 0xffff, RZ, 0xc0, !PT ;  /* 0x0000ffff09097812 */ /* 0x000fe400078ec0ff */
[----:B------:R-:W-:Y:S02]  /*bae0*/  F2FP.SATFINITE.E4M3.F32.PACK_AB_MERGE_C R216, R216, R240, RZ ;  /* 0x000000f0d8d8723e */ /* 0x000fe400048070ff */
[----:B------:R-:W-:-:S02]  /*baf0*/  F2FP.SATFINITE.E4M3.F32.PACK_AB_MERGE_C R128, R129, R128, RZ ;  /* 0x000000808180723e */ /* 0x000fc400048070ff */
[----:B------:R-:W-:Y:S02]  /*bb00*/  SHF.R.U32.HI R0, RZ, 0x8, R22 ;  /* 0x00000008ff007819 */ /* 0x000fe40000011616 */
[----:B------:R-:W-:Y:S02]  /*bb10*/  SHF.R.U32.HI R4, RZ, 0x8, R188 ;  /* 0x00000008ff047819 */ /* 0x000fe400000116bc */
[----:B------:R-:W-:Y:S02]  /*bb20*/  SHF.R.U32.HI R10, RZ, 0x8, R99 ;  /* 0x00000008ff0a7819 */ /* 0x000fe40000011663 */
[----:B------:R-:W-:Y:S02]  /*bb30*/  F2FP.SATFINITE.E4M3.F32.PACK_AB_MERGE_C R217, R217, R239, RZ ;  /* 0x000000efd9d9723e */ /* 0x000fe400048070ff */
[----:B------:R-:W-:Y:S02]  /*bb40*/  F2FP.SATFINITE.E4M3.F32.PACK_AB_MERGE_C R130, R131, R130, RZ ;  /* 0x000000828382723e */ /* 0x000fe400048070ff */
[----:B------:R-:W-:-:S02]  /*bb50*/  LOP3.LUT R6, R6, 0xffff, RZ, 0xc0, !PT ;  /* 0x0000ffff06067812 */ /* 0x000fc400078ec0ff */
[----:B------:R-:W-:Y:S02]  /*bb60*/  LOP3.LUT R11, R11, 0xffff, RZ, 0xc0, !PT ;  /* 0x0000ffff0b0b7812 */ /* 0x000fe400078ec0ff */
[----:B------:R-:W-:Y:S02]  /*bb70*/  LOP3.LUT R190, R190, 0xffff, RZ, 0xc0, !PT ;  /* 0x0000ffffbebe7812 */ /* 0x000fe400078ec0ff */
[----:B------:R-:W-:Y:S02]  /*bb80*/  LOP3.LUT R103, R103, 0xffff, RZ, 0xc0, !PT ;  /* 0x0000ffff67677812 */ /* 0x000fe400078ec0ff */
[----:B------:R-:W-:Y:S02]  /*bb90*/  PRMT R122, R122, 0x3340, R9 ;  /* 0x000033407a7a7816 */ /* 0x000fe40000000009 */
[----:B------:R-:W-:Y:S02]  /*bba0*/  LOP3.LUT R15, R0, 0xffff, RZ, 0xc0, !PT ;  /* 0x0000ffff000f7812 */ /* 0x000fe400078ec0ff */
[----:B------:R-:W-:-:S02]  /*bbb0*/  LOP3.LUT R8, R8, 0xffff, RZ, 0xc0, !PT ;  /* 0x0000ffff08087812 */ /* 0x000fc400078ec0ff */
[----:B------:R-:W-:Y:S02]  /*bbc0*/  LOP3.LUT R216, R216, 0xffff, RZ, 0xc0, !PT ;  /* 0x0000ffffd8d87812 */ /* 0x000fe400078ec0ff */
[----:B------:R-:W-:Y:S02]  /*bbd0*/  LOP3.LUT R9, R128, 0xffff, RZ, 0xc0, !PT ;  /* 0x0000ffff80097812 */ /* 0x000fe400078ec0ff */
[----:B------:R-:W-:Y:S02]  /*bbe0*/  F2FP.SATFINITE.E4M3.F32.PACK_AB_MERGE_C R194, R195, R194, RZ ;  /* 0x000000c2c3c2723e */ /* 0x000fe400048070ff */
[----:B------:R-:W-:Y:S02]  /*bbf0*/  F2FP.SATFINITE.E4M3.F32.PACK_AB_MERGE_C R101, R67, R66, RZ ;  /* 0x000000424365723e */ /* 0x000fe400048070ff */
[----:B------:R-:W-:Y:S02]  /*bc00*/  PRMT R71, R172, 0x3340, R105 ;  /* 0x00003340ac477816 */ /* 0x000fe40000000069 */
[----:B------:R-:W-:-:S02]  /*bc10*/  PRMT R26, R186, 0x3340, R51 ;  /* 0x00003340ba1a7816 */ /* 0x000fc40000000033 */
[----:B------:R-:W-:Y:S02]  /*bc20*/  LOP3.LUT R3, R4, 0xffff, RZ, 0xc0, !PT ;  /* 0x0000ffff04037812 */ /* 0x000fe400078ec0ff */
[----:B------:R-:W-:Y:S02]  /*bc30*/  LOP3.LUT R10, R10, 0xffff, RZ, 0xc0, !PT ;  /* 0x0000ffff0a0a7812 */ /* 0x000fe400078ec0ff */
[----:B------:R-:W-:Y:S02]  /*bc40*/  PRMT R51, R6, 0x3340, R11 ;  /* 0x0000334006337816 */ /* 0x000fe4000000000b */
[----:B------:R-:W-:Y:S02]  /*bc50*/  PRMT R105, R188, 0x3340, R99 ;  /* 0x00003340bc697816 */ /* 0x000fe40000000063 */
[----:B------:R-:W-:Y:S02]  /*bc60*/  LOP3.LUT R217, R217, 0xffff, RZ, 0xc0, !PT ;  /* 0x0000ffffd9d97812 */ /* 0x000fe400078ec0ff */
[----:B------:R-:W-:-:S02]  /*bc70*/  LOP3.LUT R130, R130, 0xffff, RZ, 0xc0, !PT ;  /* 0x0000ffff82827812 */ /* 0x000fc400078ec0ff */
[--C-:B------:R-:W-:Y:S02]  /*bc80*/  PRMT R99, R190, 0x3340, R103.reuse ;  /* 0x00003340be637816 */ /* 0x100fe40000000067 */
[----:B------:R-:W-:Y:S02]  /*bc90*/  SHF.R.U32.HI R11, RZ, 0x8, R103 ;  /* 0x00000008ff0b7819 */ /* 0x000fe40000011667 */
[----:B------:R-:W-:Y:S02]  /*bca0*/  PRMT R93, R19, 0x3340, R118 ;  /* 0x00003340135d7816 */ /* 0x000fe40000000076 */
[----:B------:R-:W-:Y:S02]  /*bcb0*/  PRMT R124, R15, 0x3340, R8 ;  /* 0x000033400f7c7816 */ /* 0x000fe40000000008 */
[----:B------:R-:W-:Y:S02]  /*bcc0*/  PRMT R103, R216, 0x3340, R9 ;  /* 0x00003340d8677816 */ /* 0x000fe40000000009 */
[----:B------:R-:W-:-:S02]  /*bcd0*/  PRMT R118, R3, 0x3340, R10 ;  /* 0x0000334003767816 */ /* 0x000fc4000000000a */
[----:B------:R-:W-:Y:S02]  /*bce0*/  LOP3.LUT R194, R194, 0xffff, RZ, 0xc0, !PT ;  /* 0x0000ffffc2c27812 */ /* 0x000fe400078ec0ff */
[----:B------:R-:W-:Y:S02]  /*bcf0*/  LOP3.LUT R15, R101, 0xffff, RZ, 0xc0, !PT ;  /* 0x0000ffff650f7812 */ /* 0x000fe400078ec0ff */
[----:B------:R-:W-:Y:S02]  /*bd00*/  SHF.R.U32.HI R0, RZ, 0x8, R216 ;  /* 0x00000008ff007819 */ /* 0x000fe400000116d8 */
[----:B------:R-:W-:Y:S02]  /*bd10*/  SHF.R.U32.HI R9, RZ, 0x8, R9 ;  /* 0x00000008ff097819 */ /* 0x000fe40000011609 */
[----:B------:R-:W-:Y:S02]  /*bd20*/  SHF.R.U32.HI R4, RZ, 0x8, R217 ;  /* 0x00000008ff047819 */ /* 0x000fe400000116d9 */
[----:B------:R-:W-:-:S02]  /*bd30*/  SHF.R.U32.HI R10, RZ, 0x8, R130 ;  /* 0x00000008ff0a7819 */ /* 0x000fc40000011682 */
[----:B------:R-:W-:Y:S02]  /*bd40*/  PRMT R67, R17, 0x3340, R114 ;  /* 0x0000334011437816 */ /* 0x000fe40000000072 */
[----:B------:R-:W-:Y:S02]  /*bd50*/  PRMT R3, R194, 0x3340, R15 ;  /* 0x00003340c2037816 */ /* 0x000fe4000000000f */
[----:B------:R-:W-:Y:S02]  /*bd60*/  LOP3.LUT R0, R0, 0xffff, RZ, 0xc0, !PT ;  /* 0x0000ffff00007812 */ /* 0x000fe400078ec0ff */
[----:B------:R-:W-:Y:S02]  /*bd70*/  LOP3.LUT R9, R9, 0xffff, RZ, 0xc0, !PT ;  /* 0x0000ffff09097812 */ /* 0x000fe400078ec0ff */
[----:B------:R-:W-:Y:S02]  /*bd80*/  F2FP.SATFINITE.E4M3.F32.PACK_AB_MERGE_C R218, R218, R238, RZ ;  /* 0x000000eedada723e */ /* 0x000fe400048070ff */
[----:B------:R-:W-:-:S02]  /*bd90*/  F2FP.SATFINITE.E4M3.F32.PACK_AB_MERGE_C R132, R133, R132, RZ ;  /* 0x000000848584723e */ /* 0x000fc400048070ff */
[----:B------:R-:W-:Y:S02]  /*bda0*/  SHF.R.U32.HI R8, RZ, 0x8, R194 ;  /* 0x00000008ff087819 */ /* 0x000fe400000116c2 */
[----:B------:R-:W-:Y:S02]  /*bdb0*/  SHF.R.U32.HI R15, RZ, 0x8, R15 ;  /* 0x00000008ff0f7819 */ /* 0x000fe4000001160f */
[----:B------:R-:W-:Y:S02]  /*bdc0*/  LOP3.LUT R17, R4, 0xffff, RZ, 0xc0, !PT ;  /* 0x0000ffff04117812 */ /* 0x000fe400078ec0ff */
[----:B------:R-:W-:Y:S02]  /*bdd0*/  LOP3.LUT R10, R10, 0xffff, RZ, 0xc0, !PT ;  /* 0x0000ffff0a0a7812 */ /* 0x000fe400078ec0ff */
[----:B------:R-:W-:Y:S02]  /*bde0*/  F2FP.SATFINITE.E4M3.F32.PACK_AB_MERGE_C R196, R197, R196, RZ ;  /* 0x000000c4c5c4723e */ /* 0x000fe400048070ff */
[----:B------:R-:W-:-:S02]  /*bdf0*/  F2FP.SATFINITE.E4M3.F32.PACK_AB_MERGE_C R198, R199, R198, RZ ;  /* 0x000000c6c7c6723e */ /* 0x000fc400048070ff */
[----:B------:R-:W-:Y:S02]  /*be00*/  PRMT R120, R0, 0x3340, R9 ;  /* 0x0000334000787816 */ /* 0x000fe40000000009 */
[----:B------:R-:W-:Y:S02]  /*be10*/  LOP3.LUT R8, R8, 0xffff, RZ, 0xc0, !PT ;  /* 0x0000ffff08087812 */ /* 0x000fe400078ec0ff */
[----:B------:R-:W-:Y:S02]  /*be20*/  LOP3.LUT R15, R15, 0xffff, RZ, 0xc0, !PT ;  /* 0x0000ffff0f0f7812 */ /* 0x000fe400078ec0ff */
[----:B------:R-:W-:Y:S02]  /*be30*/  PRMT R114, R17, 0x3340, R10 ;  /* 0x0000334011727816 */ /* 0x000fe4000000000a */
[----:B------:R-:W-:Y:S02]  /*be40*/  LOP3.LUT R218, R218, 0xffff, RZ, 0xc0, !PT ;  /* 0x0000ffffdada7812 */ /* 0x000fe400078ec0ff */
[----:B------:R-:W-:-:S02]  /*be50*/  LOP3.LUT R9, R132, 0xffff, RZ, 0xc0, !PT ;  /* 0x0000ffff84097812 */ /* 0x000fc400078ec0ff */
[----:B------:R-:W-:Y:S02]  /*be60*/  LOP3.LUT R196, R196, 0xffff, RZ, 0xc0, !PT ;  /* 0x0000ffffc4c47812 */ /* 0x000fe400078ec0ff */
[----:B------:R-:W-:Y:S02]  /*be70*/  LOP3.LUT R198, R198, 0xffff, RZ, 0xc0, !PT ;  /* 0x0000ffffc6c67812 */ /* 0x000fe400078ec0ff */
[----:B------:R-:W-:Y:S02]  /*be80*/  LOP3.LUT R89, R89, 0xffff, RZ, 0xc0, !PT ;  /* 0x0000ffff59597812 */ /* 0x000fe400078ec0ff */
[----:B------:R-:W-:Y:S02]  /*be90*/  LOP3.LUT R17, R91, 0xffff, RZ, 0xc0, !PT ;  /* 0x0000ffff5b117812 */ /* 0x000fe400078ec0ff */
[----:B------:R-:W-:Y:S02]  /*bea0*/  PRMT R39, R160, 0x3340, R25 ;  /* 0x00003340a0277816 */ /* 0x000fe40000000019 */
[----:B------:R-:W-:-:S02]  /*beb0*/  SHF.R.U32.HI R6, RZ, 0x8, R190 ;  /* 0x00000008ff067819 */ /* 0x000fc400000116be */
[----:B------:R-:W-:Y:S02]  /*bec0*/  PRMT R25, R162, 0x3340, R113 ;  /* 0x00003340a2197816 */ /* 0x000fe40000000071 */
[----:B------:R-:W-:Y:S02]  /*bed0*/  PRMT R0, R8, 0x3340, R15 ;  /* 0x0000334008007816 */ /* 0x000fe4000000000f */
[--C-:B------:R-:W-:Y:S02]  /*bee0*/  PRMT R113, R218, 0x3340, R9.reuse ;  /* 0x00003340da717816 */ /* 0x100fe40000000009 */
[----:B------:R-:W-:Y:S02]  /*bef0*/  SHF.R.U32.HI R10, RZ, 0x8, R9 ;  /* 0x00000008ff0a7819 */ /* 0x000fe40000011609 */
[----:B------:R-:W-:Y:S02]  /*bf00*/  SHF.R.U32.HI R8, RZ, 0x8, R196 ;  /* 0x00000008ff087819 */ /* 0x000fe400000116c4 */
[----:B------:R-:W-:-:S02]  /*bf10*/  SHF.R.U32.HI R15, RZ, 0x8, R89 ;  /* 0x00000008ff0f7819 */ /* 0x000fc40000011659 */
[----:B------:R-:W-:Y:S02]  /*bf20*/  SHF.R.U32.HI R9, RZ, 0x8, R198 ;  /* 0x00000008ff097819 */ /* 0x000fe400000116c6 */
[----:B------:R-:W-:Y:S02]  /*bf30*/  SHF.R.U32.HI R16, RZ, 0x8, R17 ;  /* 0x00000008ff107819 */ /* 0x000fe40000011611 */
[----:B------:R-:W-:Y:S02]  /*bf40*/  LOP3.LUT R6, R6, 0xffff, RZ, 0xc0, !PT ;  /* 0x0000ffff06067812 */ /* 0x000fe400078ec0ff */
[----:B------:R-:W-:Y:S02]  /*bf50*/  LOP3.LUT R11, R11, 0xffff, RZ, 0xc0, !PT ;  /* 0x0000ffff0b0b7812 */ /* 0x000fe400078ec0ff */
[----:B------:R-:W-:Y:S02]  /*bf60*/  SHF.R.U32.HI R4, RZ, 0x8, R218 ;  /* 0x00000008ff047819 */ /* 0x000fe400000116da */
[----:B------:R-:W-:-:S02]  /*bf70*/  F2FP.SATFINITE.E4M3.F32.PACK_AB_MERGE_C R192, R193, R192, RZ ;  /* 0x000000c0c1c0723e */ /* 0x000fc400048070ff */
[----:B------:R-:W-:Y:S02]  /*bf80*/  PRMT R91, R196, 0x3340, R89 ;  /* 0x00003340c45b7816 */ /* 0x000fe40000000059 */
[----:B------:R-:W-:Y:S02]  /*bf90*/  PRMT R89, R198, 0x3340, R17 ;  /* 0x00003340c6597816 */ /* 0x000fe40000000011 */
[----:B------:R-:W-:Y:S02]  /*bfa0*/  LOP3.LUT R8, R8, 0xffff, RZ, 0xc0, !PT ;  /* 0x0000ffff08087812 */ /* 0x000fe400078ec0ff */
[----:B------:R-:W-:Y:S02]  /*bfb0*/  LOP3.LUT R15, R15, 0xffff, RZ, 0xc0, !PT ;  /* 0x0000ffff0f0f7812 */ /* 0x000fe400078ec0ff */
[----:B------:R-:W-:Y:S02]  /*bfc0*/  LOP3.LUT R9, R9, 0xffff, RZ, 0xc0, !PT ;  /* 0x0000ffff09097812 */ /* 0x000fe400078ec0ff */
[----:B------:R-:W-:-:S02]  /*bfd0*/  LOP3.LUT R16, R16, 0xffff, RZ, 0xc0, !PT ;  /* 0x0000ffff10107812 */ /* 0x000fc400078ec0ff */
[----:B------:R-:W-:Y:S02]  /*bfe0*/  F2FP.SATFINITE.E4M3.F32.PACK_AB_MERGE_C R220, R220, R236, RZ ;  /* 0x000000ecdcdc723e */ /* 0x000fe400048070ff */
[----:B------:R-:W-:Y:S02]  /*bff0*/  F2FP.SATFINITE.E4M3.F32.PACK_AB_MERGE_C R200, R201, R200, RZ ;  /* 0x000000c8c9c8723e */ /* 0x000fe400048070ff */
[----:B------:R-:W-:Y:S02]  /*c000*/  F2FP.SATFINITE.E4M3.F32.PACK_AB_MERGE_C R136, R137, R136, RZ ;  /* 0x000000888988723e */ /* 0x000fe400048070ff */
[----:B------:R-:W-:Y:S02]  /*c010*/  PRMT R116, R6, 0x3340, R11 ;  /* 0x0000334006747816 */ /* 0x000fe4000000000b */
[----:B------:R-:W-:Y:S02]  /*c020*/  LOP3.LUT R17, R4, 0xffff, RZ, 0xc0, !PT ;  /* 0x0000ffff04117812 */ /* 0x000fe400078ec0ff */
[----:B------:R-:W-:-:S02]  /*c030*/  LOP3.LUT R10, R10, 0xffff, RZ, 0xc0, !PT ;  /* 0x0000ffff0a0a7812 */ /* 0x000fc400078ec0ff */
[----:B------:R-:W-:Y:S02]  /*c040*/  F2FP.SATFINITE.E4M3.F32.PACK_AB_MERGE_C R202, R203, R202, RZ ;  /* 0x000000cacbca723e */ /* 0x000fe400048070ff */
[----:B------:R-:W-:Y:S02]  /*c050*/  PRMT R66, R174, 0x3340, R107 ;  /* 0x00003340ae427816 */ /* 0x000fe4000000006b */
[----:B------:R-:W-:Y:S02]  /*c060*/  LOP3.LUT R192, R192, 0xffff, RZ, 0xc0, !PT ;  /* 0x0000ffffc0c07812 */ /* 0x000fe400078ec0ff */
[----:B------:R-:W-:Y:S02]  /*c070*/  LOP3.LUT R11, R97, 0xffff, RZ, 0xc0, !PT ;  /* 0x0000ffff610b7812 */ /* 0x000fe400078ec0ff */
[----:B------:R-:W-:Y:S02]  /*c080*/  PRMT R107, R23, 0x3340, R126 ;  /* 0x00003340176b7816 */ /* 0x000fe4000000007e */
[----:B------:R-:W-:-:S02]  /*c090*/  PRMT R128, R8, 0x3340, R15 ;  /* 0x0000334008807816 */ /* 0x000fc4000000000f */
[----:B------:R-:W-:Y:S02]  /*c0a0*/  PRMT R126, R9, 0x3340, R16 ;  /* 0x00003340097e7816 */ /* 0x000fe40000000010 */
[----:B------:R-:W-:Y:S02]  /*c0b0*/  PRMT R132, R17, 0x3340, R10 ;  /* 0x0000334011847816 */ /* 0x000fe4000000000a */
[----:B------:R-:W-:Y:S02]  /*c0c0*/  LOP3.LUT R220, R220, 0xffff, RZ, 0xc0, !PT ;  /* 0x0000ffffdcdc7812 */ /* 0x000fe400078ec0ff */
[----:B------:R-:W-:Y:S02]  /*c0d0*/  LOP3.LUT R200, R200, 0xffff, RZ, 0xc0, !PT ;  /* 0x0000ffffc8c87812 */ /* 0x000fe400078ec0ff */
[----:B------:R-:W-:Y:S02]  /*c0e0*/  LOP3.LUT R9, R136, 0xffff, RZ, 0xc0, !PT ;  /* 0x0000ffff88097812 */ /* 0x000fe400078ec0ff */
[----:B------:R-:W-:-:S02]  /*c0f0*/  LOP3.LUT R15, R72, 0xffff, RZ, 0xc0, !PT ;  /* 0x0000ffff480f7812 */ /* 0x000fc400078ec0ff */
[--C-:B------:R-:W-:Y:S02]  /*c100*/  PRMT R97, R192, 0x3340, R11.reuse ;  /* 0x00003340c0617816 */ /* 0x100fe4000000000b */
[----:B------:R-:W-:Y:S02]  /*c110*/  LOP3.LUT R202, R202, 0xffff, RZ, 0xc0, !PT ;  /* 0x0000ffffcaca7812 */ /* 0x000fe400078ec0ff */
[----:B------:R-:W-:Y:S02]  /*c120*/  LOP3.LUT R17, R74, 0xffff, RZ, 0xc0, !PT ;  /* 0x0000ffff4a117812 */ /* 0x000fe400078ec0ff */
[----:B------:R-:W-:Y:S02]  /*c130*/  SHF.R.U32.HI R6, RZ, 0x8, R192 ;  /* 0x00000008ff067819 */ /* 0x000fe400000116c0 */
[----:B------:R-:W-:Y:S02]  /*c140*/  SHF.R.U32.HI R11, RZ, 0x8, R11 ;  /* 0x00000008ff0b7819 */ /* 0x000fe4000001160b */
[----:B------:R-:W-:-:S02]  /*c150*/  F2FP.SATFINITE.E4M3.F32.PACK_AB_MERGE_C R219, R219, R237, RZ ;  /* 0x000000eddbdb723e */ /* 0x000fc400048070ff */
[----:B------:R-:W-:Y:S02]  /*c160*/  F2FP.SATFINITE.E4M3.F32.PACK_AB_MERGE_C R134, R135, R134, RZ ;  /* 0x000000868786723e */ /* 0x000fe400048070ff */
[----:B------:R-:W-:Y:S02]  /*c170*/  PRMT R33, R156, 0x3340, R117 ;  /* 0x000033409c217816 */ /* 0x000fe40000000075 */
[--C-:B------:R-:W-:Y:S02]  /*c180*/  PRMT R117, R220, 0x3340, R9.reuse ;  /* 0x00003340dc757816 */ /* 0x100fe40000000009 */
[----:B------:R-:W-:Y:S02]  /*c190*/  SHF.R.U32.HI R10, RZ, 0x8, R9 ;  /* 0x00000008ff0a7819 */ /* 0x000fe40000011609 */
[----:B------:R-:W-:Y:S02]  /*c1a0*/  PRMT R74, R200, 0x3340, R15 ;  /* 0x00003340c84a7816 */ /* 0x000fe4000000000f */
[----:B------:R-:W-:-:S02]  /*c1b0*/  SHF.R.U32.HI R8, RZ, 0x8, R200 ;  /* 0x00000008ff087819 */ /* 0x000fc400000116c8 */
[----:B------:R-:W-:Y:S02]  /*c1c0*/  SHF.R.U32.HI R15, RZ, 0x8, R15 ;  /* 0x00000008ff0f7819 */ /* 0x000fe4000001160f */
[----:B------:R-:W-:Y:S02]  /*c1d0*/  SHF.R.U32.HI R9, RZ, 0x8, R202 ;  /* 0x00000008ff097819 */ /* 0x000fe400000116ca */
[----:B------:R-:W-:Y:S02]  /*c1e0*/  SHF.R.U32.HI R16, RZ, 0x8, R17 ;  /* 0x00000008ff107819 */ /* 0x000fe40000011611 */
[----:B------:R-:W-:Y:S02]  /*c1f0*/  F2FP.SATFINITE.E4M3.F32.PACK_AB_MERGE_C R227, R227, R228, RZ ;  /* 0x000000e4e3e3723e */ /* 0x000fe400048070ff */
[----:B------:R-:W-:Y:S01]  /*c200*/  LOP3.LUT R6, R6, 0xffff, RZ, 0xc0, !PT ;  /* 0x0000ffff06067812 */ /* 0x000fe200078ec0ff */
[----:B------:R-:W0:Y:S01]  /*c210*/  S2R R228, SR_TID.X ;  /* 0x0000000000e47919 */ /* 0x000e220000002100 */
[----:B------:R-:W-:-:S02]  /*c220*/  LOP3.LUT R11, R11, 0xffff, RZ, 0xc0, !PT ;  /* 0x0000ffff0b0b7812 */ /* 0x000fc400078ec0ff */
[----:B------:R-:W-:Y:S02]  /*c230*/  SHF.R.U32.HI R4, RZ, 0x8, R220 ;  /* 0x00000008ff047819 */ /* 0x000fe400000116dc */
[----:B------:R-:W-:Y:S02]  /*c240*/  LOP3.LUT R34, R34, 0xffff, RZ, 0xc0, !PT ;  /* 0x0000ffff22227812 */ /* 0x000fe400078ec0ff */
[----:B------:R-:W-:Y:S02]  /*c250*/  LOP3.LUT R219, R219, 0xffff, RZ, 0xc0, !PT ;  /* 0x0000ffffdbdb7812 */ /* 0x000fe400078ec0ff */
[----:B------:R-:W-:Y:S02]  /*c260*/  LOP3.LUT R134, R134, 0xffff, RZ, 0xc0, !PT ;  /* 0x0000ffff86867812 */ /* 0x000fe400078ec0ff */
[----:B------:R-:W-:Y:S02]  /*c270*/  PRMT R72, R202, 0x3340, R17 ;  /* 0x00003340ca487816 */ /* 0x000fe40000000011 */
[----:B------:R-:W-:-:S02]  /*c280*/  LOP3.LUT R8, R8, 0xffff, RZ, 0xc0, !PT ;  /* 0x0000ffff08087812 */ /* 0x000fc400078ec0ff */
[----:B------:R-:W-:Y:S02]  /*c290*/  LOP3.LUT R15, R15, 0xffff, RZ, 0xc0, !PT ;  /* 0x0000ffff0f0f7812 */ /* 0x000fe400078ec0ff */
[----:B------:R-:W-:Y:S02]  /*c2a0*/  LOP3.LUT R9, R9, 0xffff, RZ, 0xc0, !PT ;  /* 0x0000ffff09097812 */ /* 0x000fe400078ec0ff */
[----:B------:R-:W-:Y:S02]  /*c2b0*/  LOP3.LUT R16, R16, 0xffff, RZ, 0xc0, !PT ;  /* 0x0000ffff10107812 */ /* 0x000fe400078ec0ff */
[----:B------:R-:W-:Y:S02]  /*c2c0*/  F2FP.SATFINITE.E4M3.F32.PACK_AB_MERGE_C R222, R222, R234, RZ ;  /* 0x000000eadede723e */ /* 0x000fe400048070ff */
[----:B------:R-:W-:Y:S02]  /*c2d0*/  F2FP.SATFINITE.E4M3.F32.PACK_AB_MERGE_C R204, R205, R204, RZ ;  /* 0x000000cccdcc723e */ /* 0x000fe400048070ff */
[----:B------:R-:W-:-:S02]  /*c2e0*/  F2FP.SATFINITE.E4M3.F32.PACK_AB_MERGE_C R140, R141, R140, RZ ;  /* 0x0000008c8d8c723e */ /* 0x000fc400048070ff */
[----:B------:R-:W-:Y:S02]  /*c2f0*/  PRMT R110, R6, 0x3340, R11 ;  /* 0x00003340066e7816 */ /* 0x000fe4000000000b */
[----:B------:R-:W-:Y:S02]  /*c300*/  LOP3.LUT R17, R4, 0xffff, RZ, 0xc0, !PT ;  /* 0x0000ffff04117812 */ /* 0x000fe400078ec0ff */
[----:B------:R-:W-:Y:S02]  /*c310*/  LOP3.LUT R10, R10, 0xffff, RZ, 0xc0, !PT ;  /* 0x0000ffff0a0a7812 */ /* 0x000fe400078ec0ff */
[----:B------:R-:W-:Y:S02]  /*c320*/  F2FP.SATFINITE.E4M3.F32.PACK_AB_MERGE_C R206, R207, R206, RZ ;  /* 0x000000cecfce723e */ /* 0x000fe400048070ff */
[----:B------:R-:W-:Y:S02]  /*c330*/  PRMT R34, R27, 0x3340, R34 ;  /* 0x000033401b227816 */ /* 0x000fe40000000022 */
[----:B------:R-:W-:-:S02]  /*c340*/  SHF.R.U32.HI R6, RZ, 0x8, R219 ;  /* 0x00000008ff067819 */ /* 0x000fc400000116db */
[----:B------:R-:W-:Y:S02]  /*c350*/  SHF.R.U32.HI R11, RZ, 0x8, R134 ;  /* 0x00000008ff0b7819 */ /* 0x000fe40000011686 */
[----:B------:R-:W-:Y:S02]  /*c360*/  F2FP.SATFINITE.E4M3.F32.PACK_AB_MERGE_C R221, R221, R235, RZ ;  /* 0x000000ebdddd723e */ /* 0x000fe400048070ff */
[----:B------:R-:W-:Y:S02]  /*c370*/  F2FP.SATFINITE.E4M3.F32.PACK_AB_MERGE_C R138, R139, R138, RZ ;  /* 0x0000008a8b8a723e */ /* 0x000fe400048070ff */
[----:B------:R-:W-:Y:S02]  /*c380*/  PRMT R27, R158, 0x3340, R119 ;  /* 0x000033409e1b7816 */ /* 0x000fe40000000077 */
[----:B------:R-:W-:Y:S02]  /*c390*/  PRMT R121, R8, 0x3340, R15 ;  /* 0x0000334008797816 */ /* 0x000fe4000000000f */
[----:B------:R-:W-:-:S02]  /*c3a0*/  PRMT R119, R9, 0x3340, R16 ;  /* 0x0000334009777816 */ /* 0x000fc40000000010 */
[----:B------:R-:W-:Y:S02]  /*c3b0*/  PRMT R136, R17, 0x3340, R10 ;  /* 0x0000334011887816 */ /* 0x000fe4000000000a */
        /* <DEDUP_REMOVED lines=11> */
[--C-:B------:R-:W-:Y:S02]  /*c470*/  PRMT R125, R222, 0x3340, R9.reuse ;  /* 0x00003340de7d7816 */ /* 0x100fe40000000009 */
[----:B------:R-:W-:Y:S02]  /*c480*/  SHF.R.U32.HI R10, RZ, 0x8, R9 ;  /* 0x00000008ff0a7819 */ /* 0x000fe40000011609 */
[----:B------:R-:W-:Y:S02]  /*c490*/  PRMT R123, R204, 0x3340, R15 ;  /* 0x00003340cc7b7816 */ /* 0x000fe4000000000f */
[----:B------:R-:W-:Y:S02]  /*c4a0*/  PRMT R130, R6, 0x3340, R11 ;  /* 0x0000334006827816 */ /* 0x000fe4000000000b */
[----:B------:R-:W-:Y:S02]  /*c4b0*/  SHF.R.U32.HI R8, RZ, 0x8, R204 ;  /* 0x00000008ff087819 */ /* 0x000fe400000116cc */
[----:B------:R-:W-:-:S02]  /*c4c0*/  SHF.R.U32.HI R15, RZ, 0x8, R15 ;  /* 0x00000008ff0f7819 */ /* 0x000fc4000001160f */
[----:B------:R-:W-:Y:S02]  /*c4d0*/  SHF.R.U32.HI R9, RZ, 0x8, R206 ;  /* 0x00000008ff097819 */ /* 0x000fe400000116ce */
[----:B------:R-:W-:Y:S02]  /*c4e0*/  SHF.R.U32.HI R16, RZ, 0x8, R17 ;  /* 0x00000008ff107819 */ /* 0x000fe40000011611 */
        /* <DEDUP_REMOVED lines=16> */
[----:B------:R-:W-:Y:S02]  /*c5f0*/  LOP3.LUT R10, R10, 0xffff, RZ, 0xc0, !PT ;  /* 0x0000ffff0a0a7812 */ /* 0x000fe400078ec0ff */
[----:B------:R-:W-:Y:S02]  /*c600*/  F2FP.SATFINITE.E4M3.F32.PACK_AB_MERGE_C R210, R211, R210, RZ ;  /* 0x000000d2d3d2723e */ /* 0x000fe400048070ff */
[----:B------:R-:W-:Y:S02]  /*c610*/  PRMT R7, R152, 0x3340, R115 ;  /* 0x0000334098077816 */ /* 0x000fe40000000073 */
[----:B------:R-:W-:Y:S02]  /*c620*/  LOP3.LUT R223, R223, 0xffff, RZ, 0xc0, !PT ;  /* 0x0000ffffdfdf7812 */ /* 0x000fe400078ec0ff */
[----:B------:R-:W-:Y:S02]  /*c630*/  LOP3.LUT R142, R142, 0xffff, RZ, 0xc0, !PT ;  /* 0x0000ffff8e8e7812 */ /* 0x000fe400078ec0ff */
[----:B------:R-:W-:-:S02]  /*c640*/  PRMT R53, R166, 0x3340, R111 ;  /* 0x00003340a6357816 */ /* 0x000fc4000000006f */
[----:B------:R-:W-:Y:S02]  /*c650*/  PRMT R115, R221, 0x3340, R138 ;  /* 0x00003340dd737816 */ /* 0x000fe4000000008a */
[----:B------:R-:W-:Y:S02]  /*c660*/  PRMT R111, R219, 0x3340, R134 ;  /* 0x00003340db6f7816 */ /* 0x000fe40000000086 */
[----:B------:R-:W-:Y:S02]  /*c670*/  PRMT R138, R8, 0x3340, R15 ;  /* 0x00003340088a7816 */ /* 0x000fe4000000000f */
[----:B------:R-:W-:Y:S02]  /*c680*/  PRMT R129, R9, 0x3340, R16 ;  /* 0x0000334009817816 */ /* 0x000fe40000000010 */
[----:B------:R-:W-:Y:S02]  /*c690*/  PRMT R134, R6, 0x3340, R11 ;  /* 0x0000334006867816 */ /* 0x000fe4000000000b */
[----:B------:R-:W-:-:S02]  /*c6a0*/  PRMT R140, R17, 0x3340, R10 ;  /* 0x00003340118c7816 */ /* 0x000fc4000000000a */
[----:B------:R-:W-:Y:S02]  /*c6b0*/  LOP3.LUT R224, R224, 0xffff, RZ, 0xc0, !PT ;  /* 0x0000ffffe0e07812 */ /* 0x000fe400078ec0ff */
[----:B------:R-:W-:Y:S02]  /*c6c0*/  LOP3.LUT R208, R208, 0xffff, RZ, 0xc0, !PT ;  /* 0x0000ffffd0d07812 */ /* 0x000fe400078ec0ff */
[----:B------:R-:W-:Y:S02]  /*c6d0*/  LOP3.LUT R9, R144, 0xffff, RZ, 0xc0, !PT ;  /* 0x0000ffff90097812 */ /* 0x000fe400078ec0ff */
[----:B------:R-:W-:Y:S02]  /*c6e0*/  LOP3.LUT R15, R80, 0xffff, RZ, 0xc0, !PT ;  /* 0x0000ffff500f7812 */ /* 0x000fe400078ec0ff */
[----:B------:R-:W-:Y:S02]  /*c6f0*/  SHF.R.U32.HI R6, RZ, 0x8, R223 ;  /* 0x00000008ff067819 */ /* 0x000fe400000116df */
[----:B------:R-:W-:-:S02]  /*c700*/  SHF.R.U32.HI R11, RZ, 0x8, R142 ;  /* 0x00000008ff0b7819 */ /* 0x000fc4000001168e */
[----:B------:R-:W-:Y:S02]  /*c710*/  LOP3.LUT R210, R210, 0xffff, RZ, 0xc0, !PT ;  /* 0x0000ffffd2d27812 */ /* 0x000fe400078ec0ff */
[----:B------:R-:W-:Y:S02]  /*c720*/  LOP3.LUT R17, R82, 0xffff, RZ, 0xc0, !PT ;  /* 0x0000ffff52117812 */ /* 0x000fe400078ec0ff */
[----:B------:R-:W-:Y:S02]  /*c730*/  F2FP.SATFINITE.E4M3.F32.PACK_AB_MERGE_C R225, R225, R231, RZ ;  /* 0x000000e7e1e1723e */ /* 0x000fe400048070ff */
[----:B------:R-:W-:Y:S02]  /*c740*/  F2FP.SATFINITE.E4M3.F32.PACK_AB_MERGE_C R146, R147, R146, RZ ;  /* 0x000000929392723e */ /* 0x000fe400048070ff */
[--C-:B------:R-:W-:Y:S02]  /*c750*/  PRMT R133, R224, 0x3340, R9.reuse ;  /* 0x00003340e0857816 */ /* 0x100fe40000000009 */
[----:B------:R-:W-:-:S02]  /*c760*/  SHF.R.U32.HI R10, RZ, 0x8, R9 ;  /* 0x00000008ff0a7819 */ /* 0x000fc40000011609 */
[--C-:B------:R-:W-:Y:S02]  /*c770*/  PRMT R131, R208, 0x3340, R15.reuse ;  /* 0x00003340d0837816 */ /* 0x100fe4000000000f */
[----:B------:R-:W-:Y:S02]  /*c780*/  LOP3.LUT R6, R6, 0xffff, RZ, 0xc0, !PT ;  /* 0x0000ffff06067812 */ /* 0x000fe400078ec0ff */
[----:B------:R-:W-:Y:S02]  /*c790*/  LOP3.LUT R11, R11, 0xffff, RZ, 0xc0, !PT ;  /* 0x0000ffff0b0b7812 */ /* 0x000fe400078ec0ff */
[----:B------:R-:W-:Y:S02]  /*c7a0*/  SHF.R.U32.HI R8, RZ, 0x8, R208 ;  /* 0x00000008ff087819 */ /* 0x000fe400000116d0 */
[----:B------:R-:W-:Y:S02]  /*c7b0*/  SHF.R.U32.HI R15, RZ, 0x8, R15 ;  /* 0x00000008ff0f7819 */ /* 0x000fe4000001160f */
[----:B------:R-:W-:-:S02]  /*c7c0*/  SHF.R.U32.HI R9, RZ, 0x8, R210 ;  /* 0x00000008ff097819 */ /* 0x000fc400000116d2 */
[----:B------:R-:W-:Y:S02]  /*c7d0*/  SHF.R.U32.HI R16, RZ, 0x8, R17 ;  /* 0x00000008ff107819 */ /* 0x000fe40000011611 */
[----:B------:R-:W-:Y:S02]  /*c7e0*/  LOP3.LUT R225, R225, 0xffff, RZ, 0xc0, !PT ;  /* 0x0000ffffe1e17812 */ /* 0x000fe400078ec0ff */
[----:B------:R-:W-:Y:S02]  /*c7f0*/  LOP3.LUT R146, R146, 0xffff, RZ, 0xc0, !PT ;  /* 0x0000ffff92927812 */ /* 0x000fe400078ec0ff */
[----:B------:R-:W-:Y:S02]  /*c800*/  SHF.R.U32.HI R4, RZ, 0x8, R224 ;  /* 0x00000008ff047819 */ /* 0x000fe400000116e0 */
[----:B------:R-:W-:Y:S02]  /*c810*/  PRMT R127, R6, 0x3340, R11 ;  /* 0x00003340067f7816 */ /* 0x000fe4000000000b */
[----:B------:R-:W-:-:S02]  /*c820*/  PRMT R82, R210, 0x3340, R17 ;  /* 0x00003340d2527816 */ /* 0x000fc40000000011 */
[----:B------:R-:W-:Y:S02]  /*c830*/  LOP3.LUT R8, R8, 0xffff, RZ, 0xc0, !PT ;  /* 0x0000ffff08087812 */ /* 0x000fe400078ec0ff */
[----:B------:R-:W-:Y:S02]  /*c840*/  LOP3.LUT R15, R15, 0xffff, RZ, 0xc0, !PT ;  /* 0x0000ffff0f0f7812 */ /* 0x000fe400078ec0ff */
[----:B------:R-:W-:Y:S02]  /*c850*/  LOP3.LUT R9, R9, 0xffff, RZ, 0xc0, !PT ;  /* 0x0000ffff09097812 */ /* 0x000fe400078ec0ff */
[----:B------:R-:W-:Y:S02]  /*c860*/  LOP3.LUT R16, R16, 0xffff, RZ, 0xc0, !PT ;  /* 0x0000ffff10107812 */ /* 0x000fe400078ec0ff */
[----:B------:R-:W-:Y:S02]  /*c870*/  F2FP.SATFINITE.E4M3.F32.PACK_AB_MERGE_C R226, R226, R229, RZ ;  /* 0x000000e5e2e2723e */ /* 0x000fe400048070ff */
[----:B------:R-:W-:-:S02]  /*c880*/  F2FP.SATFINITE.E4M3.F32.PACK_AB_MERGE_C R212, R213, R212, RZ ;  /* 0x000000d4d5d4723e */ /* 0x000fc400048070ff */
[----:B------:R-:W-:Y:S02]  /*c890*/  F2FP.SATFINITE.E4M3.F32.PACK_AB_MERGE_C R148, R149, R148, RZ ;  /* 0x000000949594723e */ /* 0x000fe400048070ff */
[----:B------:R-:W-:Y:S02]  /*c8a0*/  SHF.R.U32.HI R6, RZ, 0x8, R225 ;  /* 0x00000008ff067819 */ /* 0x000fe400000116e1 */
[----:B------:R-:W-:Y:S02]  /*c8b0*/  SHF.R.U32.HI R11, RZ, 0x8, R146 ;  /* 0x00000008ff0b7819 */ /* 0x000fe40000011692 */
[----:B------:R-:W-:Y:S02]  /*c8c0*/  LOP3.LUT R17, R4, 0xffff, RZ, 0xc0, !PT ;  /* 0x0000ffff04117812 */ /* 0x000fe400078ec0ff */
[----:B------:R-:W-:Y:S02]  /*c8d0*/  LOP3.LUT R10, R10, 0xffff, RZ, 0xc0, !PT ;  /* 0x0000ffff0a0a7812 */ /* 0x000fe400078ec0ff */
[----:B------:R-:W-:-:S02]  /*c8e0*/  F2FP.SATFINITE.E4M3.F32.PACK_AB_MERGE_C R214, R215, R214, RZ ;  /* 0x000000d6d7d6723e */ /* 0x000fc400048070ff */
[----:B------:R-:W-:Y:S02]  /*c8f0*/  F2FP.SATFINITE.E4M3.F32.PACK_AB_MERGE_C R150, R151, R150, RZ ;  /* 0x000000969796723e */ /* 0x000fe400048070ff */
[----:B0-----:R-:W-:Y:S02]  /*c900*/  LOP3.LUT R228, R228, 0x60, RZ, 0xc0, !PT ;  /* 0x00000060e4e47812 */ /* 0x001fe400078ec0ff */
[----:B------:R-:W-:Y:S02]  /*c910*/  PRMT R76, R223, 0x3340, R142 ;  /* 0x00003340df4c7816 */ /* 0x000fe4000000008e */
[----:B------:R-:W-:Y:S01]  /*c920*/  PRMT R142, R8, 0x3340, R15 ;  /* 0x00003340088e7816 */ /* 0x000fe2000000000f */
[----:B------:R-:W-:Y:S01]  /*c930*/  IMAD R24, R228, 0x8, R24 ;  /* 0x00000008e4187824 */ /* 0x000fe200078e0218 */
[----:B------:R-:W-:Y:S01]  /*c940*/  PRMT R137, R9, 0x3340, R16 ;  /* 0x0000334009897816 */ /* 0x000fe20000000010 */
[----:B------:R-:W0:Y:S01]  /*c950*/  S2R R228, SR_TID.X ;  /* 0x0000000000e47919 */ /* 0x000e220000002100 */
[----:B------:R-:W-:-:S02]  /*c960*/  LOP3.LUT R6, R6, 0xffff, RZ, 0xc0, !PT ;  /* 0x0000ffff06067812 */ /* 0x000fc400078ec0ff */
[----:B------:R-:W-:Y:S02]  /*c970*/  LOP3.LUT R11, R11, 0xffff, RZ, 0xc0, !PT ;  /* 0x0000ffff0b0b7812 */ /* 0x000fe400078ec0ff */
[----:B------:R-:W-:Y:S02]  /*c980*/  PRMT R144, R17, 0x3340, R10 ;  /* 0x0000334011907816 */ /* 0x000fe4000000000a */
        /* <DEDUP_REMOVED lines=8> */
[----:B------:R-:W-:Y:S02]  /*ca10*/  PRMT R141, R6, 0x3340, R11 ;  /* 0x00003340068d7816 */ /* 0x000fe4000000000b */
[----:B------:R-:W-:-:S02]  /*ca20*/  PRMT R135, R226, 0x3340, R9 ;  /* 0x00003340e2877816 */ /* 0x000fc40000000009 */
[----:B------:R-:W-:Y:S02]  /*ca30*/  SHF.R.U32.HI R10, RZ, 0x8, R9 ;  /* 0x00000008ff0a7819 */ /* 0x000fe40000011609 */
[----:B------:R-:W-:Y:S02]  /*ca40*/  PRMT R86, R212, 0x3340, R15 ;  /* 0x00003340d4567816 */ /* 0x000fe4000000000f */
[----:B------:R-:W-:Y:S02]  /*ca50*/  SHF.R.U32.HI R4, RZ, 0x8, R226 ;  /* 0x00000008ff047819 */ /* 0x000fe400000116e2 */
[----:B------:R-:W-:Y:S02]  /*ca60*/  SHF.R.U32.HI R6, RZ, 0x8, R227 ;  /* 0x00000008ff067819 */ /* 0x000fe400000116e3 */
[----:B------:R-:W-:Y:S02]  /*ca70*/  SHF.R.U32.HI R11, RZ, 0x8, R150 ;  /* 0x00000008ff0b7819 */ /* 0x000fe40000011696 */
[----:B------:R-:W-:-:S02]  /*ca80*/  SHF.R.U32.HI R8, RZ, 0x8, R212 ;  /* 0x00000008ff087819 */ /* 0x000fc400000116d4 */
[----:B------:R-:W-:Y:S02]  /*ca90*/  SHF.R.U32.HI R15, RZ, 0x8, R15 ;  /* 0x00000008ff0f7819 */ /* 0x000fe4000001160f */
[----:B------:R-:W-:Y:S02]  /*caa0*/  SHF.R.U32.HI R9, RZ, 0x8, R214 ;  /* 0x00000008ff097819 */ /* 0x000fe400000116d6 */
[--C-:B------:R-:W-:Y:S02]  /*cab0*/  SHF.R.U32.HI R16, RZ, 0x8, R17.reuse ;  /* 0x00000008ff107819 */ /* 0x100fe40000011611 */
[----:B------:R-:W-:Y:S02]  /*cac0*/  PRMT R84, R214, 0x3340, R17 ;  /* 0x00003340d6547816 */ /* 0x000fe40000000011 */
        /* <DEDUP_REMOVED lines=8> */
[----:B------:R-:W-:Y:S02]  /*cb50*/  PRMT R80, R225, 0x3340, R146 ;  /* 0x00003340e1507816 */ /* 0x000fe40000000092 */
[----:B------:R-:W-:Y:S02]  /*cb60*/  PRMT R148, R17, 0x3340, R10 ;  /* 0x0000334011947816 */ /* 0x000fe4000000000a */
[----:B------:R-:W-:Y:S02]  /*cb70*/  PRMT R146, R6, 0x3340, R11 ;  /* 0x0000334006927816 */ /* 0x000fe4000000000b */
[----:B------:R-:W-:Y:S02]  /*cb80*/  PRMT R143, R8, 0x3340, R15 ;  /* 0x00003340088f7816 */ /* 0x000fe4000000000f */
[----:B------:R-:W-:Y:S02]  /*cb90*/  PRMT R145, R9, 0x3340, R16 ;  /* 0x0000334009917816 */ /* 0x000fe40000000010 */
[----:B------:R-:W-:-:S02]  /*cba0*/  PRMT R8, R31, 0x5410, R38 ;  /* 0x000054101f087816 */ /* 0x000fc40000000026 */
[----:B------:R-:W-:Y:S02]  /*cbb0*/  PRMT R9, R29, 0x5410, R34 ;  /* 0x000054101d097816 */ /* 0x000fe40000000022 */
[----:B------:R-:W-:Y:S02]  /*cbc0*/  PRMT R10, R7, 0x5410, R30 ;  /* 0x00005410070a7816 */ /* 0x000fe4000000001e */
[----:B------:R-:W-:Y:S01]  /*cbd0*/  PRMT R11, R5, 0x5410, R28 ;  /* 0x00005410050b7816 */ /* 0x000fe2000000001c */
[----:B------:R-:W-:Y:S01]  /*cbe0*/  BAR.SYNC.DEFER_BLOCKING 0x0 ;  /* 0x0000000000007b1d */ /* 0x000fe20000010000 */
[----:B0-----:R-:W-:Y:S02]  /*cbf0*/  LOP3.LUT R228, R228, 0x7f, RZ, 0xc0, !PT ;  /* 0x0000007fe4e47812 */ /* 0x001fe400078ec0ff */
[----:B------:R-:W-:Y:S02]  /*cc00*/  PRMT R16, R41, 0x5410, R50 ;  /* 0x0000541029107816 */ /* 0x000fe40000000032 */
[----:B------:R-:W-:Y:S01]  /*cc10*/  LEA R15, R228, UR12, 0x4 ;  /* 0x0000000ce40f7c11 */ /* 0x000fe2000f8e20ff */
[----:B------:R-:W-:Y:S01]  /*cc20*/  ULDC.64 UR12, c[0x0][0x228] ;  /* 0x00008a00000c7ab9 */ /* 0x000fe20000000a00 */
[----:B------:R-:W-:-:S02]  /*cc30*/  PRMT R17, R37, 0x5410, R48 ;  /* 0x0000541025117816 */ /* 0x000fc40000000030 */
[----:B------:R-:W-:Y:S02]  /*cc40*/  PRMT R18, R33, 0x5410, R40 ;  /* 0x0000541021127816 */ /* 0x000fe40000000028 */
[----:B------:R-:W-:Y:S02]  /*cc50*/  PRMT R19, R27, 0x5410, R32 ;  /* 0x000054101b137816 */ /* 0x000fe40000000020 */
[----:B------:R-:W-:Y:S02]  /*cc60*/  PRMT R20, R45, 0x5410, R52 ;  /* 0x000054102d147816 */ /* 0x000fe40000000034 */
[----:B------:R-:W-:Y:S02]  /*cc70*/  PRMT R21, R42, 0x5410, R47 ;  /* 0x000054102a157816 */ /* 0x000fe4000000002f */
[----:B------:R-:W-:Y:S02]  /*cc80*/  PRMT R22, R39, 0x5410, R46 ;  /* 0x0000541027167816 */ /* 0x000fe4000000002e */
[----:B------:R-:W-:-:S02]  /*cc90*/  PRMT R23, R25, 0x5410, R2 ;  /* 0x0000541019177816 */ /* 0x000fc40000000002 */
[----:B------:R-:W-:Y:S01]  /*cca0*/  PRMT R28, R61, 0x5410, R70 ;  /* 0x000054103d1c7816 */ /* 0x000fe20000000046 */
[----:B------:R-:W0:Y:S01]  /*ccb0*/  LDC R25, c[0x0][0x244] ;  /* 0x00009100ff197b82 */ /* 0x000e220000000800 */
[----:B------:R-:W-:Y:S01]  /*ccc0*/  PRMT R29, R60, 0x5410, R65 ;  /* 0x000054103c1d7816 */ /* 0x000fe20000000041 */
[----:B------:R-:W-:Y:S01]  /*ccd0*/  STSM.16.M88.4 [R24], R8 ;  /* 0x0000000818007844 */ /* 0x000fe20000000200 */
[----:B------:R-:W-:Y:S02]  /*cce0*/  PRMT R30, R57, 0x5410, R62 ;  /* 0x00005410391e7816 */ /* 0x000fe4000000003e */
[----:B------:R-:W-:-:S03]  /*ccf0*/  PRMT R31, R53, 0x5410, R58 ;  /* 0x00005410351f7816 */ /* 0x000fc6000000003a */
[----:B------:R-:W-:Y:S01]  /*cd00*/  BAR.SYNC.DEFER_BLOCKING 0x0 ;  /* 0x0000000000007b1d */ /* 0x000fe20000010000 */
        /* <DEDUP_REMOVED lines=11> */
[----:B------:R-:W-:Y:S01]  /*cdc0*/  PRMT R43, R44, 0x5410, R43 ;  /* 0x000054102c2b7816 */ /* 0x000fe2000000002b */
[----:B------:R-:W1:Y:S01]  /*cdd0*/  LDS.128 R4, [R15] ;  /* 0x000000000f047984 */ /* 0x000e620000000c00 */
[----:B------:R-:W-:-:S02]  /*cde0*/  PRMT R44, R95, 0x5410, R112 ;  /* 0x000054105f2c7816 */ /* 0x000fc40000000070 */
[----:B------:R-:W-:Y:S01]  /*cdf0*/  PRMT R45, R93, 0x5410, R108 ;  /* 0x000054105d2d7816 */ /* 0x000fe2000000006c */
[----:B------:R-:W-:Y:S01]  /*ce00*/  BAR.SYNC.DEFER_BLOCKING 0x0 ;  /* 0x0000000000007b1d */ /* 0x000fe20000010000 */
        /* <DEDUP_REMOVED lines=12> */
[----:B------:R-:W-:Y:S01]  /*ced0*/  STSM.16.M88.4 [R24], R16 ;  /* 0x0000001018007844 */ /* 0x000fe20000000200 */
[----:B------:R-:W-:Y:S02]  /*cee0*/  PRMT R102, R97, 0x5410, R110 ;  /* 0x0000541061667816 */ /* 0x000fe4000000006e */
[----:B------:R-:W-:Y:S01]  /*cef0*/  PRMT R103, R3, 0x5410, R0 ;  /* 0x0000541003677816 */ /* 0x000fe20000000000 */
[----:B------:R-:W-:Y:S01]  /*cf00*/  BAR.SYNC.DEFER_BLOCKING 0x0 ;  /* 0x0000000000007b1d */ /* 0x000fe20000010000 */
[----:B------:R-:W-:Y:S01]  /*cf10*/  PRMT R56, R113, 0x5410, R132 ;  /* 0x0000541071387816 */ /* 0x000fe20000000084 */
[----:B------:R-:W-:Y:S01]  /*cf20*/  IMAD R0, R13, UR4, RZ ;  /* 0x000000040d007c24 */ /* 0x000fe2000f8e02ff */
[----:B------:R-:W-:Y:S02]  /*cf30*/  PRMT R57, R111, 0x5410, R130 ;  /* 0x000054106f397816 */ /* 0x000fe40000000082 */
[----:B------:R-:W-:Y:S01]  /*cf40*/  PRMT R58, R91, 0x5410, R128 ;  /* 0x000054105b3a7816 */ /* 0x000fe20000000080 */
[----:B------:R-:W-:Y:S01]  /*cf50*/  ULDC.64 UR4, c[0x0][0x220] ;  /* 0x0000880000047ab9 */ /* 0x000fe20000000a00 */
[----:B------:R-:W-:Y:S01]  /*cf60*/  PRMT R59, R89, 0x5410, R126 ;  /* 0x00005410593b7816 */ /* 0x000fe2000000007e */
[----:B0-----:R-:W-:Y:S01]  /*cf70*/  IMAD R25, R25, 0x80, R0 ;  /* 0x0000008019197824 */ /* 0x001fe200078e0200 */
        /* <DEDUP_REMOVED lines=8> */
[----:B------:R-:W0:Y:S01]  /*d000*/  LDS.128 R8, [R15] ;  /* 0x000000000f087984 */ /* 0x000e220000000c00 */
[----:B------:R-:W-:Y:S02]  /*d010*/  PRMT R76, R133, 0x5410, R144 ;  /* 0x00005410854c7816 */ /* 0x000fe40000000090 */
[----:B------:R-:W-:Y:S01]  /*d020*/  PRMT R77, R80, 0x5410, R141 ;  /* 0x00005410504d7816 */ /* 0x000fe2000000008d */
[----:B------:R-:W-:Y:S01]  /*d030*/  BAR.SYNC.DEFER_BLOCKING 0x0 ;  /* 0x0000000000007b1d */ /* 0x000fe20000010000 */
[----:B------:R-:W-:Y:S02]  /*d040*/  PRMT R78, R131, 0x5410, R142 ;  /* 0x00005410834e7816 */ /* 0x000fe4000000008e */
[----:B------:R-:W-:Y:S02]  /*d050*/  PRMT R79, R82, 0x5410, R137 ;  /* 0x00005410524f7816 */ /* 0x000fe40000000089 */
[----:B------:R-:W-:-:S02]  /*d060*/  PRMT R139, R227, 0x3340, R150 ;  /* 0x00003340e38b7816 */ /* 0x000fc40000000096 */
[----:B------:R-:W-:Y:S02]  /*d070*/  PRMT R148, R135, 0x5410, R148 ;  /* 0x0000541087947816 */ /* 0x000fe40000000094 */
[----:B------:R-:W-:Y:S02]  /*d080*/  PRMT R149, R139, 0x5410, R146 ;  /* 0x000054108b957816 */ /* 0x000fe40000000092 */
[----:B------:R-:W-:Y:S02]  /*d090*/  PRMT R150, R86, 0x5410, R143 ;  /* 0x0000541056967816 */ /* 0x000fe4000000008f */
[----:B------:R-:W-:Y:S02]  /*d0a0*/  PRMT R151, R84, 0x5410, R145 ;  /* 0x0000541054977816 */ /* 0x000fe40000000091 */
[----:B------:R-:W-:Y:S01]  /*d0b0*/  IADD3 R2, P1, R0, UR4, RZ ;  /* 0x0000000400027c10 */ /* 0x000fe2000ff3e0ff */
[----:B------:R-:W-:Y:S01]  /*d0c0*/  ULDC UR4, c[0x0][0x248] ;  /* 0x0000920000047ab9 */ /* 0x000fe20000000800 */
[----:B-1----:R-:W-:Y:S01]  /*d0d0*/  PRMT R75, R4, 0x7770, RZ ;  /* 0x00007770044b7816 */ /* 0x002fe200000000ff */
[----:B------:R-:W-:Y:S01]  /*d0e0*/  IMAD R72, R12, UR4, RZ ;  /* 0x000000040c487c24 */ /* 0x000fe2000f8e02ff */
[----:B------:R-:W-:Y:S01]  /*d0f0*/  LEA.HI.X.SX32 R0, R0, UR5, 0x1, P1 ;  /* 0x0000000500007c11 */ /* 0x000fe200088f0eff */
[----:B------:R-:W-:Y:S01]  /*d100*/  ULDC.64 UR4, c[0x0][0x220] ;  /* 0x0000880000047ab9 */ /* 0x000fe20000000a00 */
[----:B------:R-:W-:Y:S01]  /*d110*/  ISETP.GE.AND P1, PT, R13, UR6, PT ;  /* 0x000000060d007c0c */ /* 0x000fe2000bf26270 */
[----:B------:R-:W-:Y:S01]  /*d120*/  VIADD R74, R72, UR8 ;  /* 0x00000008484a7c36 */ /* 0x000fe20008000000 */
[----:B------:R-:W-:Y:S01]  /*d130*/  SHF.R.S32.HI R73, RZ, 0x1f, R72 ;  /* 0x0000001fff497819 */ /* 0x000fe20000011448 */
[----:B------:R-:W-:Y:S01]  /*d140*/  STSM.16.M88.4 [R24], R20 ;  /* 0x0000001418007844 */ /* 0x000fe20000000200 */
[----:B------:R-:W-:Y:S01]  /*d150*/  BAR.SYNC.DEFER_BLOCKING 0x0 ;  /* 0x0000000000007b1d */ /* 0x000fe20000010000 */
[----:B------:R-:W-:-:S02]  /*d160*/  ISETP.LT.AND P1, PT, R12, UR29, !P1 ;  /* 0x0000001d0c007c0c */ /* 0x000fc4000cf21270 */
[----:B------:R-:W-:Y:S02]  /*d170*/  IADD3 R26, P4, R72, R2, RZ ;  /* 0x00000002481a7210 */ /* 0x000fe40007f9e0ff */
[----:B------:R-:W-:Y:S01]  /*d180*/  IADD3 R3, P5, R25, UR4, RZ ;  /* 0x0000000419037c10 */ /* 0x000fe2000ffbe0ff */
[----:B------:R-:W-:Y:S01]  /*d190*/  ULDC.64 UR8, c[0x0][0x228] ;  /* 0x00008a0000087ab9 */ /* 0x000fe20000000a00 */
[----:B------:R-:W-:Y:S01]  /*d1a0*/  PRMT R81, R4, 0x7773, RZ ;  /* 0x0000777304517816 */ /* 0x000fe200000000ff */
[----:B------:R-:W-:Y:S01]  /*d1b0*/  IMAD.X R27, R73, 0x1, R0, P4 ;  /* 0x00000001491b7824 */ /* 0x000fe200020e0600 */
[----:B------:R-:W-:Y:S01]  /*d1c0*/  ISETP.GE.AND P4, PT, R12, UR7, PT ;  /* 0x000000070c007c0c */ /* 0x000fe2000bf86270 */
[----:B------:R-:W-:Y:S01]  /*d1d0*/  ULDC.64 UR6, c[0x0][0x228] ;  /* 0x00008a0000067ab9 */ /* 0x000fe20000000a00 */
[----:B------:R-:W-:Y:S01]  /*d1e0*/  LEA.HI.X.SX32 R25, R25, UR5, 0x1, P5 ;  /* 0x0000000519197c11 */ /* 0x000fe2000a8f0eff */
[----:B------:R-:W-:Y:S01]  /*d1f0*/  ULDC.64 UR4, c[0x0][0x228] ;  /* 0x00008a0000047ab9 */ /* 0x000fe20000000a00 */
[----:B------:R-:W-:Y:S01]  /*d200*/  ISETP.LT.AND P4, PT, R14, UR6, !P4 ;  /* 0x000000060e007c0c */ /* 0x000fe2000e781270 */
[----:B------:R-:W-:Y:S01]  /*d210*/  ULDC UR6, c[0x0][0x22c] ;  /* 0x00008b0000067ab9 */ /* 0x000fe20000000800 */
[----:B------:R-:W-:Y:S01]  /*d220*/  ISETP.LT.AND P5, PT, R13, UR4, !P3 ;  /* 0x000000040d007c0c */ /* 0x000fe2000dfa1270 */
[----:B------:R-:W-:Y:S01]  /*d230*/  ULDC UR4, c[0x0][0x22c] ;  /* 0x00008b0000047ab9 */ /* 0x000fe20000000800 */
[----:B------:R-:W1:Y:S01]  /*d240*/  LDS.128 R16, [R15] ;  /* 0x000000000f107984 */ /* 0x000e620000000c00 */
[----:B------:R-:W-:Y:S06]  /*d250*/  BAR.SYNC.DEFER_BLOCKING 0x0 ;  /* 0x0000000000007b1d */ /* 0x000fec0000010000 */
[----:B------:R-:W-:Y:S02]  /*d260*/  STSM.16.M88.4 [R24], R28 ;  /* 0x0000001c18007844 */ /* 0x000fe40000000200 */
[----:B------:R-:W-:Y:S06]  /*d270*/  BAR.SYNC.DEFER_BLOCKING 0x0 ;  /* 0x0000000000007b1d */ /* 0x000fec0000010000 */
[----:B------:R-:W2:Y:S02]  /*d280*/  LDS.128 R20, [R15] ;  /* 0x000000000f147984 */ /* 0x000ea40000000c00 */
[----:B------:R-:W-:Y:S06]  /*d290*/  BAR.SYNC.DEFER_BLOCKING 0x0 ;  /* 0x0000000000007b1d */ /* 0x000fec0000010000 */
[----:B------:R-:W-:Y:S02]  /*d2a0*/  STSM.16.M88.4 [R24], R32 ;  /* 0x0000002018007844 */ /* 0x000fe40000000200 */
[----:B------:R-:W-:Y:S06]  /*d2b0*/  BAR.SYNC.DEFER_BLOCKING 0x0 ;  /* 0x0000000000007b1d */ /* 0x000fec0000010000 */
[----:B------:R-:W-:Y:S02]  /*d2c0*/  LDS.128 R28, [R15] ;  /* 0x000000000f1c7984 */ /* 0x000fe40000000c00 */
        /* <DEDUP_REMOVED lines=37> */
[----:B------:R3:W-:Y:S02]  /*d520*/  STSM.16.M88.4 [R24], R76 ;  /* 0x0000004c18007844 */ /* 0x0007e40000000200 */
[----:B------:R-:W-:Y:S01]  /*d530*/  BAR.SYNC.DEFER_BLOCKING 0x0 ;  /* 0x0000000000007b1d */ /* 0x000fe20000010000 */
[----:B---3--:R-:W-:-:S02]  /*d540*/  PRMT R79, R4, 0x7771, RZ ;  /* 0x00007771044f7816 */ /* 0x008fc400000000ff */
[----:B------:R-:W-:Y:S01]  /*d550*/  PRMT R77, R4, 0x7772, RZ ;  /* 0x00007772044d7816 */ /* 0x000fe200000000ff */
[C---:B------:R-:W-:Y:S02]  /*d560*/  VIADD R4, R12.reuse, 0x6 ;  /* 0x000000060c047836 */ /* 0x040fe40000000000 */
[----:B------:R-:W3:Y:S02]  /*d570*/  LDS.128 R68, [R15] ;  /* 0x000000000f447984 */ /* 0x000ee40000000c00 */
[----:B------:R-:W-:Y:S06]  /*d580*/  BAR.SYNC.DEFER_BLOCKING 0x0 ;  /* 0x0000000000007b1d */ /* 0x000fec0000010000 */
[----:B------:R4:W-:Y:S02]  /*d590*/  STSM.16.M88.4 [R24], R148 ;  /* 0x0000009418007844 */ /* 0x0009e40000000200 */
[----:B------:R-:W-:Y:S01]  /*d5a0*/  BAR.SYNC.DEFER_BLOCKING 0x0 ;  /* 0x0000000000007b1d */ /* 0x000fe20000010000 */
[----:B----4-:R-:W-:-:S05]  /*d5b0*/  VIADD R24, R12, 0x4 ;  /* 0x000000040c187836 */ /* 0x010fca0000000000 */
[----:B------:R4:W-:Y:S01]  /*d5c0*/  @P1 STG.E.U8 desc[UR14][R26.64], R75 ;  /* 0x0000004b1a001986 */ /* 0x0009e2000c10110e */
[----:B------:R-:W-:-:S05]  /*d5d0*/  IADD3 R72, P1, R72, R3, RZ ;  /* 0x0000000348487210 */ /* 0x000fca0007f3e0ff */
[----:B------:R-:W-:Y:S01]  /*d5e0*/  IMAD.X R73, R73, 0x1, R25, P1 ;  /* 0x0000000149497824 */ /* 0x000fe200008e0619 */
[----:B------:R-:W-:Y:S01]  /*d5f0*/  ISETP.GE.AND P1, PT, R24, UR4, PT ;  /* 0x0000000418007c0c */ /* 0x000fe2000bf26270 */
[----:B------:R-:W-:Y:S01]  /*d600*/  ULDC UR4, c[0x0][0x248] ;  /* 0x0000920000047ab9 */ /* 0x000fe20000000800 */
[----:B------:R-:W-:Y:S02]  /*d610*/  VIADD R24, R12, 0x5 ;  /* 0x000000050c187836 */ /* 0x000fe40000000000 */
[----:B------:R0:W-:Y:S01]  /*d620*/  @P4 STG.E.U8 desc[UR14][R72.64], R79 ;  /* 0x0000004f48004986 */ /* 0x0001e2000c10110e */
[----:B----4-:R-:W-:Y:S01]  /*d630*/  SHF.R.S32.HI R75, RZ, 0x1f, R74 ;  /* 0x0000001fff4b7819 */ /* 0x010fe2000001144a */
[C---:B------:R-:W-:Y:S01]  /*d640*/  VIADD R76, R74.reuse, UR4 ;  /* 0x000000044a4c7c36 */ /* 0x040fe20008000000 */
[----:B------:R-:W-:Y:S01]  /*d650*/  IADD3 R26, P6, R74, R2, RZ ;  /* 0x000000024a1a7210 */ /* 0x000fe20007fde0ff */
[----:B------:R-:W-:Y:S01]  /*d660*/  ULDC UR4, c[0x0][0x22c] ;  /* 0x00008b0000047ab9 */ /* 0x000fe20000000800 */
[----:B------:R-:W-:Y:S01]  /*d670*/  ISETP.LT.AND P4, PT, R14, UR10, !P3 ;  /* 0x0000000a0e007c0c */ /* 0x000fe2000df81270 */
[----:B------:R-:W-:Y:S01]  /*d680*/  ULDC UR10, c[0x0][0x228] ;  /* 0x00008a00000a7ab9 */ /* 0x000fe20000000800 */
[----:B------:R-:W-:Y:S01]  /*d690*/  IADD3 R74, P3, R74, R3, RZ ;  /* 0x000000034a4a7210 */ /* 0x000fe20007f7e0ff */
[----:B------:R-:W-:Y:S01]  /*d6a0*/  IMAD.X R27, R75, 0x1, R0, P6 ;  /* 0x000000014b1b7824 */ /* 0x000fe200030e0600 */
[----:B------:R-:W-:-:S02]  /*d6b0*/  SHF.R.S32.HI R78, RZ, 0x1f, R76 ;  /* 0x0000001fff4e7819 */ /* 0x000fc4000001144c */
[----:B0-----:R-:W-:Y:S02]  /*d6c0*/  IADD3 R72, P6, R76, R2, RZ ;  /* 0x000000024c487210 */ /* 0x001fe40007fde0ff */
[----:B------:R0:W-:Y:S01]  /*d6d0*/  @P5 STG.E.U8 desc[UR14][R26.64], R77 ;  /* 0x0000004d1a005986 */ /* 0x0001e2000c10110e */
[----:B------:R-:W-:Y:S01]  /*d6e0*/  ISETP.LT.AND P5, PT, R13, UR8, !P0 ;  /* 0x000000080d007c0c */ /* 0x000fe2000c7a1270 */
[----:B------:R-:W-:Y:S01]  /*d6f0*/  IMAD.X R75, R75, 0x1, R25, P3 ;  /* 0x000000014b4b7824 */ /* 0x000fe200018e0619 */
[----:B------:R-:W-:Y:S01]  /*d700*/  PRMT R79, R5, 0x7770, RZ ;  /* 0x00007770054f7816 */ /* 0x000fe200000000ff */
[----:B------:R-:W-:Y:S01]  /*d710*/  IMAD.X R73, R78, 0x1, R0, P6 ;  /* 0x000000014e497824 */ /* 0x000fe200030e0600 */
[----:B------:R-:W-:Y:S01]  /*d720*/  ISETP.GE.AND P3, PT, R24, UR4, PT ;  /* 0x0000000418007c0c */ /* 0x000fe2000bf66270 */
[----:B------:R-:W-:Y:S01]  /*d730*/  ULDC UR4, c[0x0][0x248] ;  /* 0x0000920000047ab9 */ /* 0x000fe20000000800 */
[----:B------:R4:W-:Y:S01]  /*d740*/  @P4 STG.E.U8 desc[UR14][R74.64], R81 ;  /* 0x000000514a004986 */ /* 0x0009e2000c10110e */
[----:B------:R-:W-:Y:S01]  /*d750*/  ISETP.LT.AND P4, PT, R14, UR16, !P0 ;  /* 0x000000100e007c0c */ /* 0x000fe2000c781270 */
[----:B------:R-:W-:Y:S01]  /*d760*/  VIADD R24, R12, 0x7 ;  /* 0x000000070c187836 */ /* 0x000fe20000000000 */
[----:B------:R-:W-:Y:S01]  /*d770*/  ULDC UR8, c[0x0][0x228] ;  /* 0x00008a0000087ab9 */ /* 0x000fe20000000800 */
[C---:B0-----:R-:W-:Y:S01]  /*d780*/  VIADD R77, R76.reuse, UR4 ;  /* 0x000000044c4d7c36 */ /* 0x041fe20008000000 */
[----:B------:R-:W-:-:S02]  /*d790*/  IADD3 R26, P0, R76, R3, RZ ;  /* 0x000000034c1a7210 */ /* 0x000fc40007f1e0ff */
[----:B------:R0:W-:Y:S01]  /*d7a0*/  @P5 STG.E.U8 desc[UR14][R72.64], R79 ;  /* 0x0000004f48005986 */ /* 0x0001e2000c10110e */
[----:B------:R-:W-:Y:S01]  /*d7b0*/  ISETP.LT.AND P5, PT, R13, UR12, !P2 ;  /* 0x0000000c0d007c0c */ /* 0x000fe2000d7a1270 */
[----:B------:R-:W-:Y:S01]  /*d7c0*/  ULDC UR4, c[0x0][0x22c] ;  /* 0x00008b0000047ab9 */ /* 0x000fe20000000800 */
[----:B------:R-:W-:Y:S01]  /*d7d0*/  SHF.R.S32.HI R80, RZ, 0x1f, R77 ;  /* 0x0000001fff507819 */ /* 0x000fe2000001144d */
[--C-:B------:R-:W-:Y:S01]  /*d7e0*/  IMAD.X R27, R78, 0x1, R25.reuse, P0 ;  /* 0x000000014e1b7824 */ /* 0x100fe200000e0619 */
[-C--:B----4-:R-:W-:Y:S02]  /*d7f0*/  IADD3 R74, P6, R77, R2.reuse, RZ ;  /* 0x000000024d4a7210 */ /* 0x090fe40007fde0ff */
[C---:B------:R-:W-:Y:S02]  /*d800*/  PRMT R81, R5.reuse, 0x7771, RZ ;  /* 0x0000777105517816 */ /* 0x040fe400000000ff */
[----:B------:R-:W-:Y:S01]  /*d810*/  ISETP.GE.AND P0, PT, R4, UR4, PT ;  /* 0x0000000404007c0c */ /* 0x000fe2000bf06270 */
[----:B------:R-:W-:Y:S01]  /*d820*/  IMAD.X R75, R80, 0x1, R0, P6 ;  /* 0x00000001504b7824 */ /* 0x000fe200030e0600 */
[----:B------:R-:W-:Y:S01]  /*d830*/  ULDC UR4, c[0x0][0x248] ;  /* 0x0000920000047ab9 */ /* 0x000fe20000000800 */
[----:B0-----:R-:W-:Y:S01]  /*d840*/  PRMT R79, R5, 0x7772, RZ ;  /* 0x00007772054f7816 */ /* 0x001fe200000000ff */
[----:B------:R-:W-:Y:S01]  /*d850*/  @P4 STG.E.U8 desc[UR14][R26.64], R81 ;  /* 0x000000511a004986 */ /* 0x000fe2000c10110e */
[----:B------:R-:W-:Y:S01]  /*d860*/  ISETP.LT.AND P4, PT, R14, UR20, !P2 ;  /* 0x000000140e007c0c */ /* 0x000fe2000d781270 */
[C---:B------:R-:W-:Y:S01]  /*d870*/  VIADD R76, R77.reuse, UR4 ;  /* 0x000000044d4c7c36 */ /* 0x040fe20008000000 */
[----:B------:R-:W-:Y:S01]  /*d880*/  IADD3 R72, P2, R77, R3, RZ ;  /* 0x000000034d487210 */ /* 0x000fe20007f5e0ff */
[----:B------:R0:W-:Y:S01]  /*d890*/  @P5 STG.E.U8 desc[UR14][R74.64], R79 ;  /* 0x0000004f4a005986 */ /* 0x0001e2000c10110e */
[----:B------:R-:W-:Y:S01]  /*d8a0*/  ISETP.LT.AND P5, PT, R13, UR18, !P1 ;  /* 0x000000120d007c0c */ /* 0x000fe2000cfa1270 */
[----:B------:R-:W-:Y:S01]  /*d8b0*/  ULDC UR4, c[0x0][0x22c] ;  /* 0x00008b0000047ab9 */ /* 0x000fe20000000800 */
[----:B------:R-:W-:Y:S01]  /*d8c0*/  SHF.R.S32.HI R78, RZ, 0x1f, R76 ;  /* 0x0000001fff4e7819 */ /* 0x000fe2000001144c */
[----:B------:R-:W-:Y:S01]  /*d8d0*/  IMAD.X R73, R80, 0x1, R25, P2 ;  /* 0x0000000150497824 */ /* 0x000fe200010e0619 */
[----:B------:R-:W-:-:S02]  /*d8e0*/  IADD3 R4, P6, R76, R2, RZ ;  /* 0x000000024c047210 */ /* 0x000fc40007fde0ff */
[----:B------:R-:W-:Y:S02]  /*d8f0*/  PRMT R77, R5, 0x7773, RZ ;  /* 0x00007773054d7816 */ /* 0x000fe400000000ff */
[----:B------:R-:W-:Y:S01]  /*d900*/  ISETP.LT.AND P1, PT, R14, UR24, !P1 ;  /* 0x000000180e007c0c */ /* 0x000fe2000cf21270 */
[----:B------:R-:W-:Y:S01]  /*d910*/  IMAD.X R5, R78, 0x1, R0, P6 ;  /* 0x000000014e057824 */ /* 0x000fe200030e0600 */
[----:B------:R-:W-:Y:S01]  /*d920*/  ISETP.GE.AND P2, PT, R24, UR4, PT ;  /* 0x0000000418007c0c */ /* 0x000fe2000bf46270 */
[----:B------:R4:W-:Y:S01]  /*d930*/  @P4 STG.E.U8 desc[UR14][R72.64], R77 ;  /* 0x0000004d48004986 */ /* 0x0009e2000c10110e */
[----:B0-----:R-:W-:Y:S01]  /*d940*/  PRMT R75, R6, 0x7770, RZ ;  /* 0x00007770064b7816 */ /* 0x001fe200000000ff */
[----:B------:R-:W-:Y:S01]  /*d950*/  ULDC UR4, c[0x0][0x248] ;  /* 0x0000920000047ab9 */ /* 0x000fe20000000800 */
[C---:B------:R-:W-:Y:S01]  /*d960*/  IADD3 R26, P4, R76.reuse, R3, RZ ;  /* 0x000000034c1a7210 */ /* 0x040fe20007f9e0ff */
[----:B------:R-:W-:Y:S01]  /*d970*/  VIADD R74, R76, UR4 ;  /* 0x000000044c4a7c36 */ /* 0x000fe20008000000 */
[----:B------:R-:W-:Y:S01]  /*d980*/  PRMT R79, R6, 0x7771, RZ ;  /* 0x00007771064f7816 */ /* 0x000fe200000000ff */
[----:B------:R0:W-:Y:S01]  /*d990*/  @P5 STG.E.U8 desc[UR14][R4.64], R75 ;  /* 0x0000004b04005986 */ /* 0x0001e2000c10110e */
[----:B------:R-:W-:Y:S01]  /*d9a0*/  ISETP.LT.AND P5, PT, R13, UR22, !P3 ;  /* 0x000000160d007c0c */ /* 0x000fe2000dfa1270 */
[----:B------:R-:W-:Y:S01]  /*d9b0*/  IMAD.X R27, R78, 0x1, R25, P4 ;  /* 0x000000014e1b7824 */ /* 0x000fe200020e0619 */
[----:B------:R-:W-:Y:S01]  /*d9c0*/  ULDC UR4, c[0x0][0x22c] ;  /* 0x00008b0000047ab9 */ /* 0x000fe20000000800 */
[----:B------:R-:W-:Y:S01]  /*d9d0*/  VIADD R24, R12, 0x8 ;  /* 0x000000080c187836 */ /* 0x000fe20000000000 */
[----:B----4-:R-:W-:-:S02]  /*d9e0*/  SHF.R.S32.HI R73, RZ, 0x1f, R74 ;  /* 0x0000001fff497819 */ /* 0x010fc4000001144a */
[----:B------:R4:W-:Y:S01]  /*d9f0*/  @P1 STG.E.U8 desc[UR14][R26.64], R79 ;  /* 0x0000004f1a001986 */ /* 0x0009e2000c10110e */
[----:B------:R-:W-:Y:S02]  /*da00*/  ISETP.LT.AND P1, PT, R14, UR26, !P3 ;  /* 0x0000001a0e007c0c */ /* 0x000fe4000df21270 */
[----:B------:R-:W-:Y:S01]  /*da10*/  ISETP.GE.AND P4, PT, R24, UR4, PT ;  /* 0x0000000418007c0c */ /* 0x000fe2000bf86270 */
[----:B------:R-:W-:Y:S01]  /*da20*/  ULDC UR4, c[0x0][0x248] ;  /* 0x0000920000047ab9 */ /* 0x000fe20000000800 */
[-C--:B0-----:R-:W-:Y:S01]  /*da30*/  IADD3 R4, P6, R74, R2.reuse, RZ ;  /* 0x000000024a047210 */ /* 0x081fe20007fde0ff */
[----:B------:R-:W-:Y:S01]  /*da40*/  VIADD R24, R12, 0x9 ;  /* 0x000000090c187836 */ /* 0x000fe20000000000 */
[C---:B------:R-:W-:Y:S01]  /*da50*/  IADD3 R72, P3, R74.reuse, R3, RZ ;  /* 0x000000034a487210 */ /* 0x040fe20007f7e0ff */
[----:B------:R-:W-:Y:S01]  /*da60*/  VIADD R74, R74, UR4 ;  /* 0x000000044a4a7c36 */ /* 0x000fe20008000000 */
[C---:B------:R-:W-:Y:S01]  /*da70*/  PRMT R77, R6.reuse, 0x7772, RZ ;  /* 0x00007772064d7816 */ /* 0x040fe200000000ff */
[C---:B------:R-:W-:Y:S01]  /*da80*/  IMAD.X R5, R73.reuse, 0x1, R0, P6 ;  /* 0x0000000149057824 */ /* 0x040fe200030e0600 */
[----:B------:R-:W-:Y:S01]  /*da90*/  PRMT R75, R6, 0x7773, RZ ;  /* 0x00007773064b7816 */ /* 0x000fe200000000ff */
[----:B------:R-:W-:Y:S01]  /*daa0*/  IMAD.X R73, R73, 0x1, R25, P3 ;  /* 0x0000000149497824 */ /* 0x000fe200018e0619 */
[----:B------:R-:W-:Y:S01]  /*dab0*/  ISETP.GE.AND P3, PT, R24, UR6, PT ;  /* 0x0000000618007c0c */ /* 0x000fe2000bf66270 */
[----:B------:R-:W-:Y:S01]  /*dac0*/  ULDC UR6, c[0x0][0x228] ;  /* 0x00008a0000067ab9 */ /* 0x000fe20000000800 */
[----:B------:R0:W-:Y:S01]  /*dad0*/  @P5 STG.E.U8 desc[UR14][R4.64], R77 ;  /* 0x0000004d04005986 */ /* 0x0001e2000c10110e */
[----:B------:R-:W-:Y:S01]  /*dae0*/  ISETP.LT.AND P5, PT, R13, UR28, !P0 ;  /* 0x0000001c0d007c0c */ /* 0x000fe2000c7a1270 */
[----:B------:R-:W-:Y:S01]  /*daf0*/  VIADD R6, R12, 0xa ;  /* 0x0000000a0c067836 */ /* 0x000fe20000000000 */
[----:B------:R-:W-:Y:S01]  /*db00*/  SHF.R.S32.HI R24, RZ, 0x1f, R74 ;  /* 0x0000001fff187819 */ /* 0x000fe2000001144a */
[----:B------:R-:W-:Y:S01]  /*db10*/  ULDC UR4, c[0x0][0x22c] ;  /* 0x00008b0000047ab9 */ /* 0x000fe20000000800 */
[----:B------:R-:W-:Y:S01]  /*db20*/  ISETP.LT.AND P0, PT, R14, UR6, !P0 ;  /* 0x000000060e007c0c */ /* 0x000fe2000c701270 */
[----:B------:R1:W-:Y:S01]  /*db30*/  @P1 STG.E.U8 desc[UR14][R72.64], R75 ;  /* 0x0000004b48001986 */ /* 0x0003e2000c10110e */
[C---:B----4-:R-:W-:Y:S01]  /*db40*/  PRMT R79, R7.reuse, 0x7770, RZ ;  /* 0x00007770074f7816 */ /* 0x050fe200000000ff */
[----:B------:R-:W-:Y:S01]  /*db50*/  ULDC UR6, c[0x0][0x228] ;  /* 0x00008a0000067ab9 */ /* 0x000fe20000000800 */
[----:B------:R-:W-:Y:S01]  /*db60*/  ISETP.GE.AND P1, PT, R6, UR4, PT ;  /* 0x0000000406007c0c */ /* 0x000fe2000bf26270 */
[----:B------:R-:W-:Y:S01]  /*db70*/  ULDC UR4, c[0x0][0x248] ;  /* 0x0000920000047ab9 */ /* 0x000fe20000000800 */
[C---:B0-----:R-:W-:Y:S01]  /*db80*/  IADD3 R4, P6, R74.reuse, R2, RZ ;  /* 0x000000024a047210 */ /* 0x041fe20007fde0ff */
[----:B------:R-:W-:Y:S01]  /*db90*/  VIADD R6, R74, UR4 ;  /* 0x000000044a067c36 */ /* 0x000fe20008000000 */
[----:B------:R-:W-:Y:S01]  /*dba0*/  PRMT R77, R7, 0x7771, RZ ;  /* 0x00007771074d7816 */ /* 0x000fe200000000ff */
[----:B------:R-:W-:-:S02]  /*dbb0*/  ULDC UR4, c[0x0][0x248] ;  /* 0x0000920000047ab9 */ /* 0x000fc40000000800 */
[----:B------:R-:W-:Y:S01]  /*dbc0*/  IMAD.X R5, R24, 0x1, R0, P6 ;  /* 0x0000000118057824 */ /* 0x000fe200030e0600 */
[----:B------:R-:W-:Y:S01]  /*dbd0*/  IADD3 R26, P6, R74, R3, RZ ;  /* 0x000000034a1a7210 */ /* 0x000fe20007fde0ff */
[----:B-1----:R-:W-:Y:S01]  /*dbe0*/  VIADD R72, R6, UR4 ;  /* 0x0000000406487c36 */ /* 0x002fe20008000000 */
[----:B------:R-:W-:Y:S01]  /*dbf0*/  PRMT R75, R7, 0x7773, RZ ;  /* 0x00007773074b7816 */ /* 0x000fe200000000ff */
[----:B------:R-:W-:Y:S01]  /*dc00*/  ULDC UR4, c[0x0][0x22c] ;  /* 0x00008b0000047ab9 */ /* 0x000fe20000000800 */
[----:B------:R0:W-:Y:S01]  /*dc10*/  @P5 STG.E.U8 desc[UR14][R4.64], R79 ;  /* 0x0000004f04005986 */ /* 0x0001e2000c10110e */
[----:B------:R-:W-:Y:S01]  /*dc20*/  IMAD.X R27, R24, 0x1, R25, P6 ;  /* 0x00000001181b7824 */ /* 0x000fe200030e0619 */
[----:B------:R-:W-:Y:S01]  /*dc30*/  ISETP.LT.AND P5, PT, R13, UR6, !P2 ;  /* 0x000000060d007c0c */ /* 0x000fe2000d7a1270 */
[----:B------:R-:W-:Y:S01]  /*dc40*/  ULDC UR6, c[0x0][0x228] ;  /* 0x00008a0000067ab9 */ /* 0x000fe20000000800 */
[----:B------:R-:W-:Y:S01]  /*dc50*/  PRMT R73, R7, 0x7772, RZ ;  /* 0x0000777207497816 */ /* 0x000fe200000000ff */
[----:B------:R-:W-:Y:S01]  /*dc60*/  VIADD R24, R12, 0xb ;  /* 0x0000000b0c187836 */ /* 0x000fe20000000000 */
[----:B------:R1:W-:Y:S01]  /*dc70*/  @P0 STG.E.U8 desc[UR14][R26.64], R77 ;  /* 0x0000004d1a000986 */ /* 0x0003e2000c10110e */
[----:B------:R-:W-:-:S02]  /*dc80*/  SHF.R.S32.HI R7, RZ, 0x1f, R6 ;  /* 0x0000001fff077819 */ /* 0x000fc40000011406 */
[----:B------:R-:W-:Y:S01]  /*dc90*/  ISETP.LT.AND P0, PT, R14, UR6, !P2 ;  /* 0x000000060e007c0c */ /* 0x000fe2000d701270 */
[----:B------:R-:W-:Y:S01]  /*dca0*/  ULDC UR6, c[0x0][0x228] ;  /* 0x00008a0000067ab9 */ /* 0x000fe20000000800 */
[----:B------:R-:W-:Y:S02]  /*dcb0*/  SHF.R.S32.HI R74, RZ, 0x1f, R72 ;  /* 0x0000001fff4a7819 */ /* 0x000fe40000011448 */
[C---:B0-----:R-:W-:Y:S02]  /*dcc0*/  IADD3 R4, P6, R6.reuse, R2, RZ ;  /* 0x0000000206047210 */ /* 0x041fe40007fde0ff */
[----:B------:R-:W-:-:S03]  /*dcd0*/  IADD3 R6, P2, R6, R3, RZ ;  /* 0x0000000306067210 */ /* 0x000fc60007f5e0ff */
[--C-:B------:R-:W-:Y:S01]  /*dce0*/  IMAD.X R5, R7, 0x1, R0.reuse, P6 ;  /* 0x0000000107057824 */ /* 0x100fe200030e0600 */
[----:B------:R-:W-:Y:S01]  /*dcf0*/  ISETP.LT.AND P6, PT, R13, UR8, !P4 ;  /* 0x000000080d007c0c */ /* 0x000fe2000e7c1270 */
[----:B------:R-:W-:Y:S01]  /*dd00*/  IMAD.X R7, R7, 0x1, R25, P2 ;  /* 0x0000000107077824 */ /* 0x000fe200010e0619 */
[----:B------:R-:W-:Y:S01]  /*dd10*/  ISETP.GE.AND P2, PT, R24, UR4, PT ;  /* 0x0000000418007c0c */ /* 0x000fe2000bf46270 */
[----:B------:R-:W-:Y:S01]  /*dd20*/  ULDC UR4, c[0x0][0x248] ;  /* 0x0000920000047ab9 */ /* 0x000fe20000000800 */
[----:B------:R0:W-:Y:S01]  /*dd30*/  @P5 STG.E.U8 desc[UR14][R4.64], R73 ;  /* 0x0000004904005986 */ /* 0x0001e2000c10110e */
[----:B-1----:R-:W-:Y:S01]  /*dd40*/  IADD3 R26, P5, R72, R2, RZ ;  /* 0x00000002481a7210 */ /* 0x002fe20007fbe0ff */
[----:B------:R-:W-:Y:S01]  /*dd50*/  ULDC UR8, c[0x0][0x228] ;  /* 0x00008a0000087ab9 */ /* 0x000fe20000000800 */
[----:B------:R-:W-:Y:S01]  /*dd60*/  PRMT R77, R8, 0x7770, RZ ;  /* 0x00007770084d7816 */ /* 0x000fe200000000ff */
[----:B------:R1:W-:Y:S01]  /*dd70*/  @P0 STG.E.U8 desc[UR14][R6.64], R75 ;  /* 0x0000004b06000986 */ /* 0x0003e2000c10110e */
[----:B------:R-:W-:Y:S01]  /*dd80*/  ISETP.LT.AND P0, PT, R14, UR6, !P4 ;  /* 0x000000060e007c0c */ /* 0x000fe2000e701270 */
[----:B------:R-:W-:Y:S01]  /*dd90*/  IMAD.X R27, R74, 0x1, R0, P5 ;  /* 0x000000014a1b7824 */ /* 0x000fe200028e0600 */
[----:B------:R-:W-:Y:S01]  /*dda0*/  ISETP.LT.AND P5, PT, R13, UR8, !P3 ;  /* 0x000000080d007c0c */ /* 0x000fe2000dfa1270 */
[----:B------:R-:W-:Y:S01]  /*ddb0*/  VIADD R24, R12, 0xc ;  /* 0x0000000c0c187836 */ /* 0x000fe20000000000 */
[----:B------:R-:W-:Y:S01]  /*ddc0*/  ULDC UR6, c[0x0][0x228] ;  /* 0x00008a0000067ab9 */ /* 0x000fe20000000800 */
[----:B------:R-:W-:Y:S01]  /*ddd0*/  ULDC UR8, c[0x0][0x228] ;  /* 0x00008a0000087ab9 */ /* 0x000fe20000000800 */
[----:B------:R4:W-:Y:S01]  /*dde0*/  @P6 STG.E.U8 desc[UR14][R26.64], R77 ;  /* 0x0000004d1a006986 */ /* 0x0009e2000c10110e */
[C---:B0-----:R-:W-:Y:S01]  /*ddf0*/  VIADD R73, R72.reuse, UR4 ;  /* 0x0000000448497c36 */ /* 0x041fe20008000000 */
[----:B------:R-:W-:Y:S01]  /*de00*/  IADD3 R4, P4, R72, R3, RZ ;  /* 0x0000000348047210 */ /* 0x000fe20007f9e0ff */
[----:B------:R-:W-:Y:S01]  /*de10*/  ULDC UR4, c[0x0][0x22c] ;  /* 0x00008b0000047ab9 */ /* 0x000fe20000000800 */
[----:B-1----:R-:W-:-:S02]  /*de20*/  PRMT R75, R8, 0x7772, RZ ;  /* 0x00007772084b7816 */ /* 0x002fc400000000ff */
[----:B------:R-:W-:Y:S01]  /*de30*/  SHF.R.S32.HI R76, RZ, 0x1f, R73 ;  /* 0x0000001fff4c7819 */ /* 0x000fe20000011449 */
[--C-:B------:R-:W-:Y:S01]  /*de40*/  IMAD.X R5, R74, 0x1, R25.reuse, P4 ;  /* 0x000000014a057824 */ /* 0x100fe200020e0619 */
[CC--:B------:R-:W-:Y:S02]  /*de50*/  IADD3 R6, P6, R73.reuse, R2.reuse, RZ ;  /* 0x0000000249067210 */ /* 0x0c0fe40007fde0ff */
[----:B------:R-:W-:Y:S01]  /*de60*/  ISETP.GE.AND P4, PT, R24, UR4, PT ;  /* 0x0000000418007c0c */ /* 0x000fe2000bf86270 */
[----:B------:R-:W-:Y:S01]  /*de70*/  ULDC UR4, c[0x0][0x248] ;  /* 0x0000920000047ab9 */ /* 0x000fe20000000800 */
[----:B----4-:R-:W-:Y:S01]  /*de80*/  PRMT R77, R8, 0x7771, RZ ;  /* 0x00007771084d7816 */ /* 0x010fe200000000ff */
[----:B------:R-:W-:Y:S02]  /*de90*/  IMAD.X R7, R76, 0x1, R0, P6 ;  /* 0x000000014c077824 */ /* 0x000fe400030e0600 */
[C---:B------:R-:W-:Y:S01]  /*dea0*/  VIADD R72, R73.reuse, UR4 ;  /* 0x0000000449487c36 */ /* 0x040fe20008000000 */
[----:B------:R-:W-:Y:S01]  /*deb0*/  ULDC UR4, c[0x0][0x22c] ;  /* 0x00008b0000047ab9 */ /* 0x000fe20000000800 */
[----:B------:R0:W-:Y:S01]  /*dec0*/  @P0 STG.E.U8 desc[UR14][R4.64], R77 ;  /* 0x0000004d04000986 */ /* 0x0001e2000c10110e */
[----:B------:R-:W-:Y:S01]  /*ded0*/  ISETP.LT.AND P0, PT, R14, UR6, !P3 ;  /* 0x000000060e007c0c */ /* 0x000fe2000df01270 */
[----:B------:R-:W-:Y:S01]  /*dee0*/  VIADD R24, R12, 0xd ;  /* 0x0000000d0c187836 */ /* 0x000fe20000000000 */
[----:B------:R-:W-:Y:S01]  /*def0*/  IADD3 R26, P3, R73, R3, RZ ;  /* 0x00000003491a7210 */ /* 0x000fe20007f7e0ff */
[----:B------:R1:W-:Y:S01]  /*df00*/  @P5 STG.E.U8 desc[UR14][R6.64], R75 ;  /* 0x0000004b06005986 */ /* 0x0003e2000c10110e */
[----:B------:R-:W-:Y:S01]  /*df10*/  ISETP.LT.AND P5, PT, R13, UR8, !P1 ;  /* 0x000000080d007c0c */ /* 0x000fe2000cfa1270 */
[----:B------:R-:W-:Y:S01]  /*df20*/  ULDC UR6, c[0x0][0x228] ;  /* 0x00008a0000067ab9 */ /* 0x000fe20000000800 */
[----:B------:R-:W-:Y:S01]  /*df30*/  SHF.R.S32.HI R74, RZ, 0x1f, R72 ;  /* 0x0000001fff4a7819 */ /* 0x000fe20000011448 */
[----:B------:R-:W-:Y:S01]  /*df40*/  IMAD.X R27, R76, 0x1, R25, P3 ;  /* 0x000000014c1b7824 */ /* 0x000fe200018e0619 */
[----:B------:R-:W-:Y:S01]  /*df50*/  ISETP.LT.AND P1, PT, R14, UR6, !P1 ;  /* 0x000000060e007c0c */ /* 0x000fe2000cf21270 */
[----:B------:R-:W-:Y:S01]  /*df60*/  ULDC UR8, c[0x0][0x228] ;  /* 0x00008a0000087ab9 */ /* 0x000fe20000000800 */
[----:B------:R-:W-:Y:S01]  /*df70*/  PRMT R73, R9, 0x7770, RZ ;  /* 0x0000777009497816 */ /* 0x000fe200000000ff */
[----:B------:R-:W-:Y:S01]  /*df80*/  ULDC UR6, c[0x0][0x228] ;  /* 0x00008a0000067ab9 */ /* 0x000fe20000000800 */
[----:B0-----:R-:W-:-:S02]  /*df90*/  IADD3 R4, P6, R72, R2, RZ ;  /* 0x0000000248047210 */ /* 0x001fc40007fde0ff */
[----:B------:R-:W-:Y:S01]  /*dfa0*/  ISETP.GE.AND P3, PT, R24, UR4, PT ;  /* 0x0000000418007c0c */ /* 0x000fe2000bf66270 */
[----:B------:R-:W-:Y:S01]  /*dfb0*/  ULDC UR4, c[0x0][0x248] ;  /* 0x0000920000047ab9 */ /* 0x000fe20000000800 */
[----:B-1----:R-:W-:Y:S01]  /*dfc0*/  PRMT R75, R8, 0x7773, RZ ;  /* 0x00007773084b7816 */ /* 0x002fe200000000ff */
[----:B------:R-:W-:Y:S02]  /*dfd0*/  IMAD.X R5, R74, 0x1, R0, P6 ;  /* 0x000000014a057824 */ /* 0x000fe400030e0600 */
[C---:B------:R-:W-:Y:S01]  /*dfe0*/  VIADD R24, R72.reuse, UR4 ;  /* 0x0000000448187c36 */ /* 0x040fe20008000000 */
[----:B------:R-:W-:Y:S01]  /*dff0*/  ULDC UR4, c[0x0][0x22c] ;  /* 0x00008b0000047ab9 */ /* 0x000fe20000000800 */
[----:B------:R0:W-:Y:S01]  /*e000*/  @P0 STG.E.U8 desc[UR14][R26.64], R75 ;  /* 0x0000004b1a000986 */ /* 0x0001e2000c10110e */
[----:B------:R-:W-:Y:S01]  /*e010*/  IADD3 R6, P0, R72, R3, RZ ;  /* 0x0000000348067210 */ /* 0x000fe20007f1e0ff */
[----:B------:R-:W-:Y:S01]  /*e020*/  VIADD R8, R12, 0xe ;  /* 0x0000000e0c087836 */ /* 0x000fe20000000000 */
[----:B------:R-:W-:Y:S01]  /*e030*/  SHF.R.S32.HI R76, RZ, 0x1f, R24 ;  /* 0x0000001fff4c7819 */ /* 0x000fe20000011418 */
[----:B------:R1:W-:Y:S01]  /*e040*/  @P5 STG.E.U8 desc[UR14][R4.64], R73 ;  /* 0x0000004904005986 */ /* 0x0003e2000c10110e */
[----:B------:R-:W-:Y:S01]  /*e050*/  ISETP.LT.AND P5, PT, R13, UR8, !P2 ;  /* 0x000000080d007c0c */ /* 0x000fe2000d7a1270 */
[----:B------:R-:W-:Y:S01]  /*e060*/  IMAD.X R7, R74, 0x1, R25, P0 ;  /* 0x000000014a077824 */ /* 0x000fe200000e0619 */
[----:B------:R-:W-:Y:S01]  /*e070*/  ISETP.GE.AND P0, PT, R8, UR4, PT ;  /* 0x0000000408007c0c */ /* 0x000fe2000bf06270 */
[----:B------:R-:W-:Y:S01]  /*e080*/  ULDC UR4, c[0x0][0x248] ;  /* 0x0000920000047ab9 */ /* 0x000fe20000000800 */
[----:B------:R-:W-:Y:S01]  /*e090*/  ULDC UR8, c[0x0][0x228] ;  /* 0x00008a0000087ab9 */ /* 0x000fe20000000800 */
[----:B------:R-:W-:Y:S01]  /*e0a0*/  VIADD R72, R24, UR4 ;  /* 0x0000000418487c36 */ /* 0x000fe20008000000 */
[----:B------:R-:W-:Y:S01]  /*e0b0*/  ULDC UR4, c[0x0][0x22c] ;  /* 0x00008b0000047ab9 */ /* 0x000fe20000000800 */
[----:B0-----:R-:W-:Y:S01]  /*e0c0*/  PRMT R75, R9, 0x7771, RZ ;  /* 0x00007771094b7816 */ /* 0x001fe200000000ff */
[----:B------:R-:W-:Y:S01]  /*e0d0*/  VIADD R8, R12, 0xf ;  /* 0x0000000f0c087836 */ /* 0x000fe20000000000 */
[----:B------:R-:W-:-:S02]  /*e0e0*/  IADD3 R26, P6, R24, R2, RZ ;  /* 0x00000002181a7210 */ /* 0x000fc40007fde0ff */
[----:B-1----:R-:W-:Y:S01]  /*e0f0*/  PRMT R73, R9, 0x7772, RZ ;  /* 0x0000777209497816 */ /* 0x002fe200000000ff */
[----:B------:R0:W-:Y:S01]  /*e100*/  @P1 STG.E.U8 desc[UR14][R6.64], R75 ;  /* 0x0000004b06001986 */ /* 0x0001e2000c10110e */
[----:B------:R-:W-:Y:S01]  /*e110*/  ISETP.LT.AND P1, PT, R14, UR6, !P2 ;  /* 0x000000060e007c0c */ /* 0x000fe2000d721270 */
[----:B------:R-:W-:Y:S01]  /*e120*/  IMAD.X R27, R76, 0x1, R0, P6 ;  /* 0x000000014c1b7824 */ /* 0x000fe200030e0600 */
[----:B------:R-:W-:Y:S01]  /*e130*/  IADD3 R4, P2, R24, R3, RZ ;  /* 0x0000000318047210 */ /* 0x000fe20007f5e0ff */
[----:B------:R-:W-:Y:S01]  /*e140*/  ULDC UR6, c[0x0][0x228] ;  /* 0x00008a0000067ab9 */ /* 0x000fe20000000800 */
[----:B------:R-:W-:Y:S01]  /*e150*/  SHF.R.S32.HI R74, RZ, 0x1f, R72 ;  /* 0x0000001fff4a7819 */ /* 0x000fe20000011448 */
[----:B------:R-:W-:Y:S01]  /*e160*/  VIADD R24, R12, 0x10 ;  /* 0x000000100c187836 */ /* 0x000fe20000000000 */
[----:B------:R1:W-:Y:S01]  /*e170*/  @P5 STG.E.U8 desc[UR14][R26.64], R73 ;  /* 0x000000491a005986 */ /* 0x0003e2000c10110e */
[----:B------:R-:W-:Y:S01]  /*e180*/  ISETP.LT.AND P5, PT, R13, UR8, !P4 ;  /* 0x000000080d007c0c */ /* 0x000fe2000e7a1270 */
[----:B------:R-:W-:Y:S01]  /*e190*/  IMAD.X R5, R76, 0x1, R25, P2 ;  /* 0x000000014c057824 */ /* 0x000fe200010e0619 */
[----:B------:R-:W-:Y:S01]  /*e1a0*/  ISETP.GE.AND P2, PT, R8, UR4, PT ;  /* 0x0000000408007c0c */ /* 0x000fe2000bf46270 */
[----:B------:R-:W-:Y:S01]  /*e1b0*/  ULDC UR4, c[0x0][0x248] ;  /* 0x0000920000047ab9 */ /* 0x000fe20000000800 */
[----:B0-----:R-:W-:Y:S01]  /*e1c0*/  IADD3 R6, P6, R72, R2, RZ ;  /* 0x0000000248067210 */ /* 0x001fe20007fde0ff */
[----:B------:R-:W-:Y:S01]  /*e1d0*/  ULDC UR8, c[0x0][0x228] ;  /* 0x00008a0000087ab9 */ /* 0x000fe20000000800 */
[----:B------:R-:W-:-:S03]  /*e1e0*/  PRMT R75, R11, 0x7771, RZ ;  /* 0x000077710b4b7816 */ /* 0x000fc600000000ff */
[----:B------:R-:W-:Y:S01]  /*e1f0*/  IMAD.X R7, R74, 0x1, R0, P6 ;  /* 0x000000014a077824 */ /* 0x000fe200030e0600 */
[----:B-1----:R-:W-:Y:S01]  /*e200*/  PRMT R73, R9, 0x7773, RZ ;  /* 0x0000777309497816 */ /* 0x002fe200000000ff */
[----:B------:R-:W-:Y:S01]  /*e210*/  VIADD R26, R72, UR4 ;  /* 0x00000004481a7c36 */ /* 0x000fe20008000000 */
[----:B------:R-:W-:Y:S01]  /*e220*/  PRMT R27, R10, 0x7770, RZ ;  /* 0x000077700a1b7816 */ /* 0x000fe200000000ff */
[----:B------:R-:W-:Y:S02]  /*e230*/  ULDC UR4, c[0x0][0x22c] ;  /* 0x00008b0000047ab9 */ /* 0x000fe40000000800 */
[----:B------:R0:W-:Y:S01]  /*e240*/  @P1 STG.E.U8 desc[UR14][R4.64], R73 ;  /* 0x0000004904001986 */ /* 0x0001e2000c10110e */
[----:B------:R-:W-:Y:S01]  /*e250*/  ISETP.LT.AND P1, PT, R14, UR6, !P4 ;  /* 0x000000060e007c0c */ /* 0x000fe2000e721270 */
[----:B------:R-:W-:Y:S01]  /*e260*/  ULDC UR6, c[0x0][0x228] ;  /* 0x00008a0000067ab9 */ /* 0x000fe20000000800 */
[----:B------:R-:W-:Y:S01]  /*e270*/  IADD3 R8, P4, R72, R3, RZ ;  /* 0x0000000348087210 */ /* 0x000fe20007f9e0ff */
[----:B------:R1:W-:Y:S01]  /*e280*/  @P5 STG.E.U8 desc[UR14][R6.64], R27 ;  /* 0x0000001b06005986 */ /* 0x0003e2000c10110e */
[----:B------:R-:W-:Y:S01]  /*e290*/  ISETP.LT.AND P5, PT, R13, UR6, !P3 ;  /* 0x000000060d007c0c */ /* 0x000fe2000dfa1270 */
[----:B------:R-:W-:Y:S01]  /*e2a0*/  ULDC UR6, c[0x0][0x22c] ;  /* 0x00008b0000067ab9 */ /* 0x000fe20000000800 */
[----:B------:R-:W-:Y:S01]  /*e2b0*/  SHF.R.S32.HI R72, RZ, 0x1f, R26 ;  /* 0x0000001fff487819 */ /* 0x000fe2000001141a */
[----:B------:R-:W-:Y:S01]  /*e2c0*/  IMAD.X R9, R74, 0x1, R25, P4 ;  /* 0x000000014a097824 */ /* 0x000fe200020e0619 */
[----:B------:R-:W-:Y:S01]  /*e2d0*/  ISETP.GE.AND P4, PT, R24, UR4, PT ;  /* 0x0000000418007c0c */ /* 0x000fe2000bf86270 */
[----:B------:R-:W-:Y:S01]  /*e2e0*/  ULDC UR4, c[0x0][0x228] ;  /* 0x00008a0000047ab9 */ /* 0x000fe20000000800 */
[----:B------:R-:W-:Y:S01]  /*e2f0*/  VIADD R24, R12, 0x11 ;  /* 0x000000110c187836 */ /* 0x000fe20000000000 */
[----:B0-----:R-:W-:-:S02]  /*e300*/  IADD3 R4, P6, R26, R2, RZ ;  /* 0x000000021a047210 */ /* 0x001fc40007fde0ff */
[C---:B------:R-:W-:Y:S02]  /*e310*/  PRMT R73, R10.reuse, 0x7772, RZ ;  /* 0x000077720a497816 */ /* 0x040fe400000000ff */
[----:B-1----:R-:W-:Y:S01]  /*e320*/  PRMT R27, R10, 0x7771, RZ ;  /* 0x000077710a1b7816 */ /* 0x002fe200000000ff */
[----:B------:R-:W-:-:S04]  /*e330*/  IMAD.X R5, R72, 0x1, R0, P6 ;  /* 0x0000000148057824 */ /* 0x000fc800030e0600 */
[----:B------:R0:W-:Y:S01]  /*e340*/  @P1 STG.E.U8 desc[UR14][R8.64], R27 ;  /* 0x0000001b08001986 */ /* 0x0001e2000c10110e */
[----:B------:R-:W-:Y:S01]  /*e350*/  ISETP.LT.AND P1, PT, R14, UR4, !P3 ;  /* 0x000000040e007c0c */ /* 0x000fe2000df21270 */
[----:B------:R-:W-:Y:S01]  /*e360*/  ULDC UR4, c[0x0][0x248] ;  /* 0x0000920000047ab9 */ /* 0x000fe20000000800 */
[C---:B------:R-:W-:Y:S01]  /*e370*/  IADD3 R6, P3, R26.reuse, R3, RZ ;  /* 0x000000031a067210 */ /* 0x040fe20007f7e0ff */
[----:B------:R-:W-:Y:S01]  /*e380*/  VIADD R26, R26, UR4 ;  /* 0x000000041a1a7c36 */ /* 0x000fe20008000000 */
[----:B------:R1:W-:Y:S01]  /*e390*/  @P5 STG.E.U8 desc[UR14][R4.64], R73 ;  /* 0x0000004904005986 */ /* 0x0003e2000c10110e */
[----:B------:R-:W-:Y:S01]  /*e3a0*/  ISETP.LT.AND P5, PT, R13, UR8, !P0 ;  /* 0x000000080d007c0c */ /* 0x000fe2000c7a1270 */
[----:B------:R-:W-:Y:S01]  /*e3b0*/  ULDC UR4, c[0x0][0x22c] ;  /* 0x00008b0000047ab9 */ /* 0x000fe20000000800 */
[----:B------:R-:W-:Y:S01]  /*e3c0*/  IMAD.X R7, R72, 0x1, R25, P3 ;  /* 0x0000000148077824 */ /* 0x000fe200018e0619 */
[----:B------:R-:W-:Y:S01]  /*e3d0*/  ISETP.GE.AND P3, PT, R24, UR6, PT ;  /* 0x0000000618007c0c */ /* 0x000fe2000bf66270 */
[----:B------:R-:W-:Y:S01]  /*e3e0*/  ULDC UR6, c[0x0][0x228] ;  /* 0x00008a0000067ab9 */ /* 0x000fe20000000800 */
[----:B------:R-:W-:Y:S01]  /*e3f0*/  ULDC UR8, c[0x0][0x228] ;  /* 0x00008a0000087ab9 */ /* 0x000fe20000000800 */
[----:B0-----:R-:W-:Y:S01]  /*e400*/  PRMT R27, R10, 0x7773, RZ ;  /* 0x000077730a1b7816 */ /* 0x001fe200000000ff */
[----:B------:R-:W-:Y:S01]  /*e410*/  VIADD R8, R12, 0x12 ;  /* 0x000000120c087836 */ /* 0x000fe20000000000 */
[----:B------:R-:W-:-:S02]  /*e420*/  SHF.R.S32.HI R10, RZ, 0x1f, R26 ;  /* 0x0000001fff0a7819 */ /* 0x000fc4000001141a */
[----:B------:R-:W-:Y:S01]  /*e430*/  ISETP.LT.AND P0, PT, R14, UR6, !P0 ;  /* 0x000000060e007c0c */ /* 0x000fe2000c701270 */
[----:B------:R0:W-:Y:S01]  /*e440*/  @P1 STG.E.U8 desc[UR14][R6.64], R27 ;  /* 0x0000001b06001986 */ /* 0x0001e2000c10110e */
[----:B-1----:R-:W-:Y:S01]  /*e450*/  IADD3 R4, P6, R26, R2, RZ ;  /* 0x000000021a047210 */ /* 0x002fe20007fde0ff */
[----:B------:R-:W-:Y:S01]  /*e460*/  ULDC UR6, c[0x0][0x228] ;  /* 0x00008a0000067ab9 */ /* 0x000fe20000000800 */
[C---:B------:R-:W-:Y:S02]  /*e470*/  PRMT R9, R11.reuse, 0x7770, RZ ;  /* 0x000077700b097816 */ /* 0x040fe400000000ff */
[----:B------:R-:W-:Y:S01]  /*e480*/  ISETP.GE.AND P1, PT, R8, UR4, PT ;  /* 0x0000000408007c0c */ /* 0x000fe2000bf26270 */
[----:B------:R-:W-:Y:S01]  /*e490*/  IMAD.X R5, R10, 0x1, R0, P6 ;  /* 0x000000010a057824 */ /* 0x000fe200030e0600 */
[----:B------:R-:W-:Y:S01]  /*e4a0*/  ULDC UR4, c[0x0][0x248] ;  /* 0x0000920000047ab9 */ /* 0x000fe20000000800 */
[----:B------:R-:W-:Y:S01]  /*e4b0*/  PRMT R73, R11, 0x7772, RZ ;  /* 0x000077720b497816 */ /* 0x000fe200000000ff */
[C---:B------:R-:W-:Y:S01]  /*e4c0*/  VIADD R8, R26.reuse, UR4 ;  /* 0x000000041a087c36 */ /* 0x040fe20008000000 */
[----:B------:R-:W-:Y:S01]  /*e4d0*/  ULDC UR4, c[0x0][0x248] ;  /* 0x0000920000047ab9 */ /* 0x000fe20000000800 */
[----:B------:R1:W-:Y:S01]  /*e4e0*/  @P5 STG.E.U8 desc[UR14][R4.64], R9 ;  /* 0x0000000904005986 */ /* 0x0003e2000c10110e */
[----:B0-----:R-:W-:-:S02]  /*e4f0*/  IADD3 R6, P6, R26, R3, RZ ;  /* 0x000000031a067210 */ /* 0x001fc40007fde0ff */
[----:B------:R-:W-:Y:S01]  /*e500*/  ISETP.LT.AND P5, PT, R13, UR6, !P2 ;  /* 0x000000060d007c0c */ /* 0x000fe2000d7a1270 */
[----:B------:R-:W-:Y:S01]  /*e510*/  ULDC UR6, c[0x0][0x228] ;  /* 0x00008a0000067ab9 */ /* 0x000fe20000000800 */
[----:B------:R-:W-:Y:S01]  /*e520*/  SHF.R.S32.HI R24, RZ, 0x1f, R8 ;  /* 0x0000001fff187819 */ /* 0x000fe20000011408 */
[----:B------:R-:W-:Y:S01]  /*e530*/  IMAD.X R7, R10, 0x1, R25, P6 ;  /* 0x000000010a077824 */ /* 0x000fe200030e0619 */
[----:B------:R-:W-:Y:S01]  /*e540*/  PRMT R27, R11, 0x7773, RZ ;  /* 0x000077730b1b7816 */ /* 0x000fe200000000ff */
[----:B------:R-:W-:Y:S01]  /*e550*/  VIADD R11, R8, UR4 ;  /* 0x00000004080b7c36 */ /* 0x000fe20008000000 */
[----:B------:R-:W-:Y:S01]  /*e560*/  ULDC UR4, c[0x0][0x22c] ;  /* 0x00008b0000047ab9 */ /* 0x000fe20000000800 */
[----:B------:R-:W-:Y:S01]  /*e570*/  VIADD R10, R12, 0x13 ;  /* 0x000000130c0a7836 */ /* 0x000fe20000000000 */
[----:B------:R0:W-:Y:S01]  /*e580*/  @P0 STG.E.U8 desc[UR14][R6.64], R75 ;  /* 0x0000004b06000986 */ /* 0x0001e2000c10110e */
[-C--:B-1----:R-:W-:Y:S02]  /*e590*/  IADD3 R4, P6, R8, R2.reuse, RZ ;  /* 0x0000000208047210 */ /* 0x082fe40007fde0ff */
[----:B------:R-:W-:Y:S01]  /*e5a0*/  ISETP.LT.AND P0, PT, R14, UR6, !P2 ;  /* 0x000000060e007c0c */ /* 0x000fe2000d701270 */
[----:B------:R-:W-:Y:S01]  /*e5b0*/  ULDC UR6, c[0x0][0x228] ;  /* 0x00008a0000067ab9 */ /* 0x000fe20000000800 */
[----:B------:R-:W-:Y:S01]  /*e5c0*/  IADD3 R8, P2, R8, R3, RZ ;  /* 0x0000000308087210 */ /* 0x000fe20007f5e0ff */
[C---:B------:R-:W-:Y:S01]  /*e5d0*/  IMAD.X R5, R24.reuse, 0x1, R0, P6 ;  /* 0x0000000118057824 */ /* 0x040fe200030e0600 */
[----:B------:R-:W-:Y:S01]  /*e5e0*/  ISETP.LT.AND P6, PT, R13, UR8, !P4 ;  /* 0x000000080d007c0c */ /* 0x000fe2000e7c1270 */
[----:B------:R-:W-:Y:S01]  /*e5f0*/  ULDC UR8, c[0x0][0x228] ;  /* 0x00008a0000087ab9 */ /* 0x000fe20000000800 */
[----:B------:R-:W-:Y:S01]  /*e600*/  SHF.R.S32.HI R26, RZ, 0x1f, R11 ;  /* 0x0000001fff1a7819 */ /* 0x000fe2000001140b */
[----:B------:R-:W-:Y:S01]  /*e610*/  IMAD.X R9, R24, 0x1, R25, P2 ;  /* 0x0000000118097824 */ /* 0x000fe200010e0619 */
[----:B------:R1:W-:Y:S01]  /*e620*/  @P5 STG.E.U8 desc[UR14][R4.64], R73 ;  /* 0x0000004904005986 */ /* 0x0003e2000c10110e */
[----:B0-----:R-:W-:-:S02]  /*e630*/  IADD3 R6, P5, R11, R2, RZ ;  /* 0x000000020b067210 */ /* 0x001fc40007fbe0ff */
[----:B------:R-:W-:Y:S01]  /*e640*/  ISETP.GE.AND P2, PT, R10, UR4, PT ;  /* 0x000000040a007c0c */ /* 0x000fe2000bf46270 */
[----:B------:R-:W-:Y:S01]  /*e650*/  ULDC UR4, c[0x0][0x248] ;  /* 0x0000920000047ab9 */ /* 0x000fe20000000800 */
[----:B------:R0:W-:Y:S01]  /*e660*/  @P0 STG.E.U8 desc[UR14][R8.64], R27 ;  /* 0x0000001b08000986 */ /* 0x0001e2000c10110e */
[----:B------:R-:W-:Y:S01]  /*e670*/  ISETP.LT.AND P0, PT, R14, UR6, !P4 ;  /* 0x000000060e007c0c */ /* 0x000fe2000e701270 */
[----:B------:R-:W-:Y:S01]  /*e680*/  IMAD.X R7, R26, 0x1, R0, P5 ;  /* 0x000000011a077824 */ /* 0x000fe200028e0600 */
[----:B------:R-:W-:Y:S01]  /*e690*/  PRMT R75, R16, 0x7770, RZ ;  /* 0x00007770104b7816 */ /* 0x000fe200000000ff */
[----:B------:R-:W-:Y:S01]  /*e6a0*/  VIADD R24, R11, UR4 ;  /* 0x000000040b187c36 */ /* 0x000fe20008000000 */
[----:B------:R-:W-:Y:S01]  /*e6b0*/  ISETP.LT.AND P5, PT, R13, UR8, !P3 ;  /* 0x000000080d007c0c */ /* 0x000fe2000dfa1270 */
[----:B------:R-:W-:Y:S01]  /*e6c0*/  VIADD R10, R12, 0x14 ;  /* 0x000000140c0a7836 */ /* 0x000fe20000000000 */
[-C--:B-1----:R-:W-:Y:S01]  /*e6d0*/  IADD3 R4, P4, R11, R3.reuse, RZ ;  /* 0x000000030b047210 */ /* 0x082fe20007f9e0ff */
[----:B------:R1:W-:Y:S01]  /*e6e0*/  @P6 STG.E.U8 desc[UR14][R6.64], R75 ;  /* 0x0000004b06006986 */ /* 0x0003e2000c10110e */
[----:B------:R-:W-:Y:S01]  /*e6f0*/  SHF.R.S32.HI R72, RZ, 0x1f, R24 ;  /* 0x0000001fff487819 */ /* 0x000fe20000011418 */
[----:B------:R-:W-:Y:S01]  /*e700*/  ULDC UR4, c[0x0][0x22c] ;  /* 0x00008b0000047ab9 */ /* 0x000fe20000000800 */
[----:B------:R-:W-:Y:S01]  /*e710*/  PRMT R73, R16, 0x7771, RZ ;  /* 0x0000777110497816 */ /* 0x000fe200000000ff */
[----:B------:R-:W-:Y:S01]  /*e720*/  IMAD.X R5, R26, 0x1, R25, P4 ;  /* 0x000000011a057824 */ /* 0x000fe200020e0619 */
[-C--:B0-----:R-:W-:Y:S01]  /*e730*/  IADD3 R8, P6, R24, R2.reuse, RZ ;  /* 0x0000000218087210 */ /* 0x081fe20007fde0ff */
[----:B------:R-:W-:Y:S01]  /*e740*/  ULDC UR6, c[0x0][0x228] ;  /* 0x00008a0000067ab9 */ /* 0x000fe20000000800 */
[----:B------:R-:W-:Y:S01]  /*e750*/  PRMT R27, R16, 0x7772, RZ ;  /* 0x00007772101b7816 */ /* 0x000fe200000000ff */
[----:B------:R-:W-:Y:S01]  /*e760*/  ULDC UR8, c[0x0][0x228] ;  /* 0x00008a0000087ab9 */ /* 0x000fe20000000800 */
[----:B------:R0:W-:Y:S01]  /*e770*/  @P0 STG.E.U8 desc[UR14][R4.64], R73 ;  /* 0x0000004904000986 */ /* 0x0001e2000c10110e */
[--C-:B------:R-:W-:Y:S01]  /*e780*/  IMAD.X R9, R72, 0x1, R0.reuse, P6 ;  /* 0x0000000148097824 */ /* 0x100fe200030e0600 */
[----:B------:R-:W-:Y:S01]  /*e790*/  ISETP.GE.AND P4, PT, R10, UR4, PT ;  /* 0x000000040a007c0c */ /* 0x000fe2000bf86270 */
[----:B------:R-:W-:Y:S01]  /*e7a0*/  ULDC UR4, c[0x0][0x248] ;  /* 0x0000920000047ab9 */ /* 0x000fe20000000800 */
[----:B------:R-:W-:Y:S01]  /*e7b0*/  ISETP.LT.AND P0, PT, R14, UR6, !P3 ;  /* 0x000000060e007c0c */ /* 0x000fe2000df01270 */
[C---:B------:R-:W-:Y:S01]  /*e7c0*/  VIADD R11, R24.reuse, UR4 ;  /* 0x00000004180b7c36 */ /* 0x040fe20008000000 */
[-C--:B-1----:R-:W-:Y:S01]  /*e7d0*/  IADD3 R6, P3, R24, R3.reuse, RZ ;  /* 0x0000000318067210 */ /* 0x082fe20007f7e0ff */
[----:B------:R1:W-:Y:S01]  /*e7e0*/  @P5 STG.E.U8 desc[UR14][R8.64], R27 ;  /* 0x0000001b08005986 */ /* 0x0003e2000c10110e */
[----:B------:R-:W-:Y:S01]  /*e7f0*/  ISETP.LT.AND P5, PT, R13, UR8, !P1 ;  /* 0x000000080d007c0c */ /* 0x000fe2000cfa1270 */
[----:B------:R-:W-:Y:S01]  /*e800*/  VIADD R10, R12, 0x15 ;  /* 0x000000150c0a7836 */ /* 0x000fe20000000000 */
[----:B------:R-:W-:Y:S01]  /*e810*/  SHF.R.S32.HI R24, RZ, 0x1f, R11 ;  /* 0x0000001fff187819 */ /* 0x000fe2000001140b */
[--C-:B------:R-:W-:Y:S01]  /*e820*/  IMAD.X R7, R72, 0x1, R25.reuse, P3 ;  /* 0x0000000148077824 */ /* 0x100fe200018e0619 */
[-C--:B0-----:R-:W-:Y:S01]  /*e830*/  IADD3 R4, P6, R11, R2.reuse, RZ ;  /* 0x000000020b047210 */ /* 0x081fe20007fde0ff */
[----:B------:R-:W-:Y:S01]  /*e840*/  ULDC UR6, c[0x0][0x228] ;  /* 0x00008a0000067ab9 */ /* 0x000fe20000000800 */
[----:B------:R-:W-:Y:S01]  /*e850*/  PRMT R73, R16, 0x7773, RZ ;  /* 0x0000777310497816 */ /* 0x000fe200000000ff */
[----:B------:R-:W-:Y:S01]  /*e860*/  ULDC UR4, c[0x0][0x22c] ;  /* 0x00008b0000047ab9 */ /* 0x000fe20000000800 */
[----:B------:R-:W-:Y:S01]  /*e870*/  ISETP.LT.AND P1, PT, R14, UR6, !P1 ;  /* 0x000000060e007c0c */ /* 0x000fe2000cf21270 */
[----:B------:R-:W-:Y:S01]  /*e880*/  IMAD.X R5, R24, 0x1, R0, P6 ;  /* 0x0000000118057824 */ /* 0x000fe200030e0600 */
[----:B------:R-:W-:Y:S01]  /*e890*/  ISETP.GE.AND P3, PT, R10, UR4, PT ;  /* 0x000000040a007c0c */ /* 0x000fe2000bf66270 */
[----:B------:R0:W-:Y:S01]  /*e8a0*/  @P0 STG.E.U8 desc[UR14][R6.64], R73 ;  /* 0x0000004906000986 */ /* 0x0001e2000c10110e */
[----:B-1----:R-:W-:Y:S01]  /*e8b0*/  PRMT R27, R17, 0x7770, RZ ;  /* 0x00007770111b7816 */ /* 0x002fe200000000ff */
[----:B------:R-:W-:Y:S01]  /*e8c0*/  ULDC UR4, c[0x0][0x248] ;  /* 0x0000920000047ab9 */ /* 0x000fe20000000800 */
[CC--:B------:R-:W-:Y:S01]  /*e8d0*/  IADD3 R8, P0, R11.reuse, R3.reuse, RZ ;  /* 0x000000030b087210 */ /* 0x0c0fe20007f1e0ff */
[----:B------:R-:W-:Y:S01]  /*e8e0*/  ULDC UR8, c[0x0][0x228] ;  /* 0x00008a0000087ab9 */ /* 0x000fe20000000800 */
[----:B------:R-:W-:Y:S01]  /*e8f0*/  VIADD R16, R11, UR4 ;  /* 0x000000040b107c36 */ /* 0x000fe20008000000 */
[----:B------:R1:W-:Y:S01]  /*e900*/  @P5 STG.E.U8 desc[UR14][R4.64], R27 ;  /* 0x0000001b04005986 */ /* 0x0003e2000c10110e */
[----:B------:R-:W-:Y:S01]  /*e910*/  ISETP.LT.AND P5, PT, R13, UR8, !P2 ;  /* 0x000000080d007c0c */ /* 0x000fe2000d7a1270 */
[--C-:B------:R-:W-:Y:S01]  /*e920*/  IMAD.X R9, R24, 0x1, R25.reuse, P0 ;  /* 0x0000000118097824 */ /* 0x100fe200000e0619 */
[----:B------:R-:W-:Y:S01]  /*e930*/  ULDC UR6, c[0x0][0x228] ;  /* 0x00008a0000067ab9 */ /* 0x000fe20000000800 */
[----:B------:R-:W-:Y:S01]  /*e940*/  SHF.R.S32.HI R26, RZ, 0x1f, R16 ;  /* 0x0000001fff1a7819 */ /* 0x000fe20000011410 */
[----:B------:R-:W-:Y:S01]  /*e950*/  VIADD R10, R12, 0x16 ;  /* 0x000000160c0a7836 */ /* 0x000fe20000000000 */
[C---:B0-----:R-:W-:Y:S01]  /*e960*/  PRMT R73, R17.reuse, 0x7771, RZ ;  /* 0x0000777111497816 */ /* 0x041fe200000000ff */
[----:B------:R-:W-:Y:S01]  /*e970*/  ULDC UR4, c[0x0][0x22c] ;  /* 0x00008b0000047ab9 */ /* 0x000fe20000000800 */
[-C--:B------:R-:W-:Y:S01]  /*e980*/  IADD3 R6, P6, R16, R2.reuse, RZ ;  /* 0x0000000210067210 */ /* 0x080fe20007fde0ff */
[----:B------:R-:W-:Y:S01]  /*e990*/  ULDC UR8, c[0x0][0x228] ;  /* 0x00008a0000087ab9 */ /* 0x000fe20000000800 */
[----:B------:R-:W-:Y:S01]  /*e9a0*/  ISETP.GE.AND P0, PT, R10, UR4, PT ;  /* 0x000000040a007c0c */ /* 0x000fe2000bf06270 */
[----:B------:R0:W-:Y:S01]  /*e9b0*/  @P1 STG.E.U8 desc[UR14][R8.64], R73 ;  /* 0x0000004908001986 */ /* 0x0001e2000c10110e */
[----:B------:R-:W-:Y:S01]  /*e9c0*/  ISETP.LT.AND P1, PT, R14, UR6, !P2 ;  /* 0x000000060e007c0c */ /* 0x000fe2000d721270 */
[----:B------:R-:W-:Y:S01]  /*e9d0*/  IMAD.X R7, R26, 0x1, R0, P6 ;  /* 0x000000011a077824 */ /* 0x000fe200030e0600 */
[----:B-1----:R-:W-:Y:S01]  /*e9e0*/  PRMT R27, R17, 0x7772, RZ ;  /* 0x00007772111b7816 */ /* 0x002fe200000000ff */
[----:B------:R-:W-:Y:S01]  /*e9f0*/  ULDC UR4, c[0x0][0x248] ;  /* 0x0000920000047ab9 */ /* 0x000fe20000000800 */
[C---:B------:R-:W-:Y:S01]  /*ea00*/  IADD3 R4, P2, R16.reuse, R3, RZ ;  /* 0x0000000310047210 */ /* 0x040fe20007f5e0ff */
[----:B------:R-:W-:Y:S01]  /*ea10*/  VIADD R11, R16, UR4 ;  /* 0x00000004100b7c36 */ /* 0x000fe20008000000 */
[----:B------:R-:W-:Y:S01]  /*ea20*/  ULDC UR6, c[0x0][0x228] ;  /* 0x00008a0000067ab9 */ /* 0x000fe20000000800 */
[----:B------:R1:W-:Y:S01]  /*ea30*/  @P5 STG.E.U8 desc[UR14][R6.64], R27 ;  /* 0x0000001b06005986 */ /* 0x0003e2000c10110e */
[----:B------:R-:W-:Y:S01]  /*ea40*/  ISETP.LT.AND P5, PT, R13, UR8, !P4 ;  /* 0x000000080d007c0c */ /* 0x000fe2000e7a1270 */
[----:B------:R-:W-:Y:S01]  /*ea50*/  IMAD.X R5, R26, 0x1, R25, P2 ;  /* 0x000000011a057824 */ /* 0x000fe200010e0619 */
[----:B------:R-:W-:Y:S01]  /*ea60*/  SHF.R.S32.HI R24, RZ, 0x1f, R11 ;  /* 0x0000001fff187819 */ /* 0x000fe2000001140b */
[----:B------:R-:W-:Y:S01]  /*ea70*/  VIADD R10, R12, 0x17 ;  /* 0x000000170c0a7836 */ /* 0x000fe20000000000 */
[----:B0-----:R-:W-:Y:S01]  /*ea80*/  IADD3 R8, P6, R11, R2, RZ ;  /* 0x000000020b087210 */ /* 0x001fe20007fde0ff */
[----:B------:R-:W-:Y:S01]  /*ea90*/  ULDC UR4, c[0x0][0x22c] ;  /* 0x00008b0000047ab9 */ /* 0x000fe20000000800 */
[----:B------:R-:W-:-:S02]  /*eaa0*/  ULDC UR8, c[0x0][0x228] ;  /* 0x00008a0000087ab9 */ /* 0x000fc40000000800 */
[----:B------:R-:W-:Y:S01]  /*eab0*/  ISETP.GE.AND P2, PT, R10, UR4, PT ;  /* 0x000000040a007c0c */ /* 0x000fe2000bf46270 */
[----:B------:R-:W-:Y:S01]  /*eac0*/  IMAD.X R9, R24, 0x1, R0, P6 ;  /* 0x0000000118097824 */ /* 0x000fe200030e0600 */
[----:B------:R-:W-:Y:S01]  /*ead0*/  ULDC UR4, c[0x0][0x248] ;  /* 0x0000920000047ab9 */ /* 0x000fe20000000800 */
[----:B-1----:R-:W-:Y:S01]  /*eae0*/  PRMT R27, R17, 0x7773, RZ ;  /* 0x00007773111b7816 */ /* 0x002fe200000000ff */
[----:B------:R-:W-:Y:S01]  /*eaf0*/  VIADD R10, R12, 0x18 ;  /* 0x000000180c0a7836 */ /* 0x000fe20000000000 */
[----:B------:R-:W-:Y:S01]  /*eb00*/  PRMT R17, R18, 0x7770, RZ ;  /* 0x0000777012117816 */ /* 0x000fe200000000ff */
[C---:B------:R-:W-:Y:S01]  /*eb10*/  VIADD R16, R11.reuse, UR4 ;  /* 0x000000040b107c36 */ /* 0x040fe20008000000 */
[----:B------:R-:W-:Y:S01]  /*eb20*/  ULDC UR4, c[0x0][0x22c] ;  /* 0x00008b0000047ab9 */ /* 0x000fe20000000800 */
        /* <DEDUP_REMOVED lines=11> */
[----:B------:R-:W-:Y:S01]  /*ebe0*/  PRMT R11, R18, 0x7772, RZ ;  /* 0x00007772120b7816 */ /* 0x000fe200000000ff */
[----:B------:R-:W-:Y:S01]  /*ebf0*/  VIADD R10, R12, 0x19 ;  /* 0x000000190c0a7836 */ /* 0x000fe20000000000 */
[----:B0-----:R-:W-:-:S02]  /*ec00*/  IADD3 R4, P6, R16, R2, RZ ;  /* 0x0000000210047210 */ /* 0x001fc40007fde0ff */
[----:B------:R-:W-:Y:S02]  /*ec10*/  PRMT R27, R19, 0x7771, RZ ;  /* 0x00007771131b7816 */ /* 0x000fe400000000ff */
[----:B-1----:R-:W-:Y:S01]  /*ec20*/  PRMT R17, R18, 0x7771, RZ ;  /* 0x0000777112117816 */ /* 0x002fe200000000ff */
[----:B------:R-:W-:-:S04]  /*ec30*/  IMAD.X R5, R26, 0x1, R0, P6 ;  /* 0x000000011a057824 */ /* 0x000fc800030e0600 */
[----:B------:R0:W-:Y:S01]  /*ec40*/  @P1 STG.E.U8 desc[UR14][R6.64], R17 ;  /* 0x0000001106001986 */ /* 0x0001e2000c10110e */
[----:B------:R-:W-:Y:S01]  /*ec50*/  ISETP.LT.AND P1, PT, R14, UR4, !P3 ;  /* 0x000000040e007c0c */ /* 0x000fe2000df21270 */
[----:B------:R-:W-:Y:S01]  /*ec60*/  ULDC UR4, c[0x0][0x248] ;  /* 0x0000920000047ab9 */ /* 0x000fe20000000800 */
[CC--:B------:R-:W-:Y:S01]  /*ec70*/  IADD3 R8, P3, R16.reuse, R3.reuse, RZ ;  /* 0x0000000310087210 */ /* 0x0c0fe20007f7e0ff */
[----:B------:R-:W-:Y:S01]  /*ec80*/  VIADD R16, R16, UR4 ;  /* 0x0000000410107c36 */ /* 0x000fe20008000000 */
[----:B------:R1:W-:Y:S01]  /*ec90*/  @P5 STG.E.U8 desc[UR14][R4.64], R11 ;  /* 0x0000000b04005986 */ /* 0x0003e2000c10110e */
[----:B------:R-:W-:Y:S01]  /*eca0*/  ISETP.LT.AND P5, PT, R13, UR8, !P0 ;  /* 0x000000080d007c0c */ /* 0x000fe2000c7a1270 */
[----:B------:R-:W-:Y:S01]  /*ecb0*/  ULDC UR4, c[0x0][0x22c] ;  /* 0x00008b0000047ab9 */ /* 0x000fe20000000800 */
[----:B------:R-:W-:Y:S01]  /*ecc0*/  IMAD.X R9, R26, 0x1, R25, P3 ;  /* 0x000000011a097824 */ /* 0x000fe200018e0619 */
[----:B------:R-:W-:Y:S01]  /*ecd0*/  ISETP.GE.AND P3, PT, R10, UR6, PT ;  /* 0x000000060a007c0c */ /* 0x000fe2000bf66270 */
[----:B------:R-:W-:Y:S01]  /*ece0*/  ULDC UR6, c[0x0][0x228] ;  /* 0x00008a0000067ab9 */ /* 0x000fe20000000800 */
[----:B------:R-:W-:Y:S01]  /*ecf0*/  SHF.R.S32.HI R10, RZ, 0x1f, R16 ;  /* 0x0000001fff0a7819 */ /* 0x000fe20000011410 */
[----:B0-----:R-:W-:Y:S01]  /*ed00*/  VIADD R6, R12, 0x1a ;  /* 0x0000001a0c067836 */ /* 0x001fe20000000000 */
[----:B------:R-:W-:Y:S01]  /*ed10*/  PRMT R7, R18, 0x7773, RZ ;  /* 0x0000777312077816 */ /* 0x000fe200000000ff */
[----:B------:R-:W-:Y:S01]  /*ed20*/  ULDC UR8, c[0x0][0x228] ;  /* 0x00008a0000087ab9 */ /* 0x000fe20000000800 */
[----:B------:R-:W-:Y:S01]  /*ed30*/  ISETP.LT.AND P0, PT, R14, UR6, !P0 ;  /* 0x000000060e007c0c */ /* 0x000fe2000c701270 */
[----:B------:R-:W-:Y:S01]  /*ed40*/  ULDC UR6, c[0x0][0x228] ;  /* 0x00008a0000067ab9 */ /* 0x000fe20000000800 */
[----:B-1----:R-:W-:Y:S01]  /*ed50*/  IADD3 R4, P6, R16, R2, RZ ;  /* 0x0000000210047210 */ /* 0x002fe20007fde0ff */
[----:B------:R0:W-:Y:S01]  /*ed60*/  @P1 STG.E.U8 desc[UR14][R8.64], R7 ;  /* 0x0000000708001986 */ /* 0x0001e2000c10110e */
[----:B------:R-:W-:Y:S01]  /*ed70*/  ISETP.GE.AND P1, PT, R6, UR4, PT ;  /* 0x0000000406007c0c */ /* 0x000fe2000bf26270 */
[----:B------:R-:W-:Y:S01]  /*ed80*/  ULDC UR4, c[0x0][0x248] ;  /* 0x0000920000047ab9 */ /* 0x000fe20000000800 */
[----:B------:R-:W-:Y:S01]  /*ed90*/  PRMT R11, R19, 0x7770, RZ ;  /* 0x00007770130b7816 */ /* 0x000fe200000000ff */
[----:B------:R-:W-:Y:S01]  /*eda0*/  IMAD.X R5, R10, 0x1, R0, P6 ;  /* 0x000000010a057824 */ /* 0x000fe200030e0600 */
[----:B------:R-:W-:-:S02]  /*edb0*/  IADD3 R6, P6, R16, R3, RZ ;  /* 0x0000000310067210 */ /* 0x000fc40007fde0ff */
[----:B------:R-:W-:Y:S02]  /*edc0*/  PRMT R17, R19, 0x7773, RZ ;  /* 0x0000777313117816 */ /* 0x000fe400000000ff */
[----:B------:R1:W-:Y:S01]  /*edd0*/  @P5 STG.E.U8 desc[UR14][R4.64], R11 ;  /* 0x0000000b04005986 */ /* 0x0003e2000c10110e */
[----:B------:R-:W-:Y:S01]  /*ede0*/  ISETP.LT.AND P5, PT, R13, UR6, !P2 ;  /* 0x000000060d007c0c */ /* 0x000fe2000d7a1270 */
[----:B------:R-:W-:Y:S01]  /*edf0*/  ULDC UR6, c[0x0][0x228] ;  /* 0x00008a0000067ab9 */ /* 0x000fe20000000800 */
[----:B0-----:R-:W-:Y:S01]  /*ee00*/  IMAD.X R7, R10, 0x1, R25, P6 ;  /* 0x000000010a077824 */ /* 0x001fe200030e0619 */
[----:B------:R-:W-:Y:S01]  /*ee10*/  PRMT R19, R19, 0x7772, RZ ;  /* 0x0000777213137816 */ /* 0x000fe200000000ff */
[----:B------:R-:W-:Y:S01]  /*ee20*/  VIADD R8, R16, UR4 ;  /* 0x0000000410087c36 */ /* 0x000fe20008000000 */
[----:B------:R-:W-:Y:S01]  /*ee30*/  ULDC UR4, c[0x0][0x248] ;  /* 0x0000920000047ab9 */ /* 0x000fe20000000800 */
[----:B------:R-:W-:Y:S01]  /*ee40*/  VIADD R10, R12, 0x1b ;  /* 0x0000001b0c0a7836 */ /* 0x000fe20000000000 */
[----:B------:R0:W-:Y:S01]  /*ee50*/  @P0 STG.E.U8 desc[UR14][R6.64], R27 ;  /* 0x0000001b06000986 */ /* 0x0001e2000c10110e */
[----:B------:R-:W-:Y:S01]  /*ee60*/  ISETP.LT.AND P0, PT, R14, UR6, !P2 ;  /* 0x000000060e007c0c */ /* 0x000fe2000d701270 */
[----:B------:R-:W-:Y:S01]  /*ee70*/  ULDC UR6, c[0x0][0x228] ;  /* 0x00008a0000067ab9 */ /* 0x000fe20000000800 */
[----:B------:R-:W-:Y:S01]  /*ee80*/  SHF.R.S32.HI R9, RZ, 0x1f, R8 ;  /* 0x0000001fff097819 */ /* 0x000fe20000011408 */
[C---:B-1----:R-:W-:Y:S01]  /*ee90*/  VIADD R11, R8.reuse, UR4 ;  /* 0x00000004080b7c36 */ /* 0x042fe20008000000 */
[C---:B------:R-:W-:Y:S01]  /*eea0*/  IADD3 R4, P6, R8.reuse, R2, RZ ;  /* 0x0000000208047210 */ /* 0x040fe20007fde0ff */
[----:B------:R-:W-:Y:S01]  /*eeb0*/  ULDC UR4, c[0x0][0x22c] ;  /* 0x00008b0000047ab9 */ /* 0x000fe20000000800 */
[----:B------:R-:W-:-:S02]  /*eec0*/  IADD3 R8, P2, R8, R3, RZ ;  /* 0x0000000308087210 */ /* 0x000fc40007f5e0ff */
[----:B------:R-:W-:Y:S01]  /*eed0*/  SHF.R.S32.HI R18, RZ, 0x1f, R11 ;  /* 0x0000001fff127819 */ /* 0x000fe2000001140b */
[--C-:B------:R-:W-:Y:S01]  /*eee0*/  IMAD.X R5, R9, 0x1, R0.reuse, P6 ;  /* 0x0000000109057824 */ /* 0x100fe200030e0600 */
[----:B------:R-:W-:Y:S01]  /*eef0*/  ISETP.LT.AND P6, PT, R13, UR8, !P4 ;  /* 0x000000080d007c0c */ /* 0x000fe2000e7c1270 */
[--C-:B------:R-:W-:Y:S01]  /*ef00*/  IMAD.X R9, R9, 0x1, R25.reuse, P2 ;  /* 0x0000000109097824 */ /* 0x100fe200010e0619 */
[----:B------:R-:W-:Y:S01]  /*ef10*/  ISETP.GE.AND P2, PT, R10, UR4, PT ;  /* 0x000000040a007c0c */ /* 0x000fe2000bf46270 */
[----:B------:R-:W-:Y:S01]  /*ef20*/  ULDC UR4, c[0x0][0x248] ;  /* 0x0000920000047ab9 */ /* 0x000fe20000000800 */
[----:B------:R1:W-:Y:S01]  /*ef30*/  @P5 STG.E.U8 desc[UR14][R4.64], R19 ;  /* 0x0000001304005986 */ /* 0x0003e2000c10110e */
[-C--:B0-----:R-:W-:Y:S01]  /*ef40*/  IADD3 R6, P5, R11, R2.reuse, RZ ;  /* 0x000000020b067210 */ /* 0x081fe20007fbe0ff */
[----:B------:R-:W-:Y:S01]  /*ef50*/  ULDC UR8, c[0x0][0x228] ;  /* 0x00008a0000087ab9 */ /* 0x000fe20000000800 */
[----:B--2---:R-:W-:Y:S01]  /*ef60*/  PRMT R27, R20, 0x7770, RZ ;  /* 0x00007770141b7816 */ /* 0x004fe200000000ff */
[----:B------:R0:W-:Y:S01]  /*ef70*/  @P0 STG.E.U8 desc[UR14][R8.64], R17 ;  /* 0x0000001108000986 */ /* 0x0001e2000c10110e */
[----:B------:R-:W-:Y:S01]  /*ef80*/  ISETP.LT.AND P0, PT, R14, UR6, !P4 ;  /* 0x000000060e007c0c */ /* 0x000fe2000e701270 */
[----:B------:R-:W-:Y:S01]  /*ef90*/  IMAD.X R7, R18, 0x1, R0, P5 ;  /* 0x0000000112077824 */ /* 0x000fe200028e0600 */
[----:B------:R-:W-:Y:S01]  /*efa0*/  ISETP.LT.AND P5, PT, R13, UR8, !P3 ;  /* 0x000000080d007c0c */ /* 0x000fe2000dfa1270 */
[C---:B------:R-:W-:Y:S01]  /*efb0*/  VIADD R16, R11.reuse, UR4 ;  /* 0x000000040b107c36 */ /* 0x040fe20008000000 */
[----:B------:R-:W-:Y:S01]  /*efc0*/  ULDC UR4, c[0x0][0x22c] ;  /* 0x00008b0000047ab9 */ /* 0x000fe20000000800 */
[----:B------:R-:W-:Y:S01]  /*efd0*/  VIADD R10, R12, 0x1c ;  /* 0x0000001c0c0a7836 */ /* 0x000fe20000000000 */
[----:B------:R2:W-:Y:S01]  /*efe0*/  @P6 STG.E.U8 desc[UR14][R6.64], R27 ;  /* 0x0000001b06006986 */ /* 0x0005e2000c10110e */
[----:B-1----:R-:W-:Y:S01]  /*eff0*/  IADD3 R4, P4, R11, R3, RZ ;  /* 0x000000030b047210 */ /* 0x002fe20007f9e0ff */
[----:B------:R-:W-:Y:S01]  /*f000*/  ULDC UR6, c[0x0][0x228] ;  /* 0x00008a0000067ab9 */ /* 0x000fe20000000800 */
[----:B------:R-:W-:Y:S01]  /*f010*/  SHF.R.S32.HI R24, RZ, 0x1f, R16 ;  /* 0x0000001fff187819 */ /* 0x000fe20000011410 */
[----:B------:R-:W-:Y:S01]  /*f020*/  ULDC UR8, c[0x0][0x228] ;  /* 0x00008a0000087ab9 */ /* 0x000fe20000000800 */
[----:B0-----:R-:W-:Y:S01]  /*f030*/  IADD3 R8, P6, R16, R2, RZ ;  /* 0x0000000210087210 */ /* 0x001fe20007fde0ff */
[----:B------:R-:W-:Y:S01]  /*f040*/  IMAD.X R5, R18, 0x1, R25, P4 ;  /* 0x0000000112057824 */ /* 0x000fe200020e0619 */
[----:B------:R-:W-:-:S02]  /*f050*/  PRMT R19, R20, 0x7771, RZ ;  /* 0x0000777114137816 */ /* 0x000fc400000000ff */
[----:B------:R-:W-:Y:S01]  /*f060*/  PRMT R17, R20, 0x7772, RZ ;  /* 0x0000777214117816 */ /* 0x000fe200000000ff */
[--C-:B------:R-:W-:Y:S01]  /*f070*/  IMAD.X R9, R24, 0x1, R0.reuse, P6 ;  /* 0x0000000118097824 */ /* 0x100fe200030e0600 */
[----:B------:R-:W-:Y:S01]  /*f080*/  ISETP.GE.AND P4, PT, R10, UR4, PT ;  /* 0x000000040a007c0c */ /* 0x000fe2000bf86270 */
[----:B------:R0:W-:Y:S01]  /*f090*/  @P0 STG.E.U8 desc[UR14][R4.64], R19 ;  /* 0x0000001304000986 */ /* 0x0001e2000c10110e */
[----:B------:R-:W-:Y:S01]  /*f0a0*/  ISETP.LT.AND P0, PT, R14, UR6, !P3 ;  /* 0x000000060e007c0c */ /* 0x000fe2000df01270 */
[----:B------:R-:W-:Y:S01]  /*f0b0*/  ULDC UR4, c[0x0][0x248] ;  /* 0x0000920000047ab9 */ /* 0x000fe20000000800 */
[CC--:B--2---:R-:W-:Y:S01]  /*f0c0*/  IADD3 R6, P3, R16.reuse, R3.reuse, RZ ;  /* 0x0000000310067210 */ /* 0x0c4fe20007f7e0ff */
[----:B------:R-:W-:Y:S01]  /*f0d0*/  VIADD R11, R16, UR4 ;  /* 0x00000004100b7c36 */ /* 0x000fe20008000000 */
[----:B------:R1:W-:Y:S01]  /*f0e0*/  @P5 STG.E.U8 desc[UR14][R8.64], R17 ;  /* 0x0000001108005986 */ /* 0x0003e2000c10110e */
[----:B------:R-:W-:Y:S01]  /*f0f0*/  ISETP.LT.AND P5, PT, R13, UR8, !P1 ;  /* 0x000000080d007c0c */ /* 0x000fe2000cfa1270 */
[----:B------:R-:W-:Y:S01]  /*f100*/  VIADD R10, R12, 0x1d ;  /* 0x0000001d0c0a7836 */ /* 0x000fe20000000000 */
[----:B------:R-:W-:Y:S01]  /*f110*/  ULDC UR6, c[0x0][0x228] ;  /* 0x00008a0000067ab9 */ /* 0x000fe20000000800 */
[----:B------:R-:W-:Y:S01]  /*f120*/  SHF.R.S32.HI R18, RZ, 0x1f, R11 ;  /* 0x0000001fff127819 */ /* 0x000fe2000001140b */
[--C-:B------:R-:W-:Y:S01]  /*f130*/  IMAD.X R7, R24, 0x1, R25.reuse, P3 ;  /* 0x0000000118077824 */ /* 0x100fe200018e0619 */
[----:B------:R-:W-:Y:S01]  /*f140*/  ISETP.LT.AND P1, PT, R14, UR6, !P1 ;  /* 0x000000060e007c0c */ /* 0x000fe2000cf21270 */
[----:B------:R-:W-:Y:S01]  /*f150*/  ULDC UR4, c[0x0][0x22c] ;  /* 0x00008b0000047ab9 */ /* 0x000fe20000000800 */
[----:B0-----:R-:W-:Y:S01]  /*f160*/  IADD3 R4, P6, R11, R2, RZ ;  /* 0x000000020b047210 */ /* 0x001fe20007fde0ff */
[----:B------:R-:W-:Y:S01]  /*f170*/  ULDC UR8, c[0x0][0x228] ;  /* 0x00008a0000087ab9 */ /* 0x000fe20000000800 */
[----:B------:R-:W-:Y:S01]  /*f180*/  PRMT R19, R20, 0x7773, RZ ;  /* 0x0000777314137816 */ /* 0x000fe200000000ff */
[----:B------:R-:W-:Y:S01]  /*f190*/  ULDC UR6, c[0x0][0x228] ;  /* 0x00008a0000067ab9 */ /* 0x000fe20000000800 */
[----:B-1----:R-:W-:Y:S01]  /*f1a0*/  PRMT R17, R21, 0x7770, RZ ;  /* 0x0000777015117816 */ /* 0x002fe200000000ff */
[----:B------:R-:W-:Y:S01]  /*f1b0*/  IMAD.X R5, R18, 0x1, R0, P6 ;  /* 0x0000000112057824 */ /* 0x000fe200030e0600 */
[----:B------:R-:W-:Y:S01]  /*f1c0*/  ISETP.GE.AND P3, PT, R10, UR4, PT ;  /* 0x000000040a007c0c */ /* 0x000fe2000bf66270 */
[----:B------:R0:W-:Y:S01]  /*f1d0*/  @P0 STG.E.U8 desc[UR14][R6.64], R19 ;  /* 0x0000001306000986 */ /* 0x0001e2000c10110e */
[C---:B------:R-:W-:Y:S01]  /*f1e0*/  IADD3 R8, P0, R11.reuse, R3, RZ ;  /* 0x000000030b087210 */ /* 0x040fe20007f1e0ff */
[----:B------:R-:W-:Y:S01]  /*f1f0*/  ULDC UR4, c[0x0][0x248] ;  /* 0x0000920000047ab9 */ /* 0x000fe20000000800 */
[----:B------:R-:W-:Y:S01]  /*f200*/  VIADD R10, R12, 0x1e ;  /* 0x0000001e0c0a7836 */ /* 0x000fe20000000000 */
[----:B------:R1:W-:Y:S01]  /*f210*/  @P5 STG.E.U8 desc[UR14][R4.64], R17 ;  /* 0x0000001104005986 */ /* 0x0003e2000c10110e */
[----:B------:R-:W-:Y:S01]  /*f220*/  VIADD R16, R11, UR4 ;  /* 0x000000040b107c36 */ /* 0x000fe20008000000 */
[----:B------:R-:W-:Y:S01]  /*f230*/  ISETP.LT.AND P5, PT, R13, UR8, !P2 ;  /* 0x000000080d007c0c */ /* 0x000fe2000d7a1270 */
[----:B------:R-:W-:Y:S01]  /*f240*/  IMAD.X R9, R18, 0x1, R25, P0 ;  /* 0x0000000112097824 */ /* 0x000fe200000e0619 */
[----:B------:R-:W-:Y:S01]  /*f250*/  ULDC UR4, c[0x0][0x22c] ;  /* 0x00008b0000047ab9 */ /* 0x000fe20000000800 */
[----:B------:R-:W-:Y:S01]  /*f260*/  ULDC UR8, c[0x0][0x228] ;  /* 0x00008a0000087ab9 */ /* 0x000fe20000000800 */
[----:B------:R-:W-:-:S02]  /*f270*/  SHF.R.S32.HI R20, RZ, 0x1f, R16 ;  /* 0x0000001fff147819 */ /* 0x000fc40000011410 */
[C---:B0-----:R-:W-:Y:S02]  /*f280*/  PRMT R19, R21.reuse, 0x7771, RZ ;  /* 0x0000777115137816 */ /* 0x041fe400000000ff */
[-C--:B------:R-:W-:Y:S02]  /*f290*/  IADD3 R6, P6, R16, R2.reuse, RZ ;  /* 0x0000000210067210 */ /* 0x080fe40007fde0ff */
[----:B-1----:R-:W-:Y:S01]  /*f2a0*/  PRMT R17, R21, 0x7772, RZ ;  /* 0x0000777215117816 */ /* 0x002fe200000000ff */
[----:B------:R0:W-:Y:S01]  /*f2b0*/  @P1 STG.E.U8 desc[UR14][R8.64], R19 ;  /* 0x0000001308001986 */ /* 0x0001e2000c10110e */
[----:B------:R-:W-:Y:S01]  /*f2c0*/  ISETP.LT.AND P1, PT, R14, UR6, !P2 ;  /* 0x000000060e007c0c */ /* 0x000fe2000d721270 */
[--C-:B------:R-:W-:Y:S01]  /*f2d0*/  IMAD.X R7, R20, 0x1, R0.reuse, P6 ;  /* 0x0000000114077824 */ /* 0x100fe200030e0600 */
[----:B------:R-:W-:Y:S01]  /*f2e0*/  ISETP.GE.AND P0, PT, R10, UR4, PT ;  /* 0x000000040a007c0c */ /* 0x000fe2000bf06270 */
[----:B------:R-:W-:Y:S01]  /*f2f0*/  ULDC UR4, c[0x0][0x248] ;  /* 0x0000920000047ab9 */ /* 0x000fe20000000800 */
[CC--:B------:R-:W-:Y:S01]  /*f300*/  IADD3 R4, P2, R16.reuse, R3.reuse, RZ ;  /* 0x0000000310047210 */ /* 0x0c0fe20007f5e0ff */
[----:B------:R-:W-:Y:S01]  /*f310*/  VIADD R11, R16, UR4 ;  /* 0x00000004100b7c36 */ /* 0x000fe20008000000 */
[----:B------:R1:W-:Y:S01]  /*f320*/  @P5 STG.E.U8 desc[UR14][R6.64], R17 ;  /* 0x0000001106005986 */ /* 0x0003e2000c10110e */
[----:B------:R-:W-:Y:S01]  /*f330*/  ISETP.LT.AND P5, PT, R13, UR8, !P4 ;  /* 0x000000080d007c0c */ /* 0x000fe2000e7a1270 */
[----:B------:R-:W-:Y:S01]  /*f340*/  ULDC UR6, c[0x0][0x228] ;  /* 0x00008a0000067ab9 */ /* 0x000fe20000000800 */
[----:B------:R-:W-:Y:S01]  /*f350*/  IMAD.X R5, R20, 0x1, R25, P2 ;  /* 0x0000000114057824 */ /* 0x000fe200010e0619 */
[----:B------:R-:W-:Y:S01]  /*f360*/  PRMT R21, R21, 0x7773, RZ ;  /* 0x0000777315157816 */ /* 0x000fe200000000ff */
[----:B------:R-:W-:Y:S01]  /*f370*/  VIADD R10, R12, 0x1f ;  /* 0x0000001f0c0a7836 */ /* 0x000fe20000000000 */
[----:B------:R-:W-:Y:S01]  /*f380*/  SHF.R.S32.HI R18, RZ, 0x1f, R11 ;  /* 0x0000001fff127819 */ /* 0x000fe2000001140b */
[----:B------:R-:W-:Y:S01]  /*f390*/  ULDC UR4, c[0x0][0x22c] ;  /* 0x00008b0000047ab9 */ /* 0x000fe20000000800 */
[CC--:B0-----:R-:W-:Y:S01]  /*f3a0*/  IADD3 R8, P6, R11.reuse, R2.reuse, RZ ;  /* 0x000000020b087210 */ /* 0x0c1fe20007fde0ff */
[----:B------:R0:W-:Y:S01]  /*f3b0*/  @P1 STG.E.U8 desc[UR14][R4.64], R21 ;  /* 0x0000001504001986 */ /* 0x0001e2000c10110e */
[----:B------:R-:W-:Y:S01]  /*f3c0*/  ISETP.LT.AND P1, PT, R14, UR6, !P4 ;  /* 0x000000060e007c0c */ /* 0x000fe2000e721270 */
[----:B------:R-:W-:Y:S01]  /*f3d0*/  ULDC UR6, c[0x0][0x228] ;  /* 0x00008a0000067ab9 */ /* 0x000fe20000000800 */
[----:B-1----:R-:W-:Y:S01]  /*f3e0*/  PRMT R17, R22, 0x7770, RZ ;  /* 0x0000777016117816 */ /* 0x002fe200000000ff */
[----:B------:R-:W-:Y:S01]  /*f3f0*/  IMAD.X R9, R18, 0x1, R0, P6 ;  /* 0x0000000112097824 */ /* 0x000fe200030e0600 */
[C---:B------:R-:W-:Y:S01]  /*f400*/  IADD3 R6, P4, R11.reuse, R3, RZ ;  /* 0x000000030b067210 */ /* 0x040fe20007f9e0ff */
[----:B------:R-:W-:Y:S01]  /*f410*/  ULDC UR8, c[0x0][0x228] ;  /* 0x00008a0000087ab9 */ /* 0x000fe20000000800 */
[----:B------:R-:W-:Y:S01]  /*f420*/  ISETP.GE.AND P2, PT, R10, UR4, PT ;  /* 0x000000040a007c0c */ /* 0x000fe2000bf46270 */
[----:B------:R-:W-:Y:S01]  /*f430*/  ULDC UR4, c[0x0][0x248] ;  /* 0x0000920000047ab9 */ /* 0x000fe20000000800 */
[----:B------:R-:W-:Y:S01]  /*f440*/  VIADD R10, R12, 0x20 ;  /* 0x000000200c0a7836 */ /* 0x000fe20000000000 */
[----:B------:R1:W-:Y:S01]  /*f450*/  @P5 STG.E.U8 desc[UR14][R8.64], R17 ;  /* 0x0000001108005986 */ /* 0x0003e2000c10110e */
[----:B------:R-:W-:Y:S01]  /*f460*/  VIADD R16, R11, UR4 ;  /* 0x000000040b107c36 */ /* 0x000fe20008000000 */
[----:B------:R-:W-:Y:S01]  /*f470*/  ISETP.LT.AND P5, PT, R13, UR6, !P3 ;  /* 0x000000060d007c0c */ /* 0x000fe2000dfa1270 */
[----:B------:R-:W-:Y:S01]  /*f480*/  IMAD.X R7, R18, 0x1, R25, P4 ;  /* 0x0000000112077824 */ /* 0x000fe200020e0619 */
[----:B------:R-:W-:Y:S01]  /*f490*/  ULDC UR4, c[0x0][0x22c] ;  /* 0x00008b0000047ab9 */ /* 0x000fe20000000800 */
[----:B------:R-:W-:Y:S01]  /*f4a0*/  PRMT R11, R22, 0x7772, RZ ;  /* 0x00007772160b7816 */ /* 0x000fe200000000ff */
[----:B------:R-:W-:Y:S01]  /*f4b0*/  ULDC UR6, c[0x0][0x22c] ;  /* 0x00008b0000067ab9 */ /* 0x000fe20000000800 */
[----:B------:R-:W-:Y:S01]  /*f4c0*/  ISETP.GE.AND P4, PT, R10, UR4, PT ;  /* 0x000000040a007c0c */ /* 0x000fe2000bf86270 */
[----:B------:R-:W-:Y:S01]  /*f4d0*/  ULDC UR4, c[0x0][0x228] ;  /* 0x00008a0000047ab9 */ /* 0x000fe20000000800 */
[----:B------:R-:W-:Y:S01]  /*f4e0*/  SHF.R.S32.HI R19, RZ, 0x1f, R16 ;  /* 0x0000001fff137819 */ /* 0x000fe20000011410 */
[----:B------:R-:W-:Y:S01]  /*f4f0*/  VIADD R10, R12, 0x21 ;  /* 0x000000210c0a7836 */ /* 0x000fe20000000000 */
[----:B0-----:R-:W-:-:S02]  /*f500*/  IADD3 R4, P6, R16, R2, RZ ;  /* 0x0000000210047210 */ /* 0x001fc40007fde0ff */
[----:B-1----:R-:W-:Y:S02]  /*f510*/  PRMT R17, R22, 0x7771, RZ ;  /* 0x0000777116117816 */ /* 0x002fe400000000ff */
[----:B---3--:R-:W-:Y:S01]  /*f520*/  PRMT R21, R69, 0x7770, RZ ;  /* 0x0000777045157816 */ /* 0x008fe200000000ff */
[----:B------:R-:W-:Y:S01]  /*f530*/  IMAD.X R5, R19, 0x1, R0, P6 ;  /* 0x0000000113057824 */ /* 0x000fe200030e0600 */
[----:B------:R-:W-:Y:S01]  /*f540*/  PRMT R27, R71, 0x7770, RZ ;  /* 0x00007770471b7816 */ /* 0x000fe200000000ff */
        /* <DEDUP_REMOVED lines=29> */
[C---:B------:R-:W-:Y:S01]  /*f720*/  PRMT R17, R23.reuse, 0x7773, RZ ;  /* 0x0000777317117816 */ /* 0x040fe200000000ff */
[----:B------:R-:W-:Y:S01]  /*f730*/  VIADD R8, R16, UR4 ;  /* 0x0000000410087c36 */ /* 0x000fe20008000000 */
[----:B------:R-:W-:Y:S01]  /*f740*/  ULDC UR4, c[0x0][0x248] ;  /* 0x0000920000047ab9 */ /* 0x000fe20000000800 */
[----:B------:R-:W-:Y:S01]  /*f750*/  PRMT R23, R23, 0x7772, RZ ;  /* 0x0000777217177816 */ /* 0x000fe200000000ff */
[----:B------:R0:W-:Y:S01]  /*f760*/  @P0 STG.E.U8 desc[UR14][R6.64], R19 ;  /* 0x0000001306000986 */ /* 0x0001e2000c10110e */
[----:B------:R-:W-:Y:S01]  /*f770*/  ISETP.LT.AND P0, PT, R14, UR6, !P2 ;  /* 0x000000060e007c0c */ /* 0x000fe2000d701270 */
[----:B------:R-:W-:Y:S01]  /*f780*/  VIADD R10, R12, 0x23 ;  /* 0x000000230c0a7836 */ /* 0x000fe20000000000 */
[----:B------:R-:W-:Y:S01]  /*f790*/  SHF.R.S32.HI R9, RZ, 0x1f, R8 ;  /* 0x0000001fff097819 */ /* 0x000fe20000011408 */
[C---:B-1----:R-:W-:Y:S01]  /*f7a0*/  VIADD R11, R8.reuse, UR4 ;  /* 0x00000004080b7c36 */ /* 0x042fe20008000000 */
[CC--:B------:R-:W-:Y:S01]  /*f7b0*/  IADD3 R4, P6, R8.reuse, R2.reuse, RZ ;  /* 0x0000000208047210 */ /* 0x0c0fe20007fde0ff */
[----:B------:R-:W-:Y:S01]  /*f7c0*/  ULDC UR4, c[0x0][0x22c] ;  /* 0x00008b0000047ab9 */ /* 0x000fe20000000800 */
[-C--:B------:R-:W-:Y:S01]  /*f7d0*/  IADD3 R8, P2, R8, R3.reuse, RZ ;  /* 0x0000000308087210 */ /* 0x080fe20007f5e0ff */
[----:B------:R-:W-:Y:S01]  /*f7e0*/  ULDC UR6, c[0x0][0x228] ;  /* 0x00008a0000067ab9 */ /* 0x000fe20000000800 */
        /* <DEDUP_REMOVED lines=9> */
[----:B------:R-:W-:Y:S01]  /*f880*/  PRMT R19, R28, 0x7770, RZ ;  /* 0x000077701c137816 */ /* 0x000fe200000000ff */
        /* <DEDUP_REMOVED lines=15> */
[----:B------:R-:W-:Y:S01]  /*f980*/  ISETP.GE.AND P4, PT, R10, UR4, PT ;  /* 0x000000040a007c0c */ /* 0x000fe2000bf86270 */
[--C-:B------:R-:W-:Y:S01]  /*f990*/  IMAD.X R9, R20, 0x1, R0.reuse, P6 ;  /* 0x0000000114097824 */ /* 0x100fe200030e0600 */
[----:B------:R-:W-:Y:S01]  /*f9a0*/  ULDC UR4, c[0x0][0x248] ;  /* 0x0000920000047ab9 */ /* 0x000fe20000000800 */
[----:B--2---:R-:W-:Y:S01]  /*f9b0*/  PRMT R19, R28, 0x7771, RZ ;  /* 0x000077711c137816 */ /* 0x004fe200000000ff */
[----:B------:R-:W-:Y:S01]  /*f9c0*/  VIADD R11, R16, UR4 ;  /* 0x00000004100b7c36 */ /* 0x000fe20008000000 */
[----:B------:R-:W-:Y:S01]  /*f9d0*/  ULDC UR4, c[0x0][0x22c] ;  /* 0x00008b0000047ab9 */ /* 0x000fe20000000800 */
[----:B------:R-:W-:Y:S01]  /*f9e0*/  VIADD R10, R12, 0x25 ;  /* 0x000000250c0a7836 */ /* 0x000fe20000000000 */
[----:B------:R-:W-:Y:S01]  /*f9f0*/  PRMT R23, R71, 0x7771, RZ ;  /* 0x0000777147177816 */ /* 0x000fe200000000ff */
[----:B------:R0:W-:Y:S01]  /*fa00*/  @P0 STG.E.U8 desc[UR14][R4.64], R19 ;  /* 0x0000001304000986 */ /* 0x0001e2000c10110e */
[----:B------:R-:W-:Y:S01]  /*fa10*/  ISETP.LT.AND P0, PT, R14, UR6, !P3 ;  /* 0x000000060e007c0c */ /* 0x000fe2000df01270 */
[----:B------:R-:W-:Y:S01]  /*fa20*/  ULDC UR6, c[0x0][0x228] ;  /* 0x00008a0000067ab9 */ /* 0x000fe20000000800 */
[-C--:B------:R-:W-:Y:S01]  /*fa30*/  IADD3 R6, P3, R16, R3.reuse, RZ ;  /* 0x0000000310067210 */ /* 0x080fe20007f7e0ff */
[----:B------:R1:W-:Y:S01]  /*fa40*/  @P5 STG.E.U8 desc[UR14][R8.64], R17 ;  /* 0x0000001108005986 */ /* 0x0003e2000c10110e */
[----:B------:R-:W-:Y:S01]  /*fa50*/  ISETP.LT.AND P5, PT, R13, UR8, !P1 ;  /* 0x000000080d007c0c */ /* 0x000fe2000cfa1270 */
[----:B------:R-:W-:Y:S01]  /*fa60*/  ULDC UR8, c[0x0][0x228] ;  /* 0x00008a0000087ab9 */ /* 0x000fe20000000800 */
[----:B------:R-:W-:Y:S01]  /*fa70*/  SHF.R.S32.HI R18, RZ, 0x1f, R11 ;  /* 0x0000001fff127819 */ /* 0x000fe2000001140b */
[----:B------:R-:W-:Y:S01]  /*fa80*/  IMAD.X R7, R20, 0x1, R25, P3 ;  /* 0x0000000114077824 */ /* 0x000fe200018e0619 */
[----:B------:R-:W-:Y:S01]  /*fa90*/  ISETP.LT.AND P1, PT, R14, UR6, !P1 ;  /* 0x000000060e007c0c */ /* 0x000fe2000cf21270 */
[----:B------:R-:W-:Y:S01]  /*faa0*/  ULDC UR6, c[0x0][0x228] ;  /* 0x00008a0000067ab9 */ /* 0x000fe20000000800 */
[----:B------:R-:W-:Y:S01]  /*fab0*/  ISETP.GE.AND P3, PT, R10, UR4, PT ;  /* 0x000000040a007c0c */ /* 0x000fe2000bf66270 */
[----:B------:R-:W-:Y:S01]  /*fac0*/  ULDC UR4, c[0x0][0x248] ;  /* 0x0000920000047ab9 */ /* 0x000fe20000000800 */
[C---:B0-----:R-:W-:Y:S01]  /*fad0*/  IADD3 R4, P6, R11.reuse, R2, RZ ;  /* 0x000000020b047210 */ /* 0x041fe20007fde0ff */
[----:B------:R-:W-:Y:S01]  /*fae0*/  VIADD R16, R11, UR4 ;  /* 0x000000040b107c36 */ /* 0x000fe20008000000 */
[----:B------:R-:W-:Y:S01]  /*faf0*/  PRMT R19, R28, 0x7773, RZ ;  /* 0x000077731c137816 */ /* 0x000fe200000000ff */
[----:B------:R-:W-:Y:S01]  /*fb00*/  VIADD R10, R12, 0x26 ;  /* 0x000000260c0a7836 */ /* 0x000fe20000000000 */
[----:B-1----:R-:W-:Y:S01]  /*fb10*/  PRMT R17, R29, 0x7770, RZ ;  /* 0x000077701d117816 */ /* 0x002fe200000000ff */
[----:B------:R-:W-:Y:S01]  /*fb20*/  IMAD.X R5, R18, 0x1, R0, P6 ;  /* 0x0000000112057824 */ /* 0x000fe200030e0600 */
[----:B------:R-:W-:Y:S01]  /*fb30*/  SHF.R.S32.HI R20, RZ, 0x1f, R16 ;  /* 0x0000001fff147819 */ /* 0x000fe20000011410 */
[----:B------:R0:W-:Y:S01]  /*fb40*/  @P0 STG.E.U8 desc[UR14][R6.64], R19 ;  /* 0x0000001306000986 */ /* 0x0001e2000c10110e */
[----:B------:R-:W-:Y:S01]  /*fb50*/  IADD3 R8, P0, R11, R3, RZ ;  /* 0x000000030b087210 */ /* 0x000fe20007f1e0ff */
[----:B------:R-:W-:-:S02]  /*fb60*/  ULDC UR4, c[0x0][0x22c] ;  /* 0x00008b0000047ab9 */ /* 0x000fc40000000800 */
        /* <DEDUP_REMOVED lines=11> */
[C---:B-1----:R-:W-:Y:S01]  /*fc20*/  PRMT R17, R29.reuse, 0x7772, RZ ;  /* 0x000077721d117816 */ /* 0x042fe200000000ff */
[----:B------:R0:W-:Y:S01]  /*fc30*/  @P1 STG.E.U8 desc[UR14][R8.64], R19 ;  /* 0x0000001308001986 */ /* 0x0001e2000c10110e */
[----:B------:R-:W-:Y:S01]  /*fc40*/  ISETP.LT.AND P1, PT, R14, UR6, !P2 ;  /* 0x000000060e007c0c */ /* 0x000fe2000d721270 */
[----:B------:R-:W-:Y:S01]  /*fc50*/  IMAD.X R7, R20, 0x1, R0, P6 ;  /* 0x0000000114077824 */ /* 0x000fe200030e0600 */
[----:B------:R-:W-:Y:S01]  /*fc60*/  IADD3 R4, P2, R16, R3, RZ ;  /* 0x0000000310047210 */ /* 0x000fe20007f5e0ff */
[----:B------:R-:W-:Y:S01]  /*fc70*/  ULDC UR6, c[0x0][0x228] ;  /* 0x00008a0000067ab9 */ /* 0x000fe20000000800 */
[----:B------:R-:W-:Y:S02]  /*fc80*/  PRMT R29, R29, 0x7773, RZ ;  /* 0x000077731d1d7816 */ /* 0x000fe400000000ff */
[----:B------:R1:W-:Y:S01]  /*fc90*/  @P5 STG.E.U8 desc[UR14][R6.64], R17 ;  /* 0x0000001106005986 */ /* 0x0003e2000c10110e */
[----:B------:R-:W-:Y:S01]  /*fca0*/  ISETP.LT.AND P5, PT, R13, UR8, !P4 ;  /* 0x000000080d007c0c */ /* 0x000fe2000e7a1270 */
[----:B------:R-:W-:Y:S01]  /*fcb0*/  IMAD.X R5, R20, 0x1, R25, P2 ;  /* 0x0000000114057824 */ /* 0x000fe200010e0619 */
[----:B------:R-:W-:Y:S01]  /*fcc0*/  SHF.R.S32.HI R18, RZ, 0x1f, R11 ;  /* 0x0000001fff127819 */ /* 0x000fe2000001140b */
[----:B------:R-:W-:Y:S01]  /*fcd0*/  ULDC UR8, c[0x0][0x228] ;  /* 0x00008a0000087ab9 */ /* 0x000fe20000000800 */
[----:B0-----:R-:W-:-:S02]  /*fce0*/  IADD3 R8, P6, R11, R2, RZ ;  /* 0x000000020b087210 */ /* 0x001fc40007fde0ff */
[----:B------:R0:W-:Y:S01]  /*fcf0*/  @P1 STG.E.U8 desc[UR14][R4.64], R29 ;  /* 0x0000001d04001986 */ /* 0x0001e2000c10110e */
[----:B------:R-:W-:Y:S01]  /*fd00*/  ISETP.LT.AND P1, PT, R14, UR6, !P4 ;  /* 0x000000060e007c0c */ /* 0x000fe2000e721270 */
[----:B------:R-:W-:Y:S01]  /*fd10*/  ULDC UR6, c[0x0][0x228] ;  /* 0x00008a0000067ab9 */ /* 0x000fe20000000800 */
[----:B------:R-:W-:Y:S01]  /*fd20*/  IMAD.X R9, R18, 0x1, R0, P6 ;  /* 0x0000000112097824 */ /* 0x000fe200030e0600 */
[----:B------:R-:W-:Y:S01]  /*fd30*/  ISETP.GE.AND P2, PT, R10, UR4, PT ;  /* 0x000000040a007c0c */ /* 0x000fe2000bf46270 */
[----:B------:R-:W-:Y:S01]  /*fd40*/  ULDC UR4, c[0x0][0x248] ;  /* 0x0000920000047ab9 */ /* 0x000fe20000000800 */
[----:B-1----:R-:W-:Y:S01]  /*fd50*/  PRMT R17, R30, 0x7770, RZ ;  /* 0x000077701e117816 */ /* 0x002fe200000000ff */
[----:B------:R-:W-:Y:S01]  /*fd60*/  VIADD R10, R12, 0x28 ;  /* 0x000000280c0a7836 */ /* 0x000fe20000000000 */
[C---:B------:R-:W-:Y:S01]  /*fd70*/  IADD3 R6, P4, R11.reuse, R3, RZ ;  /* 0x000000030b067210 */ /* 0x040fe20007f9e0ff */
[----:B------:R-:W-:Y:S01]  /*fd80*/  VIADD R16, R11, UR4 ;  /* 0x000000040b107c36 */ /* 0x000fe20008000000 */
[----:B------:R-:W-:Y:S01]  /*fd90*/  ULDC UR4, c[0x0][0x22c] ;  /* 0x00008b0000047ab9 */ /* 0x000fe20000000800 */
[----:B------:R1:W-:Y:S01]  /*fda0*/  @P5 STG.E.U8 desc[UR14][R8.64], R17 ;  /* 0x0000001108005986 */ /* 0x0003e2000c10110e */
[----:B------:R-:W-:Y:S01]  /*fdb0*/  ISETP.LT.AND P5, PT, R13, UR6, !P3 ;  /* 0x000000060d007c0c */ /* 0x000fe2000dfa1270 */
[----:B------:R-:W-:Y:S01]  /*fdc0*/  IMAD.X R7, R18, 0x1, R25, P4 ;  /* 0x0000000112077824 */ /* 0x000fe200020e0619 */
[----:B------:R-:W-:Y:S01]  /*fdd0*/  ISETP.GE.AND P4, PT, R10, UR4, PT ;  /* 0x000000040a007c0c */ /* 0x000fe2000bf86270 */
[----:B------:R-:W-:Y:S01]  /*fde0*/  ULDC UR4, c[0x0][0x228] ;  /* 0x00008a0000047ab9 */ /* 0x000fe20000000800 */
[----:B------:R-:W-:Y:S01]  /*fdf0*/  SHF.R.S32.HI R19, RZ, 0x1f, R16 ;  /* 0x0000001fff137819 */ /* 0x000fe20000011410 */
[----:B------:R-:W-:Y:S01]  /*fe00*/  VIADD R10, R12, 0x29 ;  /* 0x000000290c0a7836 */ /* 0x000fe20000000000 */
[----:B0-----:R-:W-:Y:S01]  /*fe10*/  IADD3 R4, P6, R16, R2, RZ ;  /* 0x0000000210047210 */ /* 0x001fe20007fde0ff */
[----:B------:R-:W-:Y:S01]  /*fe20*/  ULDC UR6, c[0x0][0x22c] ;  /* 0x00008b0000067ab9 */ /* 0x000fe20000000800 */
[----:B------:R-:W-:-:S02]  /*fe30*/  PRMT R11, R30, 0x7772, RZ ;  /* 0x000077721e0b7816 */ /* 0x000fc400000000ff */
        /* <DEDUP_REMOVED lines=75> */
[----:B------:R-:W-:Y:S02]  /*102f0*/  VIADD R10, R12, 0x2d ;  /* 0x0000002d0c0a7836 */ /* 0x000fe40000000000 */
        /* <DEDUP_REMOVED lines=637> */
[----:B------:R-:W-:Y:S01]  /*12ad0*/  SHF.R.S32.HI R19, RZ, 0x1f, R16 ;  /* 0x0000001fff137819 */ /* 0x000fe20000011410 */
[----:B------:R-:W-:Y:S01]  /*12ae0*/  ULDC UR6, c[0x0][0x22c] ;  /* 0x00008b0000067ab9 */ /* 0x000fe20000000800 */
[----:B0-----:R-:W-:-:S02]  /*12af0*/  IADD3 R4, P6, R16, R2, RZ ;  /* 0x0000000210047210 */ /* 0x001fc40007fde0ff */
[----:B------:R-:W-:Y:S01]  /*12b00*/  ISETP.GE.AND P4, PT, R10, UR4, PT ;  /* 0x000000040a007c0c */ /* 0x000fe2000bf86270 */
[----:B------:R-:W-:Y:S01]  /*12b10*/  ULDC UR4, c[0x0][0x228] ;  /* 0x00008a0000047ab9 */ /* 0x000fe20000000800 */
[C---:B------:R-:W-:Y:S01]  /*12b20*/  PRMT R11, R50.reuse, 0x7772, RZ ;  /* 0x00007772320b7816 */ /* 0x040fe200000000ff */
[----:B------:R-:W-:Y:S01]  /*12b30*/  IMAD.X R5, R19, 0x1, R0, P6 ;  /* 0x0000000113057824 */ /* 0x000fe200030e0600 */
[----:B-1----:R-:W-:Y:S01]  /*12b40*/  PRMT R17, R50, 0x7771, RZ ;  /* 0x0000777132117816 */ /* 0x002fe200000000ff */
[----:B------:R-:W-:-:S04]  /*12b50*/  VIADD R10, R12, 0x51 ;  /* 0x000000510c0a7836 */ /* 0x000fc80000000000 */
        /* <DEDUP_REMOVED lines=28> */
[----:B0-----:R-:W-:Y:S01]  /*12d20*/  VIADD R8, R16, UR4 ;  /* 0x0000000410087c36 */ /* 0x001fe20008000000 */
[----:B------:R-:W-:Y:S01]  /*12d30*/  ULDC UR4, c[0x0][0x248] ;  /* 0x0000920000047ab9 */ /* 0x000fe20000000800 */
[----:B------:R-:W-:Y:S01]  /*12d40*/  IMAD.X R7, R10, 0x1, R25, P6 ;  /* 0x000000010a077824 */ /* 0x000fe200030e0619 */
[----:B------:R-:W-:Y:S01]  /*12d50*/  PRMT R17, R51, 0x7773, RZ ;  /* 0x0000777333117816 */ /* 0x000fe200000000ff */
[----:B------:R-:W-:Y:S01]  /*12d60*/  VIADD R10, R12, 0x53 ;  /* 0x000000530c0a7836 */ /* 0x000fe20000000000 */
[----:B------:R-:W-:-:S02]  /*12d70*/  SHF.R.S32.HI R9, RZ, 0x1f, R8 ;  /* 0x0000001fff097819 */ /* 0x000fc40000011408 */
[----:B------:R0:W-:Y:S01]  /*12d80*/  @P0 STG.E.U8 desc[UR14][R6.64], R19 ;  /* 0x0000001306000986 */ /* 0x0001e2000c10110e */
[----:B------:R-:W-:Y:S01]  /*12d90*/  ISETP.LT.AND P0, PT, R14, UR6, !P2 ;  /* 0x000000060e007c0c */ /* 0x000fe2000d701270 */
[C---:B-1----:R-:W-:Y:S01]  /*12da0*/  VIADD R11, R8.reuse, UR4 ;  /* 0x00000004080b7c36 */ /* 0x042fe20008000000 */
[CC--:B------:R-:W-:Y:S01]  /*12db0*/  IADD3 R4, P6, R8.reuse, R2.reuse, RZ ;  /* 0x0000000208047210 */ /* 0x0c0fe20007fde0ff */
[----:B------:R-:W-:Y:S01]  /*12dc0*/  ULDC UR4, c[0x0][0x22c] ;  /* 0x00008b0000047ab9 */ /* 0x000fe20000000800 */
[----:B------:R-:W-:Y:S01]  /*12dd0*/  IADD3 R8, P2, R8, R3, RZ ;  /* 0x0000000308087210 */ /* 0x000fe20007f5e0ff */
[----:B------:R-:W-:Y:S01]  /*12de0*/  ULDC UR6, c[0x0][0x228] ;  /* 0x00008a0000067ab9 */ /* 0x000fe20000000800 */
[----:B------:R-:W-:Y:S01]  /*12df0*/  PRMT R51, R51, 0x7772, RZ ;  /* 0x0000777233337816 */ /* 0x000fe200000000ff */
[----:B------:R-:W-:Y:S01]  /*12e00*/  IMAD.X R5, R9, 0x1, R0, P6 ;  /* 0x0000000109057824 */ /* 0x000fe200030e0600 */
[----:B------:R-:W-:Y:S01]  /*12e10*/  ISETP.LT.AND P6, PT, R13, UR8, !P4 ;  /* 0x000000080d007c0c */ /* 0x000fe2000e7c1270 */
[----:B------:R-:W-:Y:S01]  /*12e20*/  IMAD.X R9, R9, 0x1, R25, P2 ;  /* 0x0000000109097824 */ /* 0x000fe200010e0619 */
[----:B------:R-:W-:Y:S01]  /*12e30*/  SHF.R.S32.HI R18, RZ, 0x1f, R11 ;  /* 0x0000001fff127819 */ /* 0x000fe2000001140b */
[----:B------:R-:W-:Y:S01]  /*12e40*/  ULDC UR8, c[0x0][0x228] ;  /* 0x00008a0000087ab9 */ /* 0x000fe20000000800 */
[----:B------:R1:W-:Y:S01]  /*12e50*/  @P5 STG.E.U8 desc[UR14][R4.64], R51 ;  /* 0x0000003304005986 */ /* 0x0003e2000c10110e */
[----:B0-----:R-:W-:-:S02]  /*12e60*/  IADD3 R6, P5, R11, R2, RZ ;  /* 0x000000020b067210 */ /* 0x001fc40007fbe0ff */
[----:B------:R-:W-:Y:S01]  /*12e70*/  ISETP.GE.AND P2, PT, R10, UR4, PT ;  /* 0x000000040a007c0c */ /* 0x000fe2000bf46270 */
[----:B------:R0:W-:Y:S01]  /*12e80*/  @P0 STG.E.U8 desc[UR14][R8.64], R17 ;  /* 0x0000001108000986 */ /* 0x0001e2000c10110e */
[----:B------:R-:W-:Y:S01]  /*12e90*/  ULDC UR4, c[0x0][0x248] ;  /* 0x0000920000047ab9 */ /* 0x000fe20000000800 */
[----:B------:R-:W-:Y:S01]  /*12ea0*/  ISETP.LT.AND P0, PT, R14, UR6, !P4 ;  /* 0x000000060e007c0c */ /* 0x000fe2000e701270 */
[----:B------:R-:W-:Y:S01]  /*12eb0*/  IMAD.X R7, R18, 0x1, R0, P5 ;  /* 0x0000000112077824 */ /* 0x000fe200028e0600 */
[----:B------:R-:W-:Y:S01]  /*12ec0*/  PRMT R19, R52, 0x7770, RZ ;  /* 0x0000777034137816 */ /* 0x000fe200000000ff */
[----:B------:R-:W-:Y:S01]  /*12ed0*/  VIADD R16, R11, UR4 ;  /* 0x000000040b107c36 */ /* 0x000fe20008000000 */
[----:B------:R-:W-:Y:S01]  /*12ee0*/  ISETP.LT.AND P5, PT, R13, UR8, !P3 ;  /* 0x000000080d007c0c */ /* 0x000fe2000dfa1270 */
[----:B------:R-:W-:Y:S01]  /*12ef0*/  VIADD R10, R12, 0x54 ;  /* 0x000000540c0a7836 */ /* 0x000fe20000000000 */
[----:B-1----:R-:W-:Y:S01]  /*12f00*/  IADD3 R4, P4, R11, R3, RZ ;  /* 0x000000030b047210 */ /* 0x002fe20007f9e0ff */
[----:B------:R1:W-:Y:S01]  /*12f10*/  @P6 STG.E.U8 desc[UR14][R6.64], R19 ;  /* 0x0000001306006986 */ /* 0x0003e2000c10110e */
[----:B------:R-:W-:Y:S01]  /*12f20*/  SHF.R.S32.HI R20, RZ, 0x1f, R16 ;  /* 0x0000001fff147819 */ /* 0x000fe20000011410 */
[----:B------:R-:W-:Y:S01]  /*12f30*/  ULDC UR4, c[0x0][0x22c] ;  /* 0x00008b0000047ab9 */ /* 0x000fe20000000800 */
[----:B0-----:R-:W-:Y:S01]  /*12f40*/  IADD3 R8, P6, R16, R2, RZ ;  /* 0x0000000210087210 */ /* 0x001fe20007fde0ff */
[----:B------:R-:W-:Y:S01]  /*12f50*/  IMAD.X R5, R18, 0x1, R25, P4 ;  /* 0x0000000112057824 */ /* 0x000fe200020e0619 */
[----:B------:R-:W-:Y:S01]  /*12f60*/  PRMT R17, R52, 0x7772, RZ ;  /* 0x0000777234117816 */ /* 0x000fe200000000ff */
[----:B------:R-:W-:Y:S01]  /*12f70*/  ULDC UR6, c[0x0][0x228] ;  /* 0x00008a0000067ab9 */ /* 0x000fe20000000800 */
[----:B------:R-:W-:Y:S01]  /*12f80*/  ISETP.GE.AND P4, PT, R10, UR4, PT ;  /* 0x000000040a007c0c */ /* 0x000fe2000bf86270 */
[----:B------:R-:W-:Y:S01]  /*12f90*/  IMAD.X R9, R20, 0x1, R0, P6 ;  /* 0x0000000114097824 */ /* 0x000fe200030e0600 */
[----:B------:R-:W-:Y:S01]  /*12fa0*/  ULDC UR4, c[0x0][0x248] ;  /* 0x0000920000047ab9 */ /* 0x000fe20000000800 */
[----:B------:R-:W-:Y:S01]  /*12fb0*/  ULDC UR8, c[0x0][0x228] ;  /* 0x00008a0000087ab9 */ /* 0x000fe20000000800 */
[----:B------:R-:W-:Y:S01]  /*12fc0*/  VIADD R11, R16, UR4 ;  /* 0x00000004100b7c36 */ /* 0x000fe20008000000 */
[----:B-1----:R-:W-:Y:S01]  /*12fd0*/  PRMT R19, R52, 0x7771, RZ ;  /* 0x0000777134137816 */ /* 0x002fe200000000ff */
[----:B------:R-:W-:Y:S01]  /*12fe0*/  VIADD R10, R12, 0x55 ;  /* 0x000000550c0a7836 */ /* 0x000fe20000000000 */
[----:B------:R-:W-:-:S02]  /*12ff0*/  ULDC UR4, c[0x0][0x22c] ;  /* 0x00008b0000047ab9 */ /* 0x000fc40000000800 */
[----:B------:R-:W-:Y:S01]  /*13000*/  SHF.R.S32.HI R18, RZ, 0x1f, R11 ;  /* 0x0000001fff127819 */ /* 0x000fe2000001140b */
[----:B------:R0:W-:Y:S01]  /*13010*/  @P0 STG.E.U8 desc[UR14][R4.64], R19 ;  /* 0x0000001304000986 */ /* 0x0001e2000c10110e */
[----:B------:R-:W-:Y:S01]  /*13020*/  ISETP.LT.AND P0, PT, R14, UR6, !P3 ;  /* 0x000000060e007c0c */ /* 0x000fe2000df01270 */
[----:B------:R-:W-:Y:S01]  /*13030*/  ULDC UR6, c[0x0][0x228] ;  /* 0x00008a0000067ab9 */ /* 0x000fe20000000800 */
[-C--:B------:R-:W-:Y:S01]  /*13040*/  IADD3 R6, P3, R16, R3.reuse, RZ ;  /* 0x0000000310067210 */ /* 0x080fe20007f7e0ff */
[----:B------:R1:W-:Y:S01]  /*13050*/  @P5 STG.E.U8 desc[UR14][R8.64], R17 ;  /* 0x0000001108005986 */ /* 0x0003e2000c10110e */
[----:B------:R-:W-:Y:S01]  /*13060*/  ISETP.LT.AND P5, PT, R13, UR8, !P1 ;  /* 0x000000080d007c0c */ /* 0x000fe2000cfa1270 */
[----:B------:R-:W-:Y:S01]  /*13070*/  ULDC UR8, c[0x0][0x228] ;  /* 0x00008a0000087ab9 */ /* 0x000fe20000000800 */
[----:B------:R-:W-:Y:S01]  /*13080*/  ISETP.LT.AND P1, PT, R14, UR6, !P1 ;  /* 0x000000060e007c0c */ /* 0x000fe2000cf21270 */
[----:B------:R-:W-:Y:S01]  /*13090*/  IMAD.X R7, R20, 0x1, R25, P3 ;  /* 0x0000000114077824 */ /* 0x000fe200018e0619 */
[----:B------:R-:W-:Y:S01]  /*130a0*/  ISETP.GE.AND P3, PT, R10, UR4, PT ;  /* 0x000000040a007c0c */ /* 0x000fe2000bf66270 */
[----:B------:R-:W-:Y:S01]  /*130b0*/  ULDC UR4, c[0x0][0x248] ;  /* 0x0000920000047ab9 */ /* 0x000fe20000000800 */
[----:B------:R-:W-:Y:S01]  /*130c0*/  VIADD R10, R12, 0x56 ;  /* 0x000000560c0a7836 */ /* 0x000fe20000000000 */
[C---:B0-----:R-:W-:Y:S01]  /*130d0*/  IADD3 R4, P6, R11.reuse, R2, RZ ;  /* 0x000000020b047210 */ /* 0x041fe20007fde0ff */
[----:B------:R-:W-:Y:S01]  /*130e0*/  VIADD R16, R11, UR4 ;  /* 0x000000040b107c36 */ /* 0x000fe20008000000 */
[----:B------:R-:W-:Y:S01]  /*130f0*/  PRMT R19, R52, 0x7773, RZ ;  /* 0x0000777334137816 */ /* 0x000fe200000000ff */
[----:B------:R-:W-:Y:S01]  /*13100*/  ULDC UR6, c[0x0][0x228] ;  /* 0x00008a0000067ab9 */ /* 0x000fe20000000800 */
        /* <DEDUP_REMOVED lines=37> */
[C---:B------:R-:W-:Y:S01]  /*13360*/  VIADD R16, R11.reuse, UR4 ;  /* 0x000000040b107c36 */ /* 0x040fe20008000000 */
[----:B------:R-:W-:Y:S01]  /*13370*/  IADD3 R6, P4, R11, R3, RZ ;  /* 0x000000030b067210 */ /* 0x000fe20007f9e0ff */
[----:B------:R-:W-:Y:S01]  /*13380*/  VIADD R10, R12, 0x58 ;  /* 0x000000580c0a7836 */ /* 0x000fe20000000000 */
        /* <DEDUP_REMOVED lines=52> */
[----:B------:R-:W-:Y:S01]  /*136d0*/  PRMT R55, R55, 0x7772, RZ ;  /* 0x0000777237377816 */ /* 0x000fe200000000ff */
[----:B------:R-:W-:Y:S01]  /*136e0*/  ULDC UR6, c[0x0][0x228] ;  /* 0x00008a0000067ab9 */ /* 0x000fe20000000800 */
[----:B------:R-:W-:Y:S01]  /*136f0*/  IADD3 R8, P2, R8, R3, RZ ;  /* 0x0000000308087210 */ /* 0x000fe20007f5e0ff */
[----:B------:R-:W-:Y:S01]  /*13700*/  IMAD.X R5, R9, 0x1, R0, P6 ;  /* 0x0000000109057824 */ /* 0x000fe200030e0600 */
[----:B------:R-:W-:Y:S01]  /*13710*/  ISETP.LT.AND P6, PT, R13, UR8, !P4 ;  /* 0x000000080d007c0c */ /* 0x000fe2000e7c1270 */
[----:B------:R-:W-:Y:S01]  /*13720*/  ULDC UR8, c[0x0][0x228] ;  /* 0x00008a0000087ab9 */ /* 0x000fe20000000800 */
[----:B------:R-:W-:Y:S01]  /*13730*/  SHF.R.S32.HI R18, RZ, 0x1f, R11 ;  /* 0x0000001fff127819 */ /* 0x000fe2000001140b */
[----:B------:R-:W-:Y:S01]  /*13740*/  IMAD.X R9, R9, 0x1, R25, P2 ;  /* 0x0000000109097824 */ /* 0x000fe200010e0619 */
[----:B------:R1:W-:Y:S01]  /*13750*/  @P5 STG.E.U8 desc[UR14][R4.64], R55 ;  /* 0x0000003704005986 */ /* 0x0003e2000c10110e */
[----:B0-----:R-:W-:-:S02]  /*13760*/  IADD3 R6, P5, R11, R2, RZ ;  /* 0x000000020b067210 */ /* 0x001fc40007fbe0ff */
[----:B------:R-:W-:Y:S01]  /*13770*/  ISETP.GE.AND P2, PT, R10, UR4, PT ;  /* 0x000000040a007c0c */ /* 0x000fe2000bf46270 */
[----:B------:R0:W-:Y:S01]  /*13780*/  @P0 STG.E.U8 desc[UR14][R8.64], R17 ;  /* 0x0000001108000986 */ /* 0x0001e2000c10110e */
[----:B------:R-:W-:Y:S01]  /*13790*/  ULDC UR4, c[0x0][0x248] ;  /* 0x0000920000047ab9 */ /* 0x000fe20000000800 */
[----:B------:R-:W-:Y:S01]  /*137a0*/  IMAD.X R7, R18, 0x1, R0, P5 ;  /* 0x0000000112077824 */ /* 0x000fe200028e0600 */
[----:B------:R-:W-:Y:S01]  /*137b0*/  PRMT R19, R60, 0x7770, RZ ;  /* 0x000077703c137816 */ /* 0x000fe200000000ff */
[----:B------:R-:W-:Y:S01]  /*137c0*/  VIADD R16, R11, UR4 ;  /* 0x000000040b107c36 */ /* 0x000fe20008000000 */
[----:B------:R-:W-:Y:S01]  /*137d0*/  ISETP.LT.AND P0, PT, R14, UR6, !P4 ;  /* 0x000000060e007c0c */ /* 0x000fe2000e701270 */
[----:B------:R-:W-:Y:S01]  /*137e0*/  VIADD R10, R12, 0x5c ;  /* 0x0000005c0c0a7836 */ /* 0x000fe20000000000 */
[----:B------:R-:W-:Y:S01]  /*137f0*/  ISETP.LT.AND P5, PT, R13, UR8, !P3 ;  /* 0x000000080d007c0c */ /* 0x000fe2000dfa1270 */
[----:B------:R2:W-:Y:S01]  /*13800*/  @P6 STG.E.U8 desc[UR14][R6.64], R19 ;  /* 0x0000001306006986 */ /* 0x0005e2000c10110e */
[----:B-1----:R-:W-:Y:S01]  /*13810*/  IADD3 R4, P4, R11, R3, RZ ;  /* 0x000000030b047210 */ /* 0x002fe20007f9e0ff */
[----:B------:R-:W-:Y:S01]  /*13820*/  ULDC UR4, c[0x0][0x22c] ;  /* 0x00008b0000047ab9 */ /* 0x000fe20000000800 */
        /* <DEDUP_REMOVED lines=9> */
[----:B--2---:R-:W-:Y:S01]  /*138c0*/  PRMT R19, R60, 0x7771, RZ ;  /* 0x000077713c137816 */ /* 0x004fe200000000ff */
[----:B------:R-:W-:Y:S01]  /*138d0*/  VIADD R11, R16, UR4 ;  /* 0x00000004100b7c36 */ /* 0x000fe20008000000 */
[----:B------:R-:W-:Y:S01]  /*138e0*/  ULDC UR4, c[0x0][0x22c] ;  /* 0x00008b0000047ab9 */ /* 0x000fe20000000800 */
[----:B------:R-:W-:-:S02]  /*138f0*/  VIADD R10, R12, 0x5d ;  /* 0x0000005d0c0a7836 */ /* 0x000fc40000000000 */
        /* <DEDUP_REMOVED lines=89> */
[----:B------:R-:W-:-:S02]  /*13e90*/  PRMT R11, R63, 0x7770, RZ ;  /* 0x000077703f0b7816 */ /* 0x000fc400000000ff */
[----:B------:R-:W-:Y:S01]  /*13ea0*/  ISETP.GE.AND P1, PT, R6, UR4, PT ;  /* 0x0000000406007c0c */ /* 0x000fe2000bf26270 */
[----:B------:R-:W-:Y:S01]  /*13eb0*/  IMAD.X R5, R10, 0x1, R0, P6 ;  /* 0x000000010a057824 */ /* 0x000fe200030e0600 */
[C---:B------:R-:W-:Y:S01]  /*13ec0*/  IADD3 R6, P6, R16.reuse, R3, RZ ;  /* 0x0000000310067210 */ /* 0x040fe20007fde0ff */
[----:B------:R-:W-:Y:S01]  /*13ed0*/  ULDC UR4, c[0x0][0x248] ;  /* 0x0000920000047ab9 */ /* 0x000fe20000000800 */
        /* <DEDUP_REMOVED lines=27> */
[----:B------:R-:W-:Y:S01]  /*14090*/  PRMT R19, R56, 0x7770, RZ ;  /* 0x0000777038137816 */ /* 0x000fe200000000ff */
[----:B------:R-:W-:Y:S01]  /*140a0*/  IMAD.X R7, R18, 0x1, R0, P5 ;  /* 0x0000000112077824 */ /* 0x000fe200028e0600 */
[----:B------:R0:W-:Y:S01]  /*140b0*/  @P0 STG.E.U8 desc[UR14][R8.64], R17 ;  /* 0x0000001108000986 */ /* 0x0001e2000c10110e */
[----:B------:R-:W-:Y:S01]  /*140c0*/  ISETP.LT.AND P0, PT, R14, UR6, !P4 ;  /* 0x000000060e007c0c */ /* 0x000fe2000e701270 */
[----:B------:R-:W-:Y:S01]  /*140d0*/  VIADD R16, R11, UR4 ;  /* 0x000000040b107c36 */ /* 0x000fe20008000000 */
[----:B------:R-:W-:Y:S01]  /*140e0*/  ISETP.LT.AND P5, PT, R13, UR8, !P3 ;  /* 0x000000080d007c0c */ /* 0x000fe2000dfa1270 */
[----:B------:R2:W-:Y:S01]  /*140f0*/  @P6 STG.E.U8 desc[UR14][R6.64], R19 ;  /* 0x0000001306006986 */ /* 0x0005e2000c10110e */
[-C--:B-1----:R-:W-:Y:S01]  /*14100*/  IADD3 R4, P4, R11, R3.reuse, RZ ;  /* 0x000000030b047210 */ /* 0x082fe20007f9e0ff */
[----:B------:R-:W-:Y:S01]  /*14110*/  VIADD R10, R12, 0x64 ;  /* 0x000000640c0a7836 */ /* 0x000fe20000000000 */
[----:B------:R-:W-:Y:S01]  /*14120*/  SHF.R.S32.HI R20, RZ, 0x1f, R16 ;  /* 0x0000001fff147819 */ /* 0x000fe20000011410 */
[----:B------:R-:W-:Y:S01]  /*14130*/  ULDC UR4, c[0x0][0x22c] ;  /* 0x00008b0000047ab9 */ /* 0x000fe20000000800 */
[----:B------:R-:W-:Y:S01]  /*14140*/  ULDC UR6, c[0x0][0x228] ;  /* 0x00008a0000067ab9 */ /* 0x000fe20000000800 */
[----:B------:R-:W-:Y:S01]  /*14150*/  IMAD.X R5, R18, 0x1, R25, P4 ;  /* 0x0000000112057824 */ /* 0x000fe200020e0619 */
[----:B------:R-:W-:Y:S01]  /*14160*/  ISETP.GE.AND P4, PT, R10, UR4, PT ;  /* 0x000000040a007c0c */ /* 0x000fe2000bf86270 */
[----:B------:R-:W-:Y:S01]  /*14170*/  ULDC UR4, c[0x0][0x248] ;  /* 0x0000920000047ab9 */ /* 0x000fe20000000800 */
[-C--:B0-----:R-:W-:Y:S01]  /*14180*/  IADD3 R8, P6, R16, R2.reuse, RZ ;  /* 0x0000000210087210 */ /* 0x081fe20007fde0ff */
[----:B------:R-:W-:Y:S01]  /*14190*/  ULDC UR8, c[0x0][0x228] ;  /* 0x00008a0000087ab9 */ /* 0x000fe20000000800 */
[----:B------:R-:W-:Y:S01]  /*141a0*/  PRMT R17, R56, 0x7772, RZ ;  /* 0x0000777238117816 */ /* 0x000fe200000000ff */
[----:B------:R-:W-:Y:S01]  /*141b0*/  VIADD R11, R16, UR4 ;  /* 0x00000004100b7c36 */ /* 0x000fe20008000000 */
[----:B--2---:R-:W-:Y:S01]  /*141c0*/  PRMT R19, R56, 0x7771, RZ ;  /* 0x0000777138137816 */ /* 0x004fe200000000ff */
[--C-:B------:R-:W-:Y:S01]  /*141d0*/  IMAD.X R9, R20, 0x1, R0.reuse, P6 ;  /* 0x0000000114097824 */ /* 0x100fe200030e0600 */
[----:B------:R-:W-:Y:S01]  /*141e0*/  ULDC UR4, c[0x0][0x22c] ;  /* 0x00008b0000047ab9 */ /* 0x000fe20000000800 */
[----:B------:R-:W-:Y:S01]  /*141f0*/  VIADD R10, R12, 0x65 ;  /* 0x000000650c0a7836 */ /* 0x000fe20000000000 */
        /* <DEDUP_REMOVED lines=29> */
[C---:B------:R-:W-:Y:S01]  /*143d0*/  VIADD R11, R16.reuse, UR4 ;  /* 0x00000004100b7c36 */ /* 0x040fe20008000000 */
[----:B------:R-:W-:Y:S01]  /*143e0*/  ULDC UR4, c[0x0][0x22c] ;  /* 0x00008b0000047ab9 */ /* 0x000fe20000000800 */
[----:B0-----:R-:W-:Y:S01]  /*143f0*/  IADD3 R6, P6, R16, R2, RZ ;  /* 0x0000000210067210 */ /* 0x001fe20007fde0ff */
[----:B------:R-:W-:Y:S01]  /*14400*/  VIADD R10, R12, 0x67 ;  /* 0x000000670c0a7836 */ /* 0x000fe20000000000 */
[----:B------:R-:W-:-:S02]  /*14410*/  PRMT R19, R57, 0x7771, RZ ;  /* 0x0000777139137816 */ /* 0x000fc400000000ff */
[----:B-1----:R-:W-:Y:S01]  /*14420*/  PRMT R17, R57, 0x7772, RZ ;  /* 0x0000777239117816 */ /* 0x002fe200000000ff */
[--C-:B------:R-:W-:Y:S01]  /*14430*/  IMAD.X R7, R20, 0x1, R0.reuse, P6 ;  /* 0x0000000114077824 */ /* 0x100fe200030e0600 */
        /* <DEDUP_REMOVED lines=8> */
[----:B------:R-:W-:Y:S01]  /*144c0*/  PRMT R57, R57, 0x7773, RZ ;  /* 0x0000777339397816 */ /* 0x000fe200000000ff */
[----:B------:R-:W-:Y:S01]  /*144d0*/  IMAD.X R5, R20, 0x1, R25, P2 ;  /* 0x0000000114057824 */ /* 0x000fe200010e0619 */
[----:B------:R-:W-:Y:S01]  /*144e0*/  ISETP.GE.AND P2, PT, R10, UR4, PT ;  /* 0x000000040a007c0c */ /* 0x000fe2000bf46270 */
[----:B------:R-:W-:Y:S01]  /*144f0*/  ULDC UR4, c[0x0][0x248] ;  /* 0x0000920000047ab9 */ /* 0x000fe20000000800 */
[----:B------:R-:W-:Y:S01]  /*14500*/  VIADD R10, R12, 0x68 ;  /* 0x000000680c0a7836 */ /* 0x000fe20000000000 */
[C---:B0-----:R-:W-:Y:S01]  /*14510*/  IADD3 R8, P6, R11.reuse, R2, RZ ;  /* 0x000000020b087210 */ /* 0x041fe20007fde0ff */
[C---:B------:R-:W-:Y:S01]  /*14520*/  VIADD R16, R11.reuse, UR4 ;  /* 0x000000040b107c36 */ /* 0x040fe20008000000 */
[----:B------:R0:W-:Y:S01]  /*14530*/  @P1 STG.E.U8 desc[UR14][R4.64], R57 ;  /* 0x0000003904001986 */ /* 0x0001e2000c10110e */
[----:B------:R-:W-:Y:S01]  /*14540*/  ISETP.LT.AND P1, PT, R14, UR6, !P4 ;  /* 0x000000060e007c0c */ /* 0x000fe2000e721270 */
[----:B------:R-:W-:Y:S01]  /*14550*/  ULDC UR6, c[0x0][0x228] ;  /* 0x00008a0000067ab9 */ /* 0x000fe20000000800 */
[----:B------:R-:W-:Y:S01]  /*14560*/  IMAD.X R9, R18, 0x1, R0, P6 ;  /* 0x0000000112097824 */ /* 0x000fe200030e0600 */
[----:B-1----:R-:W-:Y:S01]  /*14570*/  PRMT R17, R58, 0x7770, RZ ;  /* 0x000077703a117816 */ /* 0x002fe200000000ff */
[----:B------:R-:W-:Y:S01]  /*14580*/  ULDC UR4, c[0x0][0x22c] ;  /* 0x00008b0000047ab9 */ /* 0x000fe20000000800 */
[----:B------:R-:W-:-:S02]  /*14590*/  IADD3 R6, P4, R11, R3, RZ ;  /* 0x000000030b067210 */ /* 0x000fc40007f9e0ff */
[----:B------:R-:W-:Y:S01]  /*145a0*/  SHF.R.S32.HI R19, RZ, 0x1f, R16 ;  /* 0x0000001fff137819 */ /* 0x000fe20000011410 */
[----:B------:R1:W-:Y:S01]  /*145b0*/  @P5 STG.E.U8 desc[UR14][R8.64], R17 ;  /* 0x0000001108005986 */ /* 0x0003e2000c10110e */
[----:B------:R-:W-:Y:S01]  /*145c0*/  ISETP.LT.AND P5, PT, R13, UR6, !P3 ;  /* 0x000000060d007c0c */ /* 0x000fe2000dfa1270 */
[----:B------:R-:W-:Y:S01]  /*145d0*/  IMAD.X R7, R18, 0x1, R25, P4 ;  /* 0x0000000112077824 */ /* 0x000fe200020e0619 */
[----:B0-----:R-:W-:Y:S01]  /*145e0*/  IADD3 R4, P6, R16, R2, RZ ;  /* 0x0000000210047210 */ /* 0x001fe20007fde0ff */
[----:B------:R-:W-:Y:S01]  /*145f0*/  ULDC UR6, c[0x0][0x22c] ;  /* 0x00008b0000067ab9 */ /* 0x000fe20000000800 */
[----:B------:R-:W-:Y:S01]  /*14600*/  ISETP.GE.AND P4, PT, R10, UR4, PT ;  /* 0x000000040a007c0c */ /* 0x000fe2000bf86270 */
[----:B------:R-:W-:Y:S01]  /*14610*/  ULDC UR4, c[0x0][0x228] ;  /* 0x00008a0000047ab9 */ /* 0x000fe20000000800 */
[----:B------:R-:W-:Y:S01]  /*14620*/  PRMT R11, R58, 0x7772, RZ ;  /* 0x000077723a0b7816 */ /* 0x000fe200000000ff */
[----:B------:R-:W-:Y:S02]  /*14630*/  IMAD.X R5, R19, 0x1, R0, P6 ;  /* 0x0000000113057824 */ /* 0x000fe400030e0600 */
[----:B------:R-:W-:Y:S01]  /*14640*/  VIADD R10, R12, 0x69 ;  /* 0x000000690c0a7836 */ /* 0x000fe20000000000 */
[----:B-1----:R-:W-:-:S05]  /*14650*/  PRMT R17, R58, 0x7771, RZ ;  /* 0x000077713a117816 */ /* 0x002fca00000000ff */
        /* <DEDUP_REMOVED lines=22> */
[----:B------:R-:W-:Y:S01]  /*147c0*/  ULDC UR4, c[0x0][0x248] ;  /* 0x0000920000047ab9 */ /* 0x000fe20000000800 */
[CC--:B------:R-:W-:Y:S02]  /*147d0*/  IADD3 R6, P6, R16.reuse, R3.reuse, RZ ;  /* 0x0000000310067210 */ /* 0x0c0fe40007fde0ff */
[----:B------:R-:W-:Y:S01]  /*147e0*/  PRMT R19, R59, 0x7771, RZ ;  /* 0x000077713b137816 */ /* 0x000fe200000000ff */
[----:B------:R1:W-:Y:S01]  /*147f0*/  @P5 STG.E.U8 desc[UR14][R4.64], R11 ;  /* 0x0000000b04005986 */ /* 0x0003e2000c10110e */
[----:B------:R-:W-:Y:S01]  /*14800*/  ISETP.LT.AND P5, PT, R13, UR6, !P2 ;  /* 0x000000060d007c0c */ /* 0x000fe2000d7a1270 */
[----:B------:R-:W-:Y:S01]  /*14810*/  ULDC UR6, c[0x0][0x228] ;  /* 0x00008a0000067ab9 */ /* 0x000fe20000000800 */
[----:B0-----:R-:W-:Y:S01]  /*14820*/  VIADD R8, R16, UR4 ;  /* 0x0000000410087c36 */ /* 0x001fe20008000000 */
[C---:B------:R-:W-:Y:S01]  /*14830*/  PRMT R17, R59.reuse, 0x7773, RZ ;  /* 0x000077733b117816 */ /* 0x040fe200000000ff */
[----:B------:R-:W-:Y:S01]  /*14840*/  IMAD.X R7, R10, 0x1, R25, P6 ;  /* 0x000000010a077824 */ /* 0x000fe200030e0619 */
[----:B------:R-:W-:Y:S01]  /*14850*/  ULDC UR4, c[0x0][0x248] ;  /* 0x0000920000047ab9 */ /* 0x000fe20000000800 */
[----:B------:R-:W-:Y:S01]  /*14860*/  PRMT R59, R59, 0x7772, RZ ;  /* 0x000077723b3b7816 */ /* 0x000fe200000000ff */
[----:B------:R-:W-:Y:S01]  /*14870*/  VIADD R10, R12, 0x6b ;  /* 0x0000006b0c0a7836 */ /* 0x000fe20000000000 */
[----:B------:R-:W-:Y:S01]  /*14880*/  SHF.R.S32.HI R9, RZ, 0x1f, R8 ;  /* 0x0000001fff097819 */ /* 0x000fe20000011408 */
[----:B------:R0:W-:Y:S01]  /*14890*/  @P0 STG.E.U8 desc[UR14][R6.64], R19 ;  /* 0x0000001306000986 */ /* 0x0001e2000c10110e */
[----:B------:R-:W-:Y:S01]  /*148a0*/  ISETP.LT.AND P2, PT, R14, UR6, !P2 ;  /* 0x000000060e007c0c */ /* 0x000fe2000d741270 */
        /* <DEDUP_REMOVED lines=8> */
[----:B------:R-:W-:Y:S01]  /*14930*/  IMAD.X R9, R9, 0x1, R25, P0 ;  /* 0x0000000109097824 */ /* 0x000fe200000e0619 */
[----:B------:R-:W-:Y:S01]  /*14940*/  ISETP.GE.AND P0, PT, R10, UR4, PT ;  /* 0x000000040a007c0c */ /* 0x000fe2000bf06270 */
[----:B------:R-:W-:Y:S01]  /*14950*/  ULDC UR4, c[0x0][0x248] ;  /* 0x0000920000047ab9 */ /* 0x000fe20000000800 */
[----:B------:R1:W-:Y:S01]  /*14960*/  @P5 STG.E.U8 desc[UR14][R4.64], R59 ;  /* 0x0000003b04005986 */ /* 0x0003e2000c10110e */
[C---:B0-----:R-:W-:Y:S01]  /*14970*/  IADD3 R6, P5, R11.reuse, R2, RZ ;  /* 0x000000020b067210 */ /* 0x041fe20007fbe0ff */
[----:B------:R-:W-:Y:S01]  /*14980*/  ULDC UR8, c[0x0][0x228] ;  /* 0x00008a0000087ab9 */ /* 0x000fe20000000800 */
[----:B------:R-:W-:Y:S01]  /*14990*/  PRMT R19, R64, 0x7770, RZ ;  /* 0x0000777040137816 */ /* 0x000fe200000000ff */
[----:B------:R-:W-:Y:S01]  /*149a0*/  VIADD R16, R11, UR4 ;  /* 0x000000040b107c36 */ /* 0x000fe20008000000 */
[----:B------:R-:W-:Y:S01]  /*149b0*/  ISETP.LT.AND P4, PT, R14, UR6, !P4 ;  /* 0x000000060e007c0c */ /* 0x000fe2000e781270 */
[----:B------:R-:W-:Y:S01]  /*149c0*/  IMAD.X R7, R18, 0x1, R0, P5 ;  /* 0x0000000112077824 */ /* 0x000fe200028e0600 */
[----:B------:R-:W-:Y:S01]  /*149d0*/  ISETP.LT.AND P5, PT, R13, UR8, !P3 ;  /* 0x000000080d007c0c */ /* 0x000fe2000dfa1270 */
[----:B------:R0:W-:Y:S01]  /*149e0*/  @P2 STG.E.U8 desc[UR14][R8.64], R17 ;  /* 0x0000001108002986 */ /* 0x0001e2000c10110e */
[----:B------:R-:W-:Y:S01]  /*149f0*/  SHF.R.S32.HI R20, RZ, 0x1f, R16 ;  /* 0x0000001fff147819 */ /* 0x000fe20000011410 */
[----:B------:R-:W-:Y:S01]  /*14a00*/  VIADD R10, R12, 0x6c ;  /* 0x0000006c0c0a7836 */ /* 0x000fe20000000000 */
[----:B------:R-:W-:Y:S01]  /*14a10*/  ULDC UR4, c[0x0][0x22c] ;  /* 0x00008b0000047ab9 */ /* 0x000fe20000000800 */
[----:B------:R2:W-:Y:S01]  /*14a20*/  @P6 STG.E.U8 desc[UR14][R6.64], R19 ;  /* 0x0000001306006986 */ /* 0x0005e2000c10110e */
[----:B-1----:R-:W-:Y:S01]  /*14a30*/  IADD3 R4, P2, R11, R3, RZ ;  /* 0x000000030b047210 */ /* 0x002fe20007f5e0ff */
[----:B------:R-:W-:Y:S01]  /*14a40*/  ULDC UR6, c[0x0][0x228] ;  /* 0x00008a0000067ab9 */ /* 0x000fe20000000800 */
[----:B------:R-:W-:-:S03]  /*14a50*/  ULDC UR8, c[0x0][0x228] ;  /* 0x00008a0000087ab9 */ /* 0x000fc60000000800 */
[----:B------:R-:W-:Y:S01]  /*14a60*/  IMAD.X R5, R18, 0x1, R25, P2 ;  /* 0x0000000112057824 */ /* 0x000fe200010e0619 */
[----:B------:R-:W-:Y:S01]  /*14a70*/  ISETP.GE.AND P2, PT, R10, UR4, PT ;  /* 0x000000040a007c0c */ /* 0x000fe2000bf46270 */
[----:B------:R-:W-:Y:S01]  /*14a80*/  ULDC UR4, c[0x0][0x248] ;  /* 0x0000920000047ab9 */ /* 0x000fe20000000800 */
[C---:B0-----:R-:W-:Y:S01]  /*14a90*/  IADD3 R8, P6, R16.reuse, R2, RZ ;  /* 0x0000000210087210 */ /* 0x041fe20007fde0ff */
[----:B------:R-:W-:Y:S01]  /*14aa0*/  VIADD R11, R16, UR4 ;  /* 0x00000004100b7c36 */ /* 0x000fe20008000000 */
[----:B------:R-:W-:Y:S01]  /*14ab0*/  PRMT R17, R64, 0x7772, RZ ;  /* 0x0000777240117816 */ /* 0x000fe200000000ff */
[----:B------:R-:W-:Y:S01]  /*14ac0*/  VIADD R10, R12, 0x6d ;  /* 0x0000006d0c0a7836 */ /* 0x000fe20000000000 */
[----:B--2---:R-:W-:Y:S01]  /*14ad0*/  PRMT R19, R64, 0x7771, RZ ;  /* 0x0000777140137816 */ /* 0x004fe200000000ff */
[----:B------:R-:W-:Y:S01]  /*14ae0*/  IMAD.X R9, R20, 0x1, R0, P6 ;  /* 0x0000000114097824 */ /* 0x000fe200030e0600 */
[----:B------:R-:W-:Y:S01]  /*14af0*/  SHF.R.S32.HI R18, RZ, 0x1f, R11 ;  /* 0x0000001fff127819 */ /* 0x000fe2000001140b */
[----:B------:R-:W-:-:S02]  /*14b00*/  ULDC UR4, c[0x0][0x22c] ;  /* 0x00008b0000047ab9 */ /* 0x000fc40000000800 */
[----:B------:R0:W-:Y:S01]  /*14b10*/  @P4 STG.E.U8 desc[UR14][R4.64], R19 ;  /* 0x0000001304004986 */ /* 0x0001e2000c10110e */
[----:B------:R-:W-:Y:S01]  /*14b20*/  ISETP.LT.AND P4, PT, R14, UR6, !P3 ;  /* 0x000000060e007c0c */ /* 0x000fe2000df81270 */
[----:B------:R-:W-:Y:S01]  /*14b30*/  ULDC UR6, c[0x0][0x228] ;  /* 0x00008a0000067ab9 */ /* 0x000fe20000000800 */
[-C--:B------:R-:W-:Y:S01]  /*14b40*/  IADD3 R6, P3, R16, R3.reuse, RZ ;  /* 0x0000000310067210 */ /* 0x080fe20007f7e0ff */
[----:B------:R1:W-:Y:S01]  /*14b50*/  @P5 STG.E.U8 desc[UR14][R8.64], R17 ;  /* 0x0000001108005986 */ /* 0x0003e2000c10110e */
[----:B------:R-:W-:Y:S01]  /*14b60*/  ISETP.LT.AND P5, PT, R13, UR8, !P1 ;  /* 0x000000080d007c0c */ /* 0x000fe2000cfa1270 */
[----:B------:R-:W-:Y:S02]  /*14b70*/  ULDC UR8, c[0x0][0x228] ;  /* 0x00008a0000087ab9 */ /* 0x000fe40000000800 */
        /* <DEDUP_REMOVED lines=12> */
[----:B------:R-:W-:Y:S01]  /*14c40*/  ISETP.LT.AND P4, PT, R14, UR6, !P1 ;  /* 0x000000060e007c0c */ /* 0x000fe2000cf81270 */
[----:B------:R-:W-:Y:S01]  /*14c50*/  ULDC UR6, c[0x0][0x228] ;  /* 0x00008a0000067ab9 */ /* 0x000fe20000000800 */
[----:B------:R-:W-:Y:S01]  /*14c60*/  IADD3 R8, P1, R11, R3, RZ ;  /* 0x000000030b087210 */ /* 0x000fe20007f3e0ff */
[----:B------:R1:W-:Y:S01]  /*14c70*/  @P5 STG.E.U8 desc[UR14][R4.64], R17 ;  /* 0x0000001104005986 */ /* 0x0003e2000c10110e */
[----:B------:R-:W-:Y:S01]  /*14c80*/  ISETP.LT.AND P5, PT, R13, UR8, !P0 ;  /* 0x000000080d007c0c */ /* 0x000fe2000c7a1270 */
[----:B------:R-:W-:-:S02]  /*14c90*/  ULDC UR8, c[0x0][0x228] ;  /* 0x00008a0000087ab9 */ /* 0x000fc40000000800 */
[----:B------:R-:W-:Y:S01]  /*14ca0*/  IMAD.X R9, R18, 0x1, R25, P1 ;  /* 0x0000000112097824 */ /* 0x000fe200008e0619 */
[----:B------:R-:W-:Y:S01]  /*14cb0*/  ISETP.GE.AND P1, PT, R10, UR4, PT ;  /* 0x000000040a007c0c */ /* 0x000fe2000bf26270 */
[----:B------:R-:W-:Y:S01]  /*14cc0*/  ULDC UR4, c[0x0][0x248] ;  /* 0x0000920000047ab9 */ /* 0x000fe20000000800 */
[----:B------:R-:W-:Y:S01]  /*14cd0*/  VIADD R10, R12, 0x6f ;  /* 0x0000006f0c0a7836 */ /* 0x000fe20000000000 */
[CC--:B0-----:R-:W-:Y:S01]  /*14ce0*/  IADD3 R6, P6, R16.reuse, R2.reuse, RZ ;  /* 0x0000000210067210 */ /* 0x0c1fe20007fde0ff */
[----:B------:R-:W-:Y:S01]  /*14cf0*/  VIADD R11, R16, UR4 ;  /* 0x00000004100b7c36 */ /* 0x000fe20008000000 */
[C---:B------:R-:W-:Y:S01]  /*14d00*/  PRMT R19, R65.reuse, 0x7771, RZ ;  /* 0x0000777141137816 */ /* 0x040fe200000000ff */
[----:B------:R-:W-:Y:S01]  /*14d10*/  ULDC UR4, c[0x0][0x22c] ;  /* 0x00008b0000047ab9 */ /* 0x000fe20000000800 */
        /* <DEDUP_REMOVED lines=14> */
[----:B------:R-:W-:Y:S01]  /*14e00*/  ISETP.LT.AND P2, PT, R14, UR6, !P2 ;  /* 0x000000060e007c0c */ /* 0x000fe2000d741270 */
[C---:B------:R-:W-:Y:S01]  /*14e10*/  VIADD R16, R11.reuse, UR4 ;  /* 0x000000040b107c36 */ /* 0x040fe20008000000 */
[C---:B0-----:R-:W-:Y:S01]  /*14e20*/  IADD3 R8, P6, R11.reuse, R2, RZ ;  /* 0x000000020b087210 */ /* 0x041fe20007fde0ff */
[----:B------:R0:W-:Y:S01]  /*14e30*/  @P4 STG.E.U8 desc[UR14][R4.64], R65 ;  /* 0x0000004104004986 */ /* 0x0001e2000c10110e */
[----:B------:R-:W-:Y:S01]  /*14e40*/  VIADD R10, R12, 0x70 ;  /* 0x000000700c0a7836 */ /* 0x000fe20000000000 */
[----:B-1----:R-:W-:Y:S01]  /*14e50*/  PRMT R17, R66, 0x7770, RZ ;  /* 0x0000777042117816 */ /* 0x002fe200000000ff */
[----:B------:R-:W-:Y:S01]  /*14e60*/  ULDC UR4, c[0x0][0x22c] ;  /* 0x00008b0000047ab9 */ /* 0x000fe20000000800 */
[----:B------:R-:W-:Y:S01]  /*14e70*/  IMAD.X R9, R18, 0x1, R0, P6 ;  /* 0x0000000112097824 */ /* 0x000fe200030e0600 */
[----:B------:R-:W-:Y:S01]  /*14e80*/  IADD3 R6, P4, R11, R3, RZ ;  /* 0x000000030b067210 */ /* 0x000fe20007f9e0ff */
[----:B------:R-:W-:Y:S01]  /*14e90*/  ULDC UR6, c[0x0][0x228] ;  /* 0x00008a0000067ab9 */ /* 0x000fe20000000800 */
[----:B------:R-:W-:-:S02]  /*14ea0*/  SHF.R.S32.HI R20, RZ, 0x1f, R16 ;  /* 0x0000001fff147819 */ /* 0x000fc40000011410 */
[----:B------:R1:W-:Y:S01]  /*14eb0*/  @P5 STG.E.U8 desc[UR14][R8.64], R17 ;  /* 0x0000001108005986 */ /* 0x0003e2000c10110e */
[C---:B------:R-:W-:Y:S01]  /*14ec0*/  ISETP.LT.AND P5, PT, R13.reuse, UR8, !P3 ;  /* 0x000000080d007c0c */ /* 0x040fe2000dfa1270 */
[----:B------:R-:W-:Y:S01]  /*14ed0*/  IMAD.X R7, R18, 0x1, R25, P4 ;  /* 0x0000000112077824 */ /* 0x000fe200020e0619 */
[-C--:B0-----:R-:W-:Y:S01]  /*14ee0*/  IADD3 R4, P6, R16, R2.reuse, RZ ;  /* 0x0000000210047210 */ /* 0x081fe20007fde0ff */
[----:B------:R-:W-:Y:S01]  /*14ef0*/  ULDC UR8, c[0x0][0x228] ;  /* 0x00008a0000087ab9 */ /* 0x000fe20000000800 */
[----:B------:R-:W-:Y:S02]  /*14f00*/  PRMT R19, R66, 0x7771, RZ ;  /* 0x0000777142137816 */ /* 0x000fe400000000ff */
[----:B------:R-:W-:Y:S01]  /*14f10*/  ISETP.GE.AND P4, PT, R10, UR4, PT ;  /* 0x000000040a007c0c */ /* 0x000fe2000bf86270 */
[----:B------:R-:W-:Y:S01]  /*14f20*/  IMAD.X R5, R20, 0x1, R0, P6 ;  /* 0x0000000114057824 */ /* 0x000fe200030e0600 */
[----:B------:R-:W-:Y:S01]  /*14f30*/  ULDC UR4, c[0x0][0x248] ;  /* 0x0000920000047ab9 */ /* 0x000fe20000000800 */
[----:B------:R0:W-:Y:S01]  /*14f40*/  @P2 STG.E.U8 desc[UR14][R6.64], R19 ;  /* 0x0000001306002986 */ /* 0x0001e2000c10110e */
[----:B------:R-:W-:Y:S01]  /*14f50*/  VIADD R11, R16, UR4 ;  /* 0x00000004100b7c36 */ /* 0x000fe20008000000 */
[----:B-1----:R-:W-:Y:S01]  /*14f60*/  PRMT R17, R66, 0x7772, RZ ;  /* 0x0000777242117816 */ /* 0x002fe200000000ff */
[----:B------:R-:W-:Y:S01]  /*14f70*/  VIADD R10, R12, 0x71 ;  /* 0x000000710c0a7836 */ /* 0x000fe20000000000 */
        /* <DEDUP_REMOVED lines=8> */
[----:B0-----:R-:W-:Y:S01]  /*15000*/  IADD3 R6, P6, R11, R2, RZ ;  /* 0x000000020b067210 */ /* 0x001fe20007fde0ff */
[----:B------:R-:W-:Y:S01]  /*15010*/  ULDC UR8, c[0x0][0x228] ;  /* 0x00008a0000087ab9 */ /* 0x000fe20000000800 */
[----:B------:R-:W-:-:S02]  /*15020*/  PRMT R19, R66, 0x7773, RZ ;  /* 0x0000777342137816 */ /* 0x000fc400000000ff */
[----:B------:R-:W-:Y:S01]  /*15030*/  ISETP.GE.AND P3, PT, R10, UR4, PT ;  /* 0x000000040a007c0c */ /* 0x000fe2000bf66270 */
[----:B------:R-:W-:Y:S01]  /*15040*/  IMAD.X R7, R18, 0x1, R0, P6 ;  /* 0x0000000112077824 */ /* 0x000fe200030e0600 */
[----:B------:R-:W-:Y:S01]  /*15050*/  ULDC UR4, c[0x0][0x248] ;  /* 0x0000920000047ab9 */ /* 0x000fe20000000800 */
[----:B-1----:R-:W-:Y:S01]  /*15060*/  PRMT R17, R67, 0x7770, RZ ;  /* 0x0000777043117816 */ /* 0x002fe200000000ff */
[----:B------:R0:W-:Y:S01]  /*15070*/  @P2 STG.E.U8 desc[UR14][R8.64], R19 ;  /* 0x0000001308002986 */ /* 0x0001e2000c10110e */
[----:B------:R-:W-:Y:S01]  /*15080*/  VIADD R16, R11, UR4 ;  /* 0x000000040b107c36 */ /* 0x000fe20008000000 */
[----:B------:R-:W-:Y:S01]  /*15090*/  ISETP.LT.AND P1, PT, R14, UR6, !P1 ;  /* 0x000000060e007c0c */ /* 0x000fe2000cf21270 */
[----:B------:R-:W-:Y:S01]  /*150a0*/  VIADD R10, R12, 0x72 ;  /* 0x000000720c0a7836 */ /* 0x000fe20000000000 */
[----:B------:R1:W-:Y:S01]  /*150b0*/  @P5 STG.E.U8 desc[UR14][R6.64], R17 ;  /* 0x0000001106005986 */ /* 0x0003e2000c10110e */
[----:B------:R-:W-:Y:S01]  /*150c0*/  ISETP.LT.AND P5, PT, R13, UR8, !P0 ;  /* 0x000000080d007c0c */ /* 0x000fe2000c7a1270 */
[----:B------:R-:W-:Y:S01]  /*150d0*/  ULDC UR8, c[0x0][0x228] ;  /* 0x00008a0000087ab9 */ /* 0x000fe20000000800 */
[-C--:B------:R-:W-:Y:S01]  /*150e0*/  IADD3 R4, P2, R11, R3.reuse, RZ ;  /* 0x000000030b047210 */ /* 0x080fe20007f5e0ff */
[----:B------:R-:W-:Y:S01]  /*150f0*/  ULDC UR4, c[0x0][0x22c] ;  /* 0x00008b0000047ab9 */ /* 0x000fe20000000800 */
[----:B------:R-:W-:Y:S01]  /*15100*/  SHF.R.S32.HI R20, RZ, 0x1f, R16 ;  /* 0x0000001fff147819 */ /* 0x000fe20000011410 */
[----:B------:R-:W-:Y:S01]  /*15110*/  ULDC UR6, c[0x0][0x22c] ;  /* 0x00008b0000067ab9 */ /* 0x000fe20000000800 */
[----:B------:R-:W-:Y:S01]  /*15120*/  ISETP.LT.AND P0, PT, R14, UR8, !P0 ;  /* 0x000000080e007c0c */ /* 0x000fe2000c701270 */
[--C-:B------:R-:W-:Y:S01]  /*15130*/  IMAD.X R5, R18, 0x1, R25.reuse, P2 ;  /* 0x0000000112057824 */ /* 0x100fe200010e0619 */
[-C--:B0-----:R-:W-:Y:S01]  /*15140*/  IADD3 R8, P6, R16, R2.reuse, RZ ;  /* 0x0000000210087210 */ /* 0x081fe20007fde0ff */
[----:B------:R-:W-:Y:S01]  /*15150*/  ULDC UR8, c[0x0][0x228] ;  /* 0x00008a0000087ab9 */ /* 0x000fe20000000800 */
[C---:B------:R-:W-:Y:S01]  /*15160*/  PRMT R19, R67.reuse, 0x7771, RZ ;  /* 0x0000777143137816 */ /* 0x040fe200000000ff */
[----:B-1----:R-:W-:Y:S01]  /*15170*/  VIADD R7, R12, 0x73 ;  /* 0x000000730c077836 */ /* 0x002fe20000000000 */
[----:B------:R-:W-:Y:S01]  /*15180*/  PRMT R17, R67, 0x7772, RZ ;  /* 0x0000777243117816 */ /* 0x000fe200000000ff */
[----:B------:R-:W-:Y:S01]  /*15190*/  IMAD.X R9, R20, 0x1, R0, P6 ;  /* 0x0000000114097824 */ /* 0x000fe200030e0600 */
[----:B------:R-:W-:Y:S01]  /*151a0*/  ISETP.GE.AND P2, PT, R10, UR4, PT ;  /* 0x000000040a007c0c */ /* 0x000fe2000bf46270 */
[----:B------:R-:W-:Y:S01]  /*151b0*/  ULDC UR4, c[0x0][0x248] ;  /* 0x0000920000047ab9 */ /* 0x000fe20000000800 */
[C---:B------:R-:W-:Y:S01]  /*151c0*/  IADD3 R6, P6, R16.reuse, R3, RZ ;  /* 0x0000000310067210 */ /* 0x040fe20007fde0ff */
[----:B------:R-:W-:Y:S01]  /*151d0*/  VIADD R11, R16, UR4 ;  /* 0x00000004100b7c36 */ /* 0x000fe20008000000 */
[----:B------:R0:W-:Y:S01]  /*151e0*/  @P1 STG.E.U8 desc[UR14][R4.64], R19 ;  /* 0x0000001304001986 */ /* 0x0001e2000c10110e */
[----:B------:R-:W-:Y:S01]  /*151f0*/  ISETP.GE.AND P1, PT, R7, UR6, PT ;  /* 0x0000000607007c0c */ /* 0x000fe2000bf26270 */
[----:B------:R-:W-:Y:S01]  /*15200*/  ULDC UR4, c[0x0][0x22c] ;  /* 0x00008b0000047ab9 */ /* 0x000fe20000000800 */
[----:B------:R-:W-:Y:S01]  /*15210*/  IMAD.X R7, R20, 0x1, R25, P6 ;  /* 0x0000000114077824 */ /* 0x000fe200030e0619 */
[----:B------:R1:W-:Y:S01]  /*15220*/  @P5 STG.E.U8 desc[UR14][R8.64], R17 ;  /* 0x0000001108005986 */ /* 0x0003e2000c10110e */
[----:B------:R-:W-:Y:S01]  /*15230*/  ISETP.LT.AND P5, PT, R13, UR10, !P4 ;  /* 0x0000000a0d007c0c */ /* 0x000fe2000e7a1270 */
[----:B------:R-:W-:Y:S01]  /*15240*/  ULDC UR6, c[0x0][0x228] ;  /* 0x00008a0000067ab9 */ /* 0x000fe20000000800 */
[----:B------:R-:W-:Y:S01]  /*15250*/  PRMT R67, R67, 0x7773, RZ ;  /* 0x0000777343437816 */ /* 0x000fe200000000ff */
[----:B------:R-:W-:Y:S01]  /*15260*/  VIADD R10, R12, 0x75 ;  /* 0x000000750c0a7836 */ /* 0x000fe20000000000 */
[----:B------:R-:W-:Y:S01]  /*15270*/  ISETP.LT.AND P4, PT, R14, UR6, !P4 ;  /* 0x000000060e007c0c */ /* 0x000fe2000e781270 */
[----:B------:R-:W-:Y:S01]  /*15280*/  ULDC UR6, c[0x0][0x228] ;  /* 0x00008a0000067ab9 */ /* 0x000fe20000000800 */
[----:B0-----:R-:W-:Y:S01]  /*15290*/  IADD3 R4, P6, R11, R2, RZ ;  /* 0x000000020b047210 */ /* 0x001fe20007fde0ff */
[----:B------:R0:W-:Y:S01]  /*152a0*/  @P0 STG.E.U8 desc[UR14][R6.64], R67 ;  /* 0x0000004306000986 */ /* 0x0001e2000c10110e */
[----:B------:R-:W-:Y:S01]  /*152b0*/  PRMT R19, R68, 0x7771, RZ ;  /* 0x0000777144137816 */ /* 0x000fe200000000ff */
[----:B-1----:R-:W-:Y:S01]  /*152c0*/  VIADD R8, R12, 0x74 ;  /* 0x000000740c087836 */ /* 0x002fe20000000000 */
[----:B------:R-:W-:-:S02]  /*152d0*/  SHF.R.S32.HI R9, RZ, 0x1f, R11 ;  /* 0x0000001fff097819 */ /* 0x000fc4000001140b */
[----:B------:R-:W-:Y:S02]  /*152e0*/  PRMT R17, R68, 0x7770, RZ ;  /* 0x0000777044117816 */ /* 0x000fe400000000ff */
[----:B------:R-:W-:Y:S01]  /*152f0*/  ISETP.GE.AND P0, PT, R8, UR4, PT ;  /* 0x0000000408007c0c */ /* 0x000fe2000bf06270 */
[----:B------:R-:W-:Y:S01]  /*15300*/  IMAD.X R5, R9, 0x1, R0, P6 ;  /* 0x0000000109057824 */ /* 0x000fe200030e0600 */
[----:B------:R-:W-:Y:S01]  /*15310*/  ULDC UR4, c[0x0][0x248] ;  /* 0x0000920000047ab9 */ /* 0x000fe20000000800 */
[C---:B------:R-:W-:Y:S01]  /*15320*/  IADD3 R8, P6, R11.reuse, R3, RZ ;  /* 0x000000030b087210 */ /* 0x040fe20007fde0ff */
[----:B------:R-:W-:Y:S01]  /*15330*/  VIADD R16, R11, UR4 ;  /* 0x000000040b107c36 */ /* 0x000fe20008000000 */
[----:B------:R-:W-:Y:S01]  /*15340*/  ULDC UR4, c[0x0][0x228] ;  /* 0x00008a0000047ab9 */ /* 0x000fe20000000800 */
[----:B------:R1:W-:Y:S01]  /*15350*/  @P5 STG.E.U8 desc[UR14][R4.64], R17 ;  /* 0x0000001104005986 */ /* 0x0003e2000c10110e */
[----:B------:R-:W-:Y:S01]  /*15360*/  ISETP.LT.AND P5, PT, R13, UR6, !P3 ;  /* 0x000000060d007c0c */ /* 0x000fe2000dfa1270 */
[----:B------:R-:W-:Y:S01]  /*15370*/  IMAD.X R9, R9, 0x1, R25, P6 ;  /* 0x0000000109097824 */ /* 0x000fe200030e0619 */
[----:B0-----:R-:W-:Y:S01]  /*15380*/  SHF.R.S32.HI R7, RZ, 0x1f, R16 ;  /* 0x0000001fff077819 */ /* 0x001fe20000011410 */
[----:B------:R-:W-:Y:S01]  /*15390*/  ULDC UR6, c[0x0][0x228] ;  /* 0x00008a0000067ab9 */ /* 0x000fe20000000800 */
[----:B------:R-:W-:Y:S01]  /*153a0*/  ISETP.LT.AND P3, PT, R14, UR4, !P3 ;  /* 0x000000040e007c0c */ /* 0x000fe2000df61270 */
[----:B------:R-:W-:Y:S01]  /*153b0*/  ULDC UR4, c[0x0][0x248] ;  /* 0x0000920000047ab9 */ /* 0x000fe20000000800 */
[----:B------:R-:W-:Y:S01]  /*153c0*/  PRMT R11, R68, 0x7772, RZ ;  /* 0x00007772440b7816 */ /* 0x000fe200000000ff */
[----:B------:R0:W-:Y:S01]  /*153d0*/  @P4 STG.E.U8 desc[UR14][R8.64], R19 ;  /* 0x0000001308004986 */ /* 0x0001e2000c10110e */
[----:B------:R-:W-:Y:S01]  /*153e0*/  ISETP.GE.AND P4, PT, R10, UR7, PT ;  /* 0x000000070a007c0c */ /* 0x000fe2000bf86270 */
[----:B------:R-:W-:Y:S01]  /*153f0*/  VIADD R10, R12, 0x76 ;  /* 0x000000760c0a7836 */ /* 0x000fe20000000000 */
[----:B------:R-:W-:Y:S01]  /*15400*/  ULDC UR7, c[0x0][0x228] ;  /* 0x00008a0000077ab9 */ /* 0x000fe20000000800 */
[----:B-1----:R-:W-:-:S02]  /*15410*/  IADD3 R4, P6, R16, R2, RZ ;  /* 0x0000000210047210 */ /* 0x002fc40007fde0ff */
[----:B------:R-:W-:-:S03]  /*15420*/  PRMT R17, R68, 0x7773, RZ ;  /* 0x0000777344117816 */ /* 0x000fc600000000ff */
[----:B------:R-:W-:Y:S01]  /*15430*/  IMAD.X R5, R7, 0x1, R0, P6 ;  /* 0x0000000107057824 */ /* 0x000fe200030e0600 */
[C---:B------:R-:W-:Y:S01]  /*15440*/  IADD3 R6, P6, R16.reuse, R3, RZ ;  /* 0x0000000310067210 */ /* 0x040fe20007fde0ff */
[----:B------:R-:W-:Y:S01]  /*15450*/  VIADD R16, R16, UR4 ;  /* 0x0000000410107c36 */ /* 0x000fe20008000000 */
[----:B------:R-:W-:Y:S01]  /*15460*/  ULDC UR4, c[0x0][0x248] ;  /* 0x0000920000047ab9 */ /* 0x000fe20000000800 */
[----:B0-----:R-:W-:Y:S01]  /*15470*/  PRMT R19, R69, 0x7771, RZ ;  /* 0x0000777145137816 */ /* 0x001fe200000000ff */
[----:B------:R0:W-:Y:S01]  /*15480*/  @P5 STG.E.U8 desc[UR14][R4.64], R11 ;  /* 0x0000000b04005986 */ /* 0x0001e2000c10110e */
[----:B------:R-:W-:Y:S01]  /*15490*/  IMAD.X R7, R7, 0x1, R25, P6 ;  /* 0x0000000107077824 */ /* 0x000fe200030e0619 */
[----:B------:R-:W-:Y:S02]  /*154a0*/  SHF.R.S32.HI R18, RZ, 0x1f, R16 ;  /* 0x0000001fff127819 */ /* 0x000fe40000011410 */
[----:B------:R-:W-:Y:S01]  /*154b0*/  ISETP.LT.AND P5, PT, R13, UR6, !P2 ;  /* 0x000000060d007c0c */ /* 0x000fe2000d7a1270 */
[----:B------:R-:W-:Y:S01]  /*154c0*/  ULDC UR6, c[0x0][0x228] ;  /* 0x00008a0000067ab9 */ /* 0x000fe20000000800 */
[----:B------:R1:W-:Y:S01]  /*154d0*/  @P3 STG.E.U8 desc[UR14][R6.64], R17 ;  /* 0x0000001106003986 */ /* 0x0003e2000c10110e */
[----:B------:R-:W-:-:S02]  /*154e0*/  IADD3 R8, P3, R16, R2, RZ ;  /* 0x0000000210087210 */ /* 0x000fc40007f7e0ff */
[----:B------:R-:W-:Y:S01]  /*154f0*/  ISETP.LT.AND P6, PT, R13, UR7, !P1 ;  /* 0x000000070d007c0c */ /* 0x000fe2000cfc1270 */
[----:B------:R-:W-:Y:S02]  /*15500*/  ULDC UR7, c[0x0][0x228] ;  /* 0x00008a0000077ab9 */ /* 0x000fe40000000800 */
[--C-:B------:R-:W-:Y:S01]  /*15510*/  IMAD.X R9, R18, 0x1, R0.reuse, P3 ;  /* 0x0000000112097824 */ /* 0x100fe200018e0600 */
[----:B------:R-:W-:Y:S01]  /*15520*/  ISETP.LT.AND P3, PT, R14, UR6, !P2 ;  /* 0x000000060e007c0c */ /* 0x000fe2000d761270 */
[C---:B0-----:R-:W-:Y:S01]  /*15530*/  VIADD R11, R16.reuse, UR4 ;  /* 0x00000004100b7c36 */ /* 0x041fe20008000000 */
[-C--:B------:R-:W-:Y:S01]  /*15540*/  IADD3 R4, P2, R16, R3.reuse, RZ ;  /* 0x0000000310047210 */ /* 0x080fe20007f5e0ff */
[----:B------:R-:W-:Y:S01]  /*15550*/  ULDC UR4, c[0x0][0x248] ;  /* 0x0000920000047ab9 */ /* 0x000fe20000000800 */
[----:B------:R0:W-:Y:S01]  /*15560*/  @P5 STG.E.U8 desc[UR14][R8.64], R21 ;  /* 0x0000001508005986 */ /* 0x0001e2000c10110e */
[----:B-1----:R-:W-:Y:S01]  /*15570*/  PRMT R17, R69, 0x7772, RZ ;  /* 0x0000777245117816 */ /* 0x002fe200000000ff */
[----:B------:R-:W-:Y:S01]  /*15580*/  ULDC UR6, c[0x0][0x228] ;  /* 0x00008a0000067ab9 */ /* 0x000fe20000000800 */
[----:B------:R-:W-:Y:S01]  /*15590*/  IMAD.X R5, R18, 0x1, R25, P2 ;  /* 0x0000000112057824 */ /* 0x000fe200010e0619 */
[----:B------:R-:W-:Y:S01]  /*155a0*/  ISETP.GE.AND P2, PT, R10, UR5, PT ;  /* 0x000000050a007c0c */ /* 0x000fe2000bf46270 */
[----:B------:R-:W-:Y:S01]  /*155b0*/  ULDC UR5, c[0x0][0x228] ;  /* 0x00008a0000057ab9 */ /* 0x000fe20000000800 */
[----:B------:R-:W-:Y:S01]  /*155c0*/  SHF.R.S32.HI R20, RZ, 0x1f, R11 ;  /* 0x0000001fff147819 */ /* 0x000fe2000001140b */
[C---:B------:R-:W-:Y:S01]  /*155d0*/  VIADD R16, R11.reuse, UR4 ;  /* 0x000000040b107c36 */ /* 0x040fe20008000000 */
[CC--:B------:R-:W-:Y:S01]  /*155e0*/  IADD3 R6, P5, R11.reuse, R2.reuse, RZ ;  /* 0x000000020b067210 */ /* 0x0c0fe20007fbe0ff */
[----:B------:R1:W-:Y:S01]  /*155f0*/  @P3 STG.E.U8 desc[UR14][R4.64], R19 ;  /* 0x0000001304003986 */ /* 0x0003e2000c10110e */
[----:B------:R-:W-:Y:S01]  /*15600*/  ISETP.LT.AND P1, PT, R14, UR5, !P1 ;  /* 0x000000050e007c0c */ /* 0x000fe2000cf21270 */
[----:B------:R-:W-:Y:S01]  /*15610*/  ULDC UR5, c[0x0][0x228] ;  /* 0x00008a0000057ab9 */ /* 0x000fe20000000800 */
[----:B0-----:R-:W-:Y:S01]  /*15620*/  IADD3 R8, P3, R11, R3, RZ ;  /* 0x000000030b087210 */ /* 0x001fe20007f7e0ff */
[C---:B------:R-:W-:Y:S01]  /*15630*/  IMAD.X R7, R20.reuse, 0x1, R0, P5 ;  /* 0x0000000114077824 */ /* 0x040fe200028e0600 */
[----:B------:R-:W-:Y:S01]  /*15640*/  ISETP.LT.AND P5, PT, R13, UR6, !P0 ;  /* 0x000000060d007c0c */ /* 0x000fe2000c7a1270 */
[----:B------:R-:W-:Y:S01]  /*15650*/  ULDC UR4, c[0x0][0x248] ;  /* 0x0000920000047ab9 */ /* 0x000fe20000000800 */
[----:B------:R-:W-:Y:S01]  /*15660*/  PRMT R69, R69, 0x7773, RZ ;  /* 0x0000777345457816 */ /* 0x000fe200000000ff */
[----:B------:R-:W-:Y:S01]  /*15670*/  IMAD.X R9, R20, 0x1, R25, P3 ;  /* 0x0000000114097824 */ /* 0x000fe200018e0619 */
[----:B------:R0:W-:Y:S01]  /*15680*/  @P6 STG.E.U8 desc[UR14][R6.64], R17 ;  /* 0x0000001106006986 */ /* 0x0001e2000c10110e */
[----:B------:R-:W-:Y:S01]  /*15690*/  SHF.R.S32.HI R18, RZ, 0x1f, R16 ;  /* 0x0000001fff127819 */ /* 0x000fe20000011410 */
[----:B------:R-:W-:Y:S01]  /*156a0*/  VIADD R10, R12, 0x77 ;  /* 0x000000770c0a7836 */ /* 0x000fe20000000000 */
[----:B-1----:R-:W-:Y:S01]  /*156b0*/  IADD3 R4, P6, R16, R2, RZ ;  /* 0x0000000210047210 */ /* 0x002fe20007fde0ff */
[----:B------:R-:W-:Y:S01]  /*156c0*/  ULDC UR6, c[0x0][0x228] ;  /* 0x00008a0000067ab9 */ /* 0x000fe20000000800 */
[----:B------:R-:W-:Y:S01]  /*156d0*/  ISETP.LT.AND P0, PT, R14, UR5, !P0 ;  /* 0x000000050e007c0c */ /* 0x000fe2000c701270 */
[----:B------:R-:W-:Y:S01]  /*156e0*/  @P1 STG.E.U8 desc[UR14][R8.64], R69 ;  /* 0x0000004508001986 */ /* 0x000fe2000c10110e */
[----:B------:R-:W-:Y:S01]  /*156f0*/  PRMT R11, R70, 0x7770, RZ ;  /* 0x00007770460b7816 */ /* 0x000fe200000000ff */
[----:B------:R-:W-:Y:S01]  /*15700*/  IMAD.X R5, R18, 0x1, R0, P6 ;  /* 0x0000000112057824 */ /* 0x000fe200030e0600 */
[----:B------:R-:W-:Y:S01]  /*15710*/  ISETP.GE.AND P3, PT, R10, UR11, PT ;  /* 0x0000000b0a007c0c */ /* 0x000fe2000bf66270 */
[C---:B------:R-:W-:Y:S01]  /*15720*/  VIADD R10, R12.reuse, 0x79 ;  /* 0x000000790c0a7836 */ /* 0x040fe20000000000 */
[----:B------:R-:W-:Y:S01]  /*15730*/  ULDC UR5, c[0x0][0x228] ;  /* 0x00008a0000057ab9 */ /* 0x000fe20000000800 */
[----:B0-----:R-:W-:Y:S01]  /*15740*/  VIADD R6, R12, 0x78 ;  /* 0x000000780c067836 */ /* 0x001fe20000000000 */
[----:B------:R0:W-:Y:S01]  /*15750*/  @P5 STG.E.U8 desc[UR14][R4.64], R11 ;  /* 0x0000000b04005986 */ /* 0x0001e2000c10110e */
[----:B------:R-:W-:Y:S01]  /*15760*/  VIADD R17, R16, UR4 ;  /* 0x0000000410117c36 */ /* 0x000fe20008000000 */
[----:B------:R-:W-:Y:S01]  /*15770*/  ULDC UR4, c[0x0][0x228] ;  /* 0x00008a0000047ab9 */ /* 0x000fe20000000800 */
[----:B------:R-:W-:Y:S01]  /*15780*/  ISETP.LT.AND P5, PT, R13, UR5, !P4 ;  /* 0x000000050d007c0c */ /* 0x000fe2000e7a1270 */
[----:B------:R-:W-:Y:S01]  /*15790*/  ULDC UR5, c[0x0][0x228] ;  /* 0x00008a0000057ab9 */ /* 0x000fe20000000800 */
[----:B------:R-:W-:-:S02]  /*157a0*/  ISETP.GE.AND P1, PT, R6, UR9, PT ;  /* 0x0000000906007c0c */ /* 0x000fc4000bf26270 */
[-C--:B------:R-:W-:Y:S02]  /*157b0*/  IADD3 R6, P6, R16, R3.reuse, RZ ;  /* 0x0000000310067210 */ /* 0x080fe40007fde0ff */
[----:B------:R-:W-:Y:S02]  /*157c0*/  SHF.R.S32.HI R16, RZ, 0x1f, R17 ;  /* 0x0000001fff107819 */ /* 0x000fe40000011411 */
[----:B------:R-:W-:Y:S01]  /*157d0*/  ISETP.LT.AND P4, PT, R14, UR4, !P4 ;  /* 0x000000040e007c0c */ /* 0x000fe2000e781270 */
[--C-:B------:R-:W-:Y:S01]  /*157e0*/  IMAD.X R7, R18, 0x1, R25.reuse, P6 ;  /* 0x0000000112077824 */ /* 0x100fe200030e0619 */
[C---:B0-----:R-:W-:Y:S01]  /*157f0*/  PRMT R5, R70.reuse, 0x7771, RZ ;  /* 0x0000777146057816 */ /* 0x041fe200000000ff */
[----:B------:R-:W-:Y:S01]  /*15800*/  ULDC UR4, c[0x0][0x248] ;  /* 0x0000920000047ab9 */ /* 0x000fe20000000800 */
[CC--:B------:R-:W-:Y:S01]  /*15810*/  IADD3 R8, P6, R17.reuse, R2.reuse, RZ ;  /* 0x0000000211087210 */ /* 0x0c0fe20007fde0ff */
[C---:B------:R-:W-:Y:S01]  /*15820*/  VIADD R18, R17.reuse, UR4 ;  /* 0x0000000411127c36 */ /* 0x040fe20008000000 */
[----:B------:R-:W-:Y:S01]  /*15830*/  PRMT R21, R70, 0x7772, RZ ;  /* 0x0000777246157816 */ /* 0x000fe200000000ff */
[----:B------:R-:W-:Y:S01]  /*15840*/  @P0 STG.E.U8 desc[UR14][R6.64], R5 ;  /* 0x0000000506000986 */ /* 0x000fe2000c10110e */
[----:B------:R-:W-:Y:S01]  /*15850*/  ISETP.GE.AND P0, PT, R10, UR17, PT ;  /* 0x000000110a007c0c */ /* 0x000fe2000bf06270 */
[----:B------:R-:W-:Y:S01]  /*15860*/  IMAD.X R9, R16, 0x1, R0, P6 ;  /* 0x0000000110097824 */ /* 0x000fe200030e0600 */
[----:B------:R-:W-:Y:S01]  /*15870*/  IADD3 R10, P6, R17, R3, RZ ;  /* 0x00000003110a7210 */ /* 0x000fe20007fde0ff */
[----:B------:R0:W1:Y:S01]  /*15880*/  LDS.128 R4, [R15] ;  /* 0x000000000f047984 */ /* 0x0000620000000c00 */
[----:B------:R-:W-:Y:S01]  /*15890*/  PRMT R19, R70, 0x7773, RZ ;  /* 0x0000777346137816 */ /* 0x000fe200000000ff */
[----:B------:R-:W-:Y:S01]  /*158a0*/  ULDC UR4, c[0x0][0x248] ;  /* 0x0000920000047ab9 */ /* 0x000fe20000000800 */
[----:B------:R-:W-:Y:S01]  /*158b0*/  SHF.R.S32.HI R20, RZ, 0x1f, R18 ;  /* 0x0000001fff147819 */ /* 0x000fe20000011412 */
[----:B------:R-:W-:Y:S01]  /*158c0*/  IMAD.X R11, R16, 0x1, R25, P6 ;  /* 0x00000001100b7824 */ /* 0x000fe200030e0619 */
[----:B------:R2:W-:Y:S01]  /*158d0*/  @P5 STG.E.U8 desc[UR14][R8.64], R21 ;  /* 0x0000001508005986 */ /* 0x0005e2000c10110e */
[C---:B------:R-:W-:Y:S01]  /*158e0*/  ISETP.LT.AND P5, PT, R13.reuse, UR5, !P2 ;  /* 0x000000050d007c0c */ /* 0x040fe2000d7a1270 */
[----:B------:R-:W-:Y:S01]  /*158f0*/  ULDC UR5, c[0x0][0x228] ;  /* 0x00008a0000057ab9 */ /* 0x000fe20000000800 */
[----:B------:R-:W-:Y:S01]  /*15900*/  ISETP.LT.AND P6, PT, R13, UR6, !P3 ;  /* 0x000000060d007c0c */ /* 0x000fe2000dfc1270 */
[----:B------:R3:W-:Y:S01]  /*15910*/  @P4 STG.E.U8 desc[UR14][R10.64], R19 ;  /* 0x000000130a004986 */ /* 0x0007e2000c10110e */
[----:B------:R-:W-:Y:S01]  /*15920*/  IADD3 R16, P4, R18, R2, RZ ;  /* 0x0000000212107210 */ /* 0x000fe20007f9e0ff */
[----:B------:R-:W-:Y:S01]  /*15930*/  ULDC UR6, c[0x0][0x228] ;  /* 0x00008a0000067ab9 */ /* 0x000fe20000000800 */
[----:B0-----:R-:W-:-:S03]  /*15940*/  VIADD R15, R12, 0x7a ;  /* 0x0000007a0c0f7836 */ /* 0x001fc60000000000 */
[--C-:B------:R-:W-:Y:S01]  /*15950*/  IMAD.X R17, R20, 0x1, R0.reuse, P4 ;  /* 0x0000000114117824 */ /* 0x100fe200020e0600 */
[----:B------:R-:W-:Y:S01]  /*15960*/  ISETP.LT.AND P4, PT, R14, UR5, !P2 ;  /* 0x000000050e007c0c */ /* 0x000fe2000d781270 */
[----:B------:R-:W-:Y:S01]  /*15970*/  ULDC UR5, c[0x0][0x228] ;  /* 0x00008a0000057ab9 */ /* 0x000fe20000000800 */
[CC--:B--2---:R-:W-:Y:S02]  /*15980*/  IADD3 R8, P2, R18.reuse, R3.reuse, RZ ;  /* 0x0000000312087210 */ /* 0x0c4fe40007f5e0ff */
[----:B------:R0:W-:Y:S01]  /*15990*/  @P5 STG.E.U8 desc[UR14][R16.64], R27 ;  /* 0x0000001b10005986 */ /* 0x0001e2000c10110e */
[----:B---3--:R-:W-:Y:S01]  /*159a0*/  VIADD R19, R18, UR4 ;  /* 0x0000000412137c36 */ /* 0x008fe20008000000 */
[----:B------:R-:W-:Y:S01]  /*159b0*/  ISETP.LT.AND P3, PT, R14, UR5, !P3 ;  /* 0x000000050e007c0c */ /* 0x000fe2000df61270 */
[----:B------:R-:W-:Y:S01]  /*159c0*/  IMAD.X R9, R20, 0x1, R25, P2 ;  /* 0x0000000114097824 */ /* 0x000fe200010e0619 */
[----:B------:R-:W-:Y:S01]  /*159d0*/  ULDC UR4, c[0x0][0x248] ;  /* 0x0000920000047ab9 */ /* 0x000fe20000000800 */
[----:B------:R-:W-:Y:S01]  /*159e0*/  PRMT R21, R71, 0x7772, RZ ;  /* 0x0000777247157816 */ /* 0x000fe200000000ff */
[C---:B------:R-:W-:Y:S01]  /*159f0*/  VIADD R18, R19.reuse, UR4 ;  /* 0x0000000413127c36 */ /* 0x040fe20008000000 */
[----:B------:R-:W-:Y:S01]  /*15a00*/  SHF.R.S32.HI R22, RZ, 0x1f, R19 ;  /* 0x0000001fff167819 */ /* 0x000fe20000011413 */
[----:B------:R-:W-:Y:S01]  /*15a10*/  ULDC UR4, c[0x0][0x248] ;  /* 0x0000920000047ab9 */ /* 0x000fe20000000800 */
[-C--:B------:R-:W-:Y:S01]  /*15a20*/  IADD3 R10, P5, R19, R2.reuse, RZ ;  /* 0x00000002130a7210 */ /* 0x080fe20007fbe0ff */
[----:B------:R2:W-:Y:S01]  /*15a30*/  @P4 STG.E.U8 desc[UR14][R8.64], R23 ;  /* 0x0000001708004986 */ /* 0x0005e2000c10110e */
[----:B------:R-:W-:Y:S01]  /*15a40*/  PRMT R71, R71, 0x7773, RZ ;  /* 0x0000777347477816 */ /* 0x000fe200000000ff */
[----:B------:R-:W-:Y:S01]  /*15a50*/  ULDC UR5, c[0x0][0x228] ;  /* 0x00008a0000057ab9 */ /* 0x000fe20000000800 */
[----:B0-----:R-:W-:Y:S01]  /*15a60*/  IADD3 R16, P4, R19, R3, RZ ;  /* 0x0000000313107210 */ /* 0x001fe20007f9e0ff */
[----:B------:R-:W-:Y:S01]  /*15a70*/  IMAD.X R11, R22, 0x1, R0, P5 ;  /* 0x00000001160b7824 */ /* 0x000fe200028e0600 */
[----:B------:R-:W-:Y:S01]  /*15a80*/  ISETP.LT.AND P5, PT, R13, UR6, !P1 ;  /* 0x000000060d007c0c */ /* 0x000fe2000cfa1270 */
[----:B------:R-:W-:Y:S01]  /*15a90*/  VIADD R19, R18, UR4 ;  /* 0x0000000412137c36 */ /* 0x000fe20008000000 */
[----:B------:R-:W-:Y:S01]  /*15aa0*/  SHF.R.S32.HI R20, RZ, 0x1f, R18 ;  /* 0x0000001fff147819 */ /* 0x000fe20000011412 */
[----:B------:R-:W-:Y:S01]  /*15ab0*/  IMAD.X R17, R22, 0x1, R25, P4 ;  /* 0x0000000116117824 */ /* 0x000fe200020e0619 */
[----:B------:R0:W-:Y:S01]  /*15ac0*/  @P6 STG.E.U8 desc[UR14][R10.64], R21 ;  /* 0x000000150a006986 */ /* 0x0001e2000c10110e */
[----:B------:R-:W-:Y:S01]  /*15ad0*/  ISETP.LT.AND P1, PT, R14, UR5, !P1 ;  /* 0x000000050e007c0c */ /* 0x000fe2000cf21270 */
[----:B------:R-:W-:Y:S01]  /*15ae0*/  ULDC UR5, c[0x0][0x228] ;  /* 0x00008a0000057ab9 */ /* 0x000fe20000000800 */
[----:B--2---:R-:W-:Y:S01]  /*15af0*/  IADD3 R8, P6, R18, R2, RZ ;  /* 0x0000000212087210 */ /* 0x004fe20007fde0ff */
[----:B------:R2:W-:Y:S01]  /*15b00*/  @P3 STG.E.U8 desc[UR14][R16.64], R71 ;  /* 0x0000004710003986 */ /* 0x0005e2000c10110e */
[----:B------:R-:W-:Y:S01]  /*15b10*/  ULDC UR4, c[0x0][0x228] ;  /* 0x00008a0000047ab9 */ /* 0x000fe20000000800 */
[----:B-1----:R-:W-:Y:S01]  /*15b20*/  PRMT R27, R4, 0x7771, RZ ;  /* 0x00007771041b7816 */ /* 0x002fe200000000ff */
[----:B------:R-:W-:Y:S01]  /*15b30*/  ULDC UR6, c[0x0][0x228] ;  /* 0x00008a0000067ab9 */ /* 0x000fe20000000800 */
[----:B------:R-:W-:Y:S01]  /*15b40*/  IMAD.X R9, R20, 0x1, R0, P6 ;  /* 0x0000000114097824 */ /* 0x000fe200030e0600 */
[----:B------:R-:W-:-:S02]  /*15b50*/  PRMT R23, R4, 0x7772, RZ ;  /* 0x0000777204177816 */ /* 0x000fc400000000ff */
[----:B------:R-:W-:Y:S01]  /*15b60*/  ISETP.GE.AND P2, PT, R15, UR13, PT ;  /* 0x0000000d0f007c0c */ /* 0x000fe2000bf46270 */
[----:B0-----:R-:W-:Y:S01]  /*15b70*/  VIADD R10, R12, 0x7c ;  /* 0x0000007c0c0a7836 */ /* 0x001fe20000000000 */
[----:B------:R-:W-:Y:S01]  /*15b80*/  PRMT R21, R4, 0x7770, RZ ;  /* 0x0000777004157816 */ /* 0x000fe200000000ff */
[----:B------:R-:W-:Y:S01]  /*15b90*/  VIADD R15, R12, 0x7b ;  /* 0x0000007b0c0f7836 */ /* 0x000fe20000000000 */
[----:B--2---:R-:W-:Y:S02]  /*15ba0*/  SHF.R.S32.HI R17, RZ, 0x1f, R19 ;  /* 0x0000001fff117819 */ /* 0x004fe40000011413 */
[----:B------:R-:W-:Y:S01]  /*15bb0*/  ISETP.GE.AND P3, PT, R10, UR19, PT ;  /* 0x000000130a007c0c */ /* 0x000fe2000bf66270 */
[----:B------:R0:W-:Y:S01]  /*15bc0*/  @P5 STG.E.U8 desc[UR14][R8.64], R21 ;  /* 0x0000001508005986 */ /* 0x0001e2000c10110e */
[----:B------:R-:W-:Y:S02]  /*15bd0*/  IADD3 R10, P6, R18, R3, RZ ;  /* 0x00000003120a7210 */ /* 0x000fe40007fde0ff */
[----:B------:R-:W-:Y:S01]  /*15be0*/  ISETP.LT.AND P5, PT, R13, UR5, !P0 ;  /* 0x000000050d007c0c */ /* 0x000fe2000c7a1270 */
[----:B------:R-:W-:Y:S01]  /*15bf0*/  ULDC UR5, c[0x0][0x228] ;  /* 0x00008a0000057ab9 */ /* 0x000fe20000000800 */
[----:B------:R-:W-:Y:S01]  /*15c00*/  ISETP.LT.AND P0, PT, R14, UR4, !P0 ;  /* 0x000000040e007c0c */ /* 0x000fe2000c701270 */
[----:B------:R-:W-:Y:S01]  /*15c10*/  IMAD.X R11, R20, 0x1, R25, P6 ;  /* 0x00000001140b7824 */ /* 0x000fe200030e0619 */
[----:B------:R-:W-:Y:S01]  /*15c20*/  ULDC UR4, c[0x0][0x248] ;  /* 0x0000920000047ab9 */ /* 0x000fe20000000800 */
[----:B------:R-:W-:Y:S01]  /*15c30*/  ISETP.GE.AND P4, PT, R15, UR21, PT ;  /* 0x000000150f007c0c */ /* 0x000fe2000bf86270 */
[----:B------:R-:W-:-:S02]  /*15c40*/  VIADD R15, R12, 0x7d ;  /* 0x0000007d0c0f7836 */ /* 0x000fc40000000000 */
[----:B------:R1:W-:Y:S01]  /*15c50*/  @P1 STG.E.U8 desc[UR14][R10.64], R27 ;  /* 0x0000001b0a001986 */ /* 0x0003e2000c10110e */
[-C--:B0-----:R-:W-:Y:S02]  /*15c60*/  IADD3 R8, P6, R19, R2.reuse, RZ ;  /* 0x0000000213087210 */ /* 0x081fe40007fde0ff */
[----:B------:R-:W-:Y:S01]  /*15c70*/  PRMT R21, R4, 0x7773, RZ ;  /* 0x0000777304157816 */ /* 0x000fe200000000ff */
[C---:B------:R-:W-:Y:S01]  /*15c80*/  VIADD R4, R12.reuse, 0x7e ;  /* 0x0000007e0c047836 */ /* 0x040fe20000000000 */
[----:B------:R-:W-:Y:S01]  /*15c90*/  ISETP.GE.AND P1, PT, R15, UR25, PT ;  /* 0x000000190f007c0c */ /* 0x000fe2000bf26270 */
[--C-:B------:R-:W-:Y:S01]  /*15ca0*/  IMAD.X R9, R17, 0x1, R0.reuse, P6 ;  /* 0x0000000111097824 */ /* 0x100fe200030e0600 */
[CC--:B------:R-:W-:Y:S01]  /*15cb0*/  IADD3 R16, P6, R19.reuse, R3.reuse, RZ ;  /* 0x0000000313107210 */ /* 0x0c0fe20007fde0ff */
[----:B------:R-:W-:Y:S01]  /*15cc0*/  VIADD R19, R19, UR4 ;  /* 0x0000000413137c36 */ /* 0x000fe20008000000 */
[----:B------:R-:W-:Y:S01]  /*15cd0*/  ULDC UR4, c[0x0][0x248] ;  /* 0x0000920000047ab9 */ /* 0x000fe20000000800 */
[----:B------:R-:W-:Y:S01]  /*15ce0*/  VIADD R12, R12, 0x7f ;  /* 0x0000007f0c0c7836 */ /* 0x000fe20000000000 */
[----:B------:R0:W-:Y:S01]  /*15cf0*/  @P5 STG.E.U8 desc[UR14][R8.64], R23 ;  /* 0x0000001708005986 */ /* 0x0001e2000c10110e */
[----:B------:R-:W-:Y:S01]  /*15d00*/  IMAD.X R17, R17, 0x1, R25, P6 ;  /* 0x0000000111117824 */ /* 0x000fe200030e0619 */
[----:B------:R-:W-:Y:S01]  /*15d10*/  ISETP.LT.AND P5, PT, R13, UR5, !P2 ;  /* 0x000000050d007c0c */ /* 0x000fe2000d7a1270 */
[----:B------:R-:W-:Y:S01]  /*15d20*/  ULDC UR5, c[0x0][0x228] ;  /* 0x00008a0000057ab9 */ /* 0x000fe20000000800 */
[----:B------:R-:W-:Y:S01]  /*15d30*/  SHF.R.S32.HI R18, RZ, 0x1f, R19 ;  /* 0x0000001fff127819 */ /* 0x000fe20000011413 */
[C---:B------:R-:W-:Y:S01]  /*15d40*/  VIADD R15, R19.reuse, UR4 ;  /* 0x00000004130f7c36 */ /* 0x040fe20008000000 */
[----:B------:R2:W-:Y:S01]  /*15d50*/  @P0 STG.E.U8 desc[UR14][R16.64], R21 ;  /* 0x0000001510000986 */ /* 0x0005e2000c10110e */
[----:B-1----:R-:W-:Y:S01]  /*15d60*/  IADD3 R10, P0, R19, R2, RZ ;  /* 0x00000002130a7210 */ /* 0x002fe20007f1e0ff */
[----:B------:R-:W-:Y:S01]  /*15d70*/  ULDC UR4, c[0x0][0x248] ;  /* 0x0000920000047ab9 */ /* 0x000fe20000000800 */
[----:B------:R-:W-:Y:S01]  /*15d80*/  ISETP.LT.AND P2, PT, R14, UR5, !P2 ;  /* 0x000000050e007c0c */ /* 0x000fe2000d741270 */
[----:B------:R-:W-:Y:S01]  /*15d90*/  ULDC UR5, c[0x0][0x228] ;  /* 0x00008a0000057ab9 */ /* 0x000fe20000000800 */
[----:B------:R-:W-:Y:S01]  /*15da0*/  ISETP.LT.AND P6, PT, R13, UR6, !P4 ;  /* 0x000000060d007c0c */ /* 0x000fe2000e7c1270 */
[----:B------:R-:W-:Y:S01]  /*15db0*/  IMAD.X R11, R18, 0x1, R0, P0 ;  /* 0x00000001120b7824 */ /* 0x000fe200000e0600 */
[----:B0-----:R-:W-:Y:S01]  /*15dc0*/  PRMT R23, R5, 0x7770, RZ ;  /* 0x0000777005177816 */ /* 0x001fe200000000ff */
[----:B------:R-:W-:Y:S01]  /*15dd0*/  ULDC UR6, c[0x0][0x228] ;  /* 0x00008a0000067ab9 */ /* 0x000fe20000000800 */
[----:B------:R-:W-:-:S02]  /*15de0*/  IADD3 R8, P0, R19, R3, RZ ;  /* 0x0000000313087210 */ /* 0x000fc40007f1e0ff */
[----:B------:R-:W-:Y:S01]  /*15df0*/  SHF.R.S32.HI R20, RZ, 0x1f, R15 ;  /* 0x0000001fff147819 */ /* 0x000fe2000001140f */
[----:B------:R0:W-:Y:S01]  /*15e00*/  @P5 STG.E.U8 desc[UR14][R10.64], R23 ;  /* 0x000000170a005986 */ /* 0x0001e2000c10110e */
[----:B--2---:R-:W-:Y:S01]  /*15e10*/  IADD3 R16, P5, R15, R2, RZ ;  /* 0x000000020f107210 */ /* 0x004fe20007fbe0ff */
[--C-:B------:R-:W-:Y:S01]  /*15e20*/  IMAD.X R9, R18, 0x1, R25.reuse, P0 ;  /* 0x0000000112097824 */ /* 0x100fe200000e0619 */
[----:B------:R-:W-:Y:S01]  /*15e30*/  PRMT R21, R5, 0x7771, RZ ;  /* 0x0000777105157816 */ /* 0x000fe200000000ff */
[----:B------:R-:W-:Y:S01]  /*15e40*/  VIADD R18, R15, UR4 ;  /* 0x000000040f127c36 */ /* 0x000fe20008000000 */
[----:B------:R-:W-:Y:S01]  /*15e50*/  PRMT R19, R5, 0x7772, RZ ;  /* 0x0000777205137816 */ /* 0x000fe200000000ff */
[----:B------:R-:W-:Y:S01]  /*15e60*/  IMAD.X R17, R20, 0x1, R0, P5 ;  /* 0x0000000114117824 */ /* 0x000fe200028e0600 */
[C---:B------:R-:W-:Y:S01]  /*15e70*/  ISETP.LT.AND P4, PT, R14.reuse, UR5, !P4 ;  /* 0x000000050e007c0c */ /* 0x040fe2000e781270 */
[----:B------:R1:W-:Y:S01]  /*15e80*/  @P2 STG.E.U8 desc[UR14][R8.64], R21 ;  /* 0x0000001508002986 */ /* 0x0003e2000c10110e */
[----:B------:R-:W-:Y:S01]  /*15e90*/  ISETP.LT.AND P5, PT, R13, UR6, !P3 ;  /* 0x000000060d007c0c */ /* 0x000fe2000dfa1270 */
[----:B------:R-:W-:Y:S01]  /*15ea0*/  ULDC UR4, c[0x0][0x248] ;  /* 0x0000920000047ab9 */ /* 0x000fe20000000800 */
[----:B------:R-:W-:Y:S01]  /*15eb0*/  ISETP.LT.AND P3, PT, R14, UR7, !P3 ;  /* 0x000000070e007c0c */ /* 0x000fe2000df61270 */
[----:B------:R2:W-:Y:S01]  /*15ec0*/  @P6 STG.E.U8 desc[UR14][R16.64], R19 ;  /* 0x0000001310006986 */ /* 0x0005e2000c10110e */
[----:B0-----:R-:W-:Y:S01]  /*15ed0*/  IADD3 R10, P6, R15, R3, RZ ;  /* 0x000000030f0a7210 */ /* 0x001fe20007fde0ff */
[----:B------:R-:W-:Y:S01]  /*15ee0*/  ULDC UR5, c[0x0][0x248] ;  /* 0x0000920000057ab9 */ /* 0x000fe20000000800 */
[----:B------:R-:W-:Y:S01]  /*15ef0*/  ISETP.GE.AND P0, PT, R4, UR23, PT ;  /* 0x0000001704007c0c */ /* 0x000fe2000bf06270 */
[----:B------:R-:W-:Y:S01]  /*15f00*/  ULDC UR6, c[0x0][0x228] ;  /* 0x00008a0000067ab9 */ /* 0x000fe20000000800 */
[----:B------:R-:W-:Y:S01]  /*15f10*/  PRMT R15, R6, 0x7770, RZ ;  /* 0x00007770060f7816 */ /* 0x000fe200000000ff */
[----:B------:R-:W-:Y:S01]  /*15f20*/  IMAD.X R11, R20, 0x1, R25, P6 ;  /* 0x00000001140b7824 */ /* 0x000fe200030e0619 */
[----:B------:R-:W-:Y:S01]  /*15f30*/  ISETP.GE.AND P6, PT, R12, UR27, PT ;  /* 0x0000001b0c007c0c */ /* 0x000fe2000bfc6270 */
[----:B------:R-:W-:Y:S01]  /*15f40*/  ULDC UR7, c[0x0][0x228] ;  /* 0x00008a0000077ab9 */ /* 0x000fe20000000800 */
[----:B-1----:R-:W-:-:S02]  /*15f50*/  SHF.R.S32.HI R21, RZ, 0x1f, R18 ;  /* 0x0000001fff157819 */ /* 0x002fc40000011412 */
[----:B------:R-:W-:Y:S02]  /*15f60*/  IADD3 R8, P2, R18, R2, RZ ;  /* 0x0000000212087210 */ /* 0x000fe40007f5e0ff */
[----:B--2---:R-:W-:Y:S02]  /*15f70*/  PRMT R19, R5, 0x7773, RZ ;  /* 0x0000777305137816 */ /* 0x004fe400000000ff */
[----:B------:R-:W-:Y:S01]  /*15f80*/  PRMT R17, R6, 0x7771, RZ ;  /* 0x0000777106117816 */ /* 0x000fe200000000ff */
[----:B------:R-:W-:Y:S01]  /*15f90*/  IMAD.X R9, R21, 0x1, R0, P2 ;  /* 0x0000000115097824 */ /* 0x000fe200010e0600 */
[C---:B------:R-:W-:Y:S01]  /*15fa0*/  IADD3 R4, P2, R18.reuse, R3, RZ ;  /* 0x0000000312047210 */ /* 0x040fe20007f5e0ff */
[----:B------:R-:W-:Y:S01]  /*15fb0*/  VIADD R18, R18, UR4 ;  /* 0x0000000412127c36 */ /* 0x000fe20008000000 */
[----:B------:R0:W-:Y:S01]  /*15fc0*/  @P4 STG.E.U8 desc[UR14][R10.64], R19 ;  /* 0x000000130a004986 */ /* 0x0001e2000c10110e */
[----:B------:R-:W-:Y:S01]  /*15fd0*/  ULDC UR4, c[0x0][0x248] ;  /* 0x0000920000047ab9 */ /* 0x000fe20000000800 */
[----:B------:R-:W-:Y:S01]  /*15fe0*/  ISETP.LT.AND P4, PT, R13, UR7, !P0 ;  /* 0x000000070d007c0c */ /* 0x000fe2000c781270 */
[----:B------:R-:W-:Y:S01]  /*15ff0*/  IMAD.X R5, R21, 0x1, R25, P2 ;  /* 0x0000000115057824 */ /* 0x000fe200010e0619 */
[----:B------:R1:W-:Y:S01]  /*16000*/  @P5 STG.E.U8 desc[UR14][R8.64], R15 ;  /* 0x0000000f08005986 */ /* 0x0003e2000c10110e */
[----:B------:R-:W-:-:S02]  /*16010*/  SHF.R.S32.HI R16, RZ, 0x1f, R18 ;  /* 0x0000001fff107819 */ /* 0x000fc40000011412 */
[----:B------:R-:W-:Y:S01]  /*16020*/  ISETP.LT.AND P5, PT, R13, UR6, !P1 ;  /* 0x000000060d007c0c */ /* 0x000fe2000cfa1270 */
[----:B------:R2:W-:Y:S01]  /*16030*/  @P3 STG.E.U8 desc[UR14][R4.64], R17 ;  /* 0x0000001104003986 */ /* 0x0005e2000c10110e */
[----:B------:R-:W-:Y:S02]  /*16040*/  PRMT R23, R6, 0x7773, RZ ;  /* 0x0000777306177816 */ /* 0x000fe400000000ff */
[C---:B------:R-:W-:Y:S02]  /*16050*/  PRMT R21, R7.reuse, 0x7771, RZ ;  /* 0x0000777107157816 */ /* 0x040fe400000000ff */
[C---:B0-----:R-:W-:Y:S02]  /*16060*/  IADD3 R10, P2, R18.reuse, R2, RZ ;  /* 0x00000002120a7210 */ /* 0x041fe40007f5e0ff */
[----:B------:R-:W-:Y:S01]  /*16070*/  PRMT R19, R7, 0x7772, RZ ;  /* 0x0000777207137816 */ /* 0x000fe200000000ff */
[----:B-1----:R-:W-:Y:S01]  /*16080*/  VIADD R15, R18, UR5 ;  /* 0x00000005120f7c36 */ /* 0x002fe20008000000 */
[----:B------:R-:W-:Y:S01]  /*16090*/  ULDC UR5, c[0x0][0x228] ;  /* 0x00008a0000057ab9 */ /* 0x000fe20000000800 */
[----:B------:R-:W-:Y:S01]  /*160a0*/  IMAD.X R11, R16, 0x1, R0, P2 ;  /* 0x00000001100b7824 */ /* 0x000fe200010e0600 */
[----:B------:R-:W-:Y:S01]  /*160b0*/  ISETP.LT.AND P0, PT, R14, UR5, !P0 ;  /* 0x000000050e007c0c */ /* 0x000fe2000c701270 */
[----:B------:R-:W-:Y:S01]  /*160c0*/  VIADD R12, R15, UR4 ;  /* 0x000000040f0c7c36 */ /* 0x000fe20008000000 */
[----:B--2---:R-:W-:Y:S01]  /*160d0*/  IADD3 R4, P3, R18, R3, RZ ;  /* 0x0000000312047210 */ /* 0x004fe20007f7e0ff */
[----:B------:R-:W-:Y:S01]  /*160e0*/  ULDC UR4, c[0x0][0x228] ;  /* 0x00008a0000047ab9 */ /* 0x000fe20000000800 */
[----:B------:R-:W-:-:S02]  /*160f0*/  SHF.R.S32.HI R18, RZ, 0x1f, R15 ;  /* 0x0000001fff127819 */ /* 0x000fc4000001140f */
[-C--:B------:R-:W-:Y:S01]  /*16100*/  IADD3 R8, P2, R15, R2.reuse, RZ ;  /* 0x000000020f087210 */ /* 0x080fe20007f5e0ff */
[--C-:B------:R-:W-:Y:S01]  /*16110*/  IMAD.X R5, R16, 0x1, R25.reuse, P3 ;  /* 0x0000000110057824 */ /* 0x100fe200018e0619 */
[----:B------:R-:W-:Y:S02]  /*16120*/  IADD3 R16, P3, R12, R2, RZ ;  /* 0x000000020c107210 */ /* 0x000fe40007f7e0ff */
[----:B------:R-:W-:Y:S01]  /*16130*/  SHF.R.S32.HI R2, RZ, 0x1f, R12 ;  /* 0x0000001fff027819 */ /* 0x000fe2000001140c */
[--C-:B------:R-:W-:Y:S01]  /*16140*/  IMAD.X R9, R18, 0x1, R0.reuse, P2 ;  /* 0x0000000112097824 */ /* 0x100fe200010e0600 */
[-C--:B------:R-:W-:Y:S02]  /*16150*/  IADD3 R12, P2, R12, R3.reuse, RZ ;  /* 0x000000030c0c7210 */ /* 0x080fe40007f5e0ff */
[----:B------:R-:W-:Y:S01]  /*16160*/  ISETP.LT.AND P1, PT, R14, UR4, !P1 ;  /* 0x000000040e007c0c */ /* 0x000fe2000cf21270 */
[C---:B------:R-:W-:Y:S01]  /*16170*/  IMAD.X R17, R2.reuse, 0x1, R0, P3 ;  /* 0x0000000102117824 */ /* 0x040fe200018e0600 */
[----:B------:R-:W-:Y:S01]  /*16180*/  ISETP.LT.AND P3, PT, R13, UR8, !P6 ;  /* 0x000000080d007c0c */ /* 0x000fe2000f761270 */
[----:B------:R-:W-:Y:S01]  /*16190*/  IMAD.X R13, R2, 0x1, R25, P2 ;  /* 0x00000001020d7824 */ /* 0x000fe200010e0619 */
[----:B------:R-:W-:Y:S01]  /*161a0*/  IADD3 R2, P2, R15, R3, RZ ;  /* 0x000000030f027210 */ /* 0x000fe20007f5e0ff */
[----:B------:R-:W-:Y:S01]  /*161b0*/  ULDC UR4, c[0x0][0x228] ;  /* 0x00008a0000047ab9 */ /* 0x000fe20000000800 */
[----:B------:R-:W-:-:S02]  /*161c0*/  PRMT R15, R7, 0x7773, RZ ;  /* 0x00007773070f7816 */ /* 0x000fc400000000ff */
[----:B------:R-:W-:Y:S01]  /*161d0*/  ISETP.LT.AND P6, PT, R14, UR4, !P6 ;  /* 0x000000040e007c0c */ /* 0x000fe2000f7c1270 */
[----:B------:R-:W-:Y:S01]  /*161e0*/  IMAD.X R3, R18, 0x1, R25, P2 ;  /* 0x0000000112037824 */ /* 0x000fe200010e0619 */
[----:B------:R-:W-:Y:S02]  /*161f0*/  PRMT R25, R6, 0x7772, RZ ;  /* 0x0000777206197816 */ /* 0x000fe400000000ff */
[----:B------:R-:W-:-:S03]  /*16200*/  PRMT R7, R7, 0x7770, RZ ;  /* 0x0000777007077816 */ /* 0x000fc600000000ff */
[----:B------:R0:W-:Y:S04]  /*16210*/  @P5 STG.E.U8 desc[UR14][R10.64], R25 ;  /* 0x000000190a005986 */ /* 0x0001e8000c10110e */
[----:B------:R0:W-:Y:S04]  /*16220*/  @P1 STG.E.U8 desc[UR14][R4.64], R23 ;  /* 0x0000001704001986 */ /* 0x0001e8000c10110e */
[----:B------:R0:W-:Y:S04]  /*16230*/  @P4 STG.E.U8 desc[UR14][R8.64], R7 ;  /* 0x0000000708004986 */ /* 0x0001e8000c10110e */
[----:B------:R0:W-:Y:S04]  /*16240*/  @P0 STG.E.U8 desc[UR14][R2.64], R21 ;  /* 0x0000001502000986 */ /* 0x0001e8000c10110e */
[----:B------:R0:W-:Y:S01]  /*16250*/  @P3 STG.E.U8 desc[UR14][R16.64], R19 ;  /* 0x0000001310003986 */ /* 0x0001e2000c10110e */
[----:B------:R-:W-:Y:S05]  /*16260*/  @!P6 EXIT ;  /* 0x000000000000e94d */ /* 0x000fea0003800000 */
[----:B------:R-:W-:Y:S01]  /*16270*/  STG.E.U8 desc[UR14][R12.64], R15 ;  /* 0x0000000f0c007986 */ /* 0x000fe2000c10110e */
[----:B------:R-:W-:Y:S05]  /*16280*/  EXIT ;  /* 0x000000000000794d */ /* 0x000fea0003800000 */
.L_x_2:
[----:B------:R-:W-:-:S00]  /*16290*/  BRA `(.L_x_2) ;  /* 0xfffffffc00fc7947 */ /* 0x000fc0000383ffff */
[----:B------:R-:W-:-:S00]  /*162a0*/  NOP ;  /* 0x0000000000007918 */ /* 0x000fc00000000000 */
        /* <DEDUP_REMOVED lines=13> */
.L_x_3:


//--------------------- .nv.shared.matmul_kernel  --------------------------
	.section	.nv.shared.matmul_kernel,"aw",@nobits
	.sectionflags	@""
	.align	16
	.zero		1024


//--------------------- .nv.shared.reserved.0     --------------------------
	.section	.nv.shared.reserved.0,"aw",@nobits
	.weak		__nv_reservedSMEM_offset_0_alias
	.size		__nv_reservedSMEM_offset_0_alias, 0, 0
	.other		__nv_reservedSMEM_offset_0_alias,@"STO_CUDA_RESERVED_SHARED STV_DEFAULT"
__nv_reservedSMEM_offset_0_alias:
	.zero		0


//--------------------- .nv.constant0.matmul_kernel --------------------------
	.section	.nv.constant0.matmul_kernel,"a",@progbits
	.sectionflags	@""
	.align	4
.nv.constant0.matmul_kernel:
	.zero		608


//--------------------- SYMBOLS --------------------------

	.type		.nv.reservedSmem.offset0,@object
	.size		.nv.reservedSmem.offset0,0x4
